	.target	sm_80

	.elftype	@"ET_EXEC"


//--------------------- .note.nv.tkinfo           --------------------------
	.section	.note.nv.tkinfo,"",@"SHT_NOTE"
	.sectionflags	@"SHF_NOTE_NV_TKINFO"
	.tkinfo
        /*0018*/ 	.word	0x00000002
        /*0030*/ 	.string	""
        /*0030*/ 	.string	"ptxas"
        /*0030*/ 	.string	"Cuda compilation tools, release 13.0, V13.0.88"
        /*0030*/ 	.string	"Build cuda_13.0.r13.0/compiler.36424714_0"
        /*0030*/ 	.string	"-v  -suppress-debug-info  -lineinfo  -arch sm_80 "



//--------------------- .note.nv.cuinfo           --------------------------
	.section	.note.nv.cuinfo,"",@"SHT_NOTE"
	.sectionflags	@"SHF_NOTE_NV_CUINFO"
        /*0018*/ 	.short	0x0002
        /*001a*/ 	.short	0x0050
        /*001c*/ 	.short	0x0082
	.zero		2


//--------------------- .nv.info                  --------------------------
	.section	.nv.info,"",@"SHT_CUDA_INFO"
	.align	4


	//----- nvinfo : EIATTR_REGCOUNT
	.align		4
        /*0000*/ 	.byte	0x04, 0x2f
        /*0002*/ 	.short	(.L_2 - .L_1)
	.align		4
.L_1:
        /*0004*/ 	.word	index@(attn_fwd)
        /*0008*/ 	.word	0x00000020


	//----- nvinfo : EIATTR_FRAME_SIZE
	.align		4
.L_2:
        /*000c*/ 	.byte	0x04, 0x11
        /*000e*/ 	.short	(.L_4 - .L_3)
	.align		4
.L_3:
        /*0010*/ 	.word	index@(attn_fwd)
        /*0014*/ 	.word	0x00003960


	//----- nvinfo : EIATTR_MIN_STACK_SIZE
	.align		4
.L_4:
        /*0018*/ 	.byte	0x04, 0x12
        /*001a*/ 	.short	(.L_6 - .L_5)
	.align		4
.L_5:
        /*001c*/ 	.word	index@(attn_fwd)
        /*0020*/ 	.word	0x00003960
.L_6:


//--------------------- .nv.info.attn_fwd         --------------------------
	.section	.nv.info.attn_fwd,"",@"SHT_CUDA_INFO"
	.sectionflags	@""
	.align	4


	//----- nvinfo : EIATTR_CUDA_API_VERSION
	.align		4
        /*0000*/ 	.byte	0x04, 0x37
        /*0002*/ 	.short	(.L_8 - .L_7)
.L_7:
        /*0004*/ 	.word	0x00000082


	//----- nvinfo : EIATTR_SW2861232_WAR
	.align		4
.L_8:
        /*0008*/ 	.byte	0x01, 0x35
	.zero		2


	//----- nvinfo : EIATTR_PARAM_CBANK
	.align		4
        /*000c*/ 	.byte	0x04, 0x0a
        /*000e*/ 	.short	(.L_10 - .L_9)
	.align		4
.L_9:
        /*0010*/ 	.word	index@(.nv.constant0.attn_fwd)
        /*0014*/ 	.short	0x0160
        /*0016*/ 	.short	0x0088


	//----- nvinfo : EIATTR_CBANK_PARAM_SIZE
	.align		4
.L_10:
        /*0018*/ 	.byte	0x03, 0x19
        /*001a*/ 	.short	0x0088


	//----- nvinfo : EIATTR_KPARAM_INFO
	.align		4
        /*001c*/ 	.byte	0x04, 0x17
        /*001e*/ 	.short	(.L_12 - .L_11)
.L_11:
        /*0020*/ 	.word	0x00000000
        /*0024*/ 	.short	0x0019
        /*0026*/ 	.short	0x0080
        /*0028*/ 	.byte	0x00, 0xf4, 0x21, 0x00


	//----- nvinfo : EIATTR_KPARAM_INFO
	.align		4
.L_12:
        /*002c*/ 	.byte	0x04, 0x17
        /*002e*/ 	.short	(.L_14 - .L_13)
.L_13:
        /*0030*/ 	.word	0x00000000
        /*0034*/ 	.short	0x0018
        /*0036*/ 	.short	0x0078
        /*0038*/ 	.byte	0x00, 0xf4, 0x21, 0x00


	//----- nvinfo : EIATTR_KPARAM_INFO
	.align		4
.L_14:
        /*003c*/ 	.byte	0x04, 0x17
        /*003e*/ 	.short	(.L_16 - .L_15)
.L_15:
        /*0040*/ 	.word	0x00000000
        /*0044*/ 	.short	0x0017
        /*0046*/ 	.short	0x0070
        /*0048*/ 	.byte	0x00, 0xf0, 0x11, 0x00


	//----- nvinfo : EIATTR_KPARAM_INFO
	.align		4
.L_16:
        /*004c*/ 	.byte	0x04, 0x17
        /*004e*/ 	.short	(.L_18 - .L_17)
.L_17:
        /*0050*/ 	.word	0x00000000
        /*0054*/ 	.short	0x0016
        /*0056*/ 	.short	0x006c
        /*0058*/ 	.byte	0x00, 0xf0, 0x11, 0x00


	//----- nvinfo : EIATTR_KPARAM_INFO
	.align		4
.L_18:
        /*005c*/ 	.byte	0x04, 0x17
        /*005e*/ 	.short	(.L_20 - .L_19)
.L_19:
        /*0060*/ 	.word	0x00000000
        /*0064*/ 	.short	0x0015
        /*0066*/ 	.short	0x0068
        /*0068*/ 	.byte	0x00, 0xf0, 0x11, 0x00


	//----- nvinfo : EIATTR_KPARAM_INFO
	.align		4
.L_20:
        /*006c*/ 	.byte	0x04, 0x17
        /*006e*/ 	.short	(.L_22 - .L_21)
.L_21:
        /*0070*/ 	.word	0x00000000
        /*0074*/ 	.short	0x0014
        /*0076*/ 	.short	0x0064
        /*0078*/ 	.byte	0x00, 0xf0, 0x11, 0x00


	//----- nvinfo : EIATTR_KPARAM_INFO
	.align		4
.L_22:
        /*007c*/ 	.byte	0x04, 0x17
        /*007e*/ 	.short	(.L_24 - .L_23)
.L_23:
        /*0080*/ 	.word	0x00000000
        /*0084*/ 	.short	0x0013
        /*0086*/ 	.short	0x0060
        /*0088*/ 	.byte	0x00, 0xf0, 0x11, 0x00


	//----- nvinfo : EIATTR_KPARAM_INFO
	.align		4
.L_24:
        /*008c*/ 	.byte	0x04, 0x17
        /*008e*/ 	.short	(.L_26 - .L_25)
.L_25:
        /*0090*/ 	.word	0x00000000
        /*0094*/ 	.short	0x0012
        /*0096*/ 	.short	0x005c
        /*0098*/ 	.byte	0x00, 0xf0, 0x11, 0x00


	//----- nvinfo : EIATTR_KPARAM_INFO
	.align		4
.L_26:
        /*009c*/ 	.byte	0x04, 0x17
        /*009e*/ 	.short	(.L_28 - .L_27)
.L_27:
        /*00a0*/ 	.word	0x00000000
        /*00a4*/ 	.short	0x0011
        /*00a6*/ 	.short	0x0058
        /*00a8*/ 	.byte	0x00, 0xf0, 0x11, 0x00


	//----- nvinfo : EIATTR_KPARAM_INFO
	.align		4
.L_28:
        /*00ac*/ 	.byte	0x04, 0x17
        /*00ae*/ 	.short	(.L_30 - .L_29)
.L_29:
        /*00b0*/ 	.word	0x00000000
        /*00b4*/ 	.short	0x0010
        /*00b6*/ 	.short	0x0054
        /*00b8*/ 	.byte	0x00, 0xf0, 0x11, 0x00


	//----- nvinfo : EIATTR_KPARAM_INFO
	.align		4
.L_30:
        /*00bc*/ 	.byte	0x04, 0x17
        /*00be*/ 	.short	(.L_32 - .L_31)
.L_31:
        /*00c0*/ 	.word	0x00000000
        /*00c4*/ 	.short	0x000f
        /*00c6*/ 	.short	0x0050
        /*00c8*/ 	.byte	0x00, 0xf0, 0x11, 0x00


	//----- nvinfo : EIATTR_KPARAM_INFO
	.align		4
.L_32:
        /*00cc*/ 	.byte	0x04, 0x17
        /*00ce*/ 	.short	(.L_34 - .L_33)
.L_33:
        /*00d0*/ 	.word	0x00000000
        /*00d4*/ 	.short	0x000e
        /*00d6*/ 	.short	0x004c
        /*00d8*/ 	.byte	0x00, 0xf0, 0x11, 0x00


	//----- nvinfo : EIATTR_KPARAM_INFO
	.align		4
.L_34:
        /*00dc*/ 	.byte	0x04, 0x17
        /*00de*/ 	.short	(.L_36 - .L_35)
.L_35:
        /*00e0*/ 	.word	0x00000000
        /*00e4*/ 	.short	0x000d
        /*00e6*/ 	.short	0x0048
        /*00e8*/ 	.byte	0x00, 0xf0, 0x11, 0x00


	//----- nvinfo : EIATTR_KPARAM_INFO
	.align		4
.L_36:
        /*00ec*/ 	.byte	0x04, 0x17
        /*00ee*/ 	.short	(.L_38 - .L_37)
.L_37:
        /*00f0*/ 	.word	0x00000000
        /*00f4*/ 	.short	0x000c
        /*00f6*/ 	.short	0x0044
        /*00f8*/ 	.byte	0x00, 0xf0, 0x11, 0x00


	//----- nvinfo : EIATTR_KPARAM_INFO
	.align		4
.L_38:
        /*00fc*/ 	.byte	0x04, 0x17
        /*00fe*/ 	.short	(.L_40 - .L_39)
.L_39:
        /*0100*/ 	.word	0x00000000
        /*0104*/ 	.short	0x000b
        /*0106*/ 	.short	0x0040
        /*0108*/ 	.byte	0x00, 0xf0, 0x11, 0x00


	//----- nvinfo : EIATTR_KPARAM_INFO
	.align		4
.L_40:
        /*010c*/ 	.byte	0x04, 0x17
        /*010e*/ 	.short	(.L_42 - .L_41)
.L_41:
        /*0110*/ 	.word	0x00000000
        /*0114*/ 	.short	0x000a
        /*0116*/ 	.short	0x003c
        /*0118*/ 	.byte	0x00, 0xf0, 0x11, 0x00


	//----- nvinfo : EIATTR_KPARAM_INFO
	.align		4
.L_42:
        /*011c*/ 	.byte	0x04, 0x17
        /*011e*/ 	.short	(.L_44 - .L_43)
.L_43:
        /*0120*/ 	.word	0x00000000
        /*0124*/ 	.short	0x0009
        /*0126*/ 	.short	0x0038
        /*0128*/ 	.byte	0x00, 0xf0, 0x11, 0x00


	//----- nvinfo : EIATTR_KPARAM_INFO
	.align		4
.L_44:
        /*012c*/ 	.byte	0x04, 0x17
        /*012e*/ 	.short	(.L_46 - .L_45)
.L_45:
        /*0130*/ 	.word	0x00000000
        /*0134*/ 	.short	0x0008
        /*0136*/ 	.short	0x0034
        /*0138*/ 	.byte	0x00, 0xf0, 0x11, 0x00


	//----- nvinfo : EIATTR_KPARAM_INFO
	.align		4
.L_46:
        /*013c*/ 	.byte	0x04, 0x17
        /*013e*/ 	.short	(.L_48 - .L_47)
.L_47:
        /*0140*/ 	.word	0x00000000
        /*0144*/ 	.short	0x0007
        /*0146*/ 	.short	0x0030
        /*0148*/ 	.byte	0x00, 0xf0, 0x11, 0x00


	//----- nvinfo : EIATTR_KPARAM_INFO
	.align		4
.L_48:
        /*014c*/ 	.byte	0x04, 0x17
        /*014e*/ 	.short	(.L_50 - .L_49)
.L_49:
        /*0150*/ 	.word	0x00000000
        /*0154*/ 	.short	0x0006
        /*0156*/ 	.short	0x002c
        /*0158*/ 	.byte	0x00, 0xf0, 0x11, 0x00


	//----- nvinfo : EIATTR_KPARAM_INFO
	.align		4
.L_50:
        /*015c*/ 	.byte	0x04, 0x17
        /*015e*/ 	.short	(.L_52 - .L_51)
.L_51:
        /*0160*/ 	.word	0x00000000
        /*0164*/ 	.short	0x0005
        /*0166*/ 	.short	0x0028
        /*0168*/ 	.byte	0x00, 0xf0, 0x11, 0x00


	//----- nvinfo : EIATTR_KPARAM_INFO
	.align		4
.L_52:
        /*016c*/ 	.byte	0x04, 0x17
        /*016e*/ 	.short	(.L_54 - .L_53)
.L_53:
        /*0170*/ 	.word	0x00000000
        /*0174*/ 	.short	0x0004
        /*0176*/ 	.short	0x0020
        /*0178*/ 	.byte	0x00, 0xf4, 0x21, 0x00


	//----- nvinfo : EIATTR_KPARAM_INFO
	.align		4
.L_54:
        /*017c*/ 	.byte	0x04, 0x17
        /*017e*/ 	.short	(.L_56 - .L_55)
.L_55:
        /*0180*/ 	.word	0x00000000
        /*0184*/ 	.short	0x0003
        /*0186*/ 	.short	0x0018
        /*0188*/ 	.byte	0x00, 0xf4, 0x21, 0x00


	//----- nvinfo : EIATTR_KPARAM_INFO
	.align		4
.L_56:
        /*018c*/ 	.byte	0x04, 0x17
        /*018e*/ 	.short	(.L_58 - .L_57)
.L_57:
        /*0190*/ 	.word	0x00000000
        /*0194*/ 	.short	0x0002
        /*0196*/ 	.short	0x0010
        /*0198*/ 	.byte	0x00, 0xf4, 0x21, 0x00


	//----- nvinfo : EIATTR_KPARAM_INFO
	.align		4
.L_58:
        /*019c*/ 	.byte	0x04, 0x17
        /*019e*/ 	.short	(.L_60 - .L_59)
.L_59:
        /*01a0*/ 	.word	0x00000000
        /*01a4*/ 	.short	0x0001
        /*01a6*/ 	.short	0x0008
        /*01a8*/ 	.byte	0x00, 0xf4, 0x21, 0x00


	//----- nvinfo : EIATTR_KPARAM_INFO
	.align		4
.L_60:
        /*01ac*/ 	.byte	0x04, 0x17
        /*01ae*/ 	.short	(.L_62 - .L_61)
.L_61:
        /*01b0*/ 	.word	0x00000000
        /*01b4*/ 	.short	0x0000
        /*01b6*/ 	.short	0x0000
        /*01b8*/ 	.byte	0x00, 0xf4, 0x21, 0x00


	//----- nvinfo : EIATTR_MAXREG_COUNT
	.align		4
.L_62:
        /*01bc*/ 	.byte	0x03, 0x1b
        /*01be*/ 	.short	0x0080


	//----- nvinfo : EIATTR_NUM_BARRIERS
	.align		4
        /*01c0*/ 	.byte	0x02, 0x4c
        /*01c2*/ 	.byte	0x01
	.zero		1


	//----- nvinfo : EIATTR_ANNOTATIONS
	.align		4
        /*01c4*/ 	.byte	0x04, 0x55
        /*01c6*/ 	.short	(.L_64 - .L_63)


	//   ....[0]....
.L_63:
        /*01c8*/ 	.word	0x00000001
        /*01cc*/ 	.byte	0x50, 0x01, 0x00, 0x00, 0x01, 0x00, 0x00, 0x00, 0xa0, 0x02, 0x00, 0x00, 0x01, 0x00, 0x00, 0x00
        /* <DEDUP_REMOVED lines=2324> */
        /*931c*/ 	.byte	0xb0, 0x01, 0x02, 0x00


	//----- nvinfo : EIATTR_MERCURY_ISA_VERSION
	.align		4
.L_64:
        /*9320*/ 	.byte	0x03, 0x5f
        /*9322*/ 	.short	0x0000


	//----- nvinfo : EIATTR_COOP_GROUP_MASK_REGIDS
	.align		4
        /*9324*/ 	.byte	0x04, 0x29
        /*9326*/ 	.short	(.L_66 - .L_65)


	//   ....[0]....
.L_65:
        /*9328*/ 	.word	0xffffffff


	//   ....[1]....
        /*932c*/ 	.word	0xffffffff


	//   ....[2]....
        /*9330*/ 	.word	0xffffffff


	//   ....[3]....
        /*9334*/ 	.word	0xffffffff


	//   ....[4]....
        /*9338*/ 	.word	0xffffffff


	//   ....[5]....
        /*933c*/ 	.word	0xffffffff


	//   ....[6]....
        /*9340*/ 	.word	0xffffffff


	//   ....[7]....
        /*9344*/ 	.word	0xffffffff


	//   ....[8]....
        /*9348*/ 	.word	0xffffffff


	//   ....[9]....
        /*934c*/ 	.word	0xffffffff


	//   ....[10]....
        /*9350*/ 	.word	0xffffffff


	//   ....[11]....
        /*9354*/ 	.word	0xffffffff


	//   ....[12]....
        /*9358*/ 	.word	0xffffffff


	//   ....[13]....
        /*935c*/ 	.word	0xffffffff


	//   ....[14]....
        /*9360*/ 	.word	0xffffffff


	//   ....[15]....
        /*9364*/ 	.word	0xffffffff


	//   ....[16]....
        /*9368*/ 	.word	0xffffffff


	//   ....[17]....
        /*936c*/ 	.word	0xffffffff


	//   ....[18]....
        /*9370*/ 	.word	0xffffffff


	//   ....[19]....
        /*9374*/ 	.word	0xffffffff


	//   ....[20]....
        /*9378*/ 	.word	0xffffffff


	//   ....[21]....
        /*937c*/ 	.word	0xffffffff


	//   ....[22]....
        /*9380*/ 	.word	0xffffffff


	//   ....[23]....
        /*9384*/ 	.word	0xffffffff


	//   ....[24]....
        /*9388*/ 	.word	0xffffffff


	//   ....[25]....
        /*938c*/ 	.word	0xffffffff


	//   ....[26]....
        /*9390*/ 	.word	0xffffffff


	//   ....[27]....
        /*9394*/ 	.word	0xffffffff


	//   ....[28]....
        /*9398*/ 	.word	0xffffffff


	//   ....[29]....
        /*939c*/ 	.word	0xffffffff


	//   ....[30]....
        /*93a0*/ 	.word	0xffffffff


	//   ....[31]....
        /*93a4*/ 	.word	0xffffffff


	//   ....[32]....
        /*93a8*/ 	.word	0xffffffff


	//   ....[33]....
        /*93ac*/ 	.word	0xffffffff


	//   ....[34]....
        /*93b0*/ 	.word	0xffffffff


	//   ....[35]....
        /*93b4*/ 	.word	0xffffffff


	//   ....[36]....
        /*93b8*/ 	.word	0xffffffff


	//   ....[37]....
        /*93bc*/ 	.word	0xffffffff


	//   ....[38]....
        /*93c0*/ 	.word	0xffffffff


	//   ....[39]....
        /*93c4*/ 	.word	0xffffffff


	//   ....[40]....
        /*93c8*/ 	.word	0xffffffff


	//   ....[41]....
        /*93cc*/ 	.word	0xffffffff


	//   ....[42]....
        /*93d0*/ 	.word	0xffffffff


	//   ....[43]....
        /*93d4*/ 	.word	0xffffffff


	//   ....[44]....
        /*93d8*/ 	.word	0xffffffff


	//   ....[45]....
        /*93dc*/ 	.word	0xffffffff


	//   ....[46]....
        /*93e0*/ 	.word	0xffffffff


	//   ....[47]....
        /*93e4*/ 	.word	0xffffffff


	//   ....[48]....
        /*93e8*/ 	.word	0xffffffff


	//   ....[49]....
        /*93ec*/ 	.word	0xffffffff


	//   ....[50]....
        /*93f0*/ 	.word	0xffffffff


	//   ....[51]....
        /*93f4*/ 	.word	0xffffffff


	//   ....[52]....
        /*93f8*/ 	.word	0xffffffff


	//   ....[53]....
        /*93fc*/ 	.word	0xffffffff


	//   ....[54]....
        /*9400*/ 	.word	0xffffffff


	//   ....[55]....
        /*9404*/ 	.word	0xffffffff


	//   ....[56]....
        /*9408*/ 	.word	0xffffffff


	//   ....[57]....
        /*940c*/ 	.word	0xffffffff


	//   ....[58]....
        /*9410*/ 	.word	0xffffffff


	//   ....[59]....
        /*9414*/ 	.word	0xffffffff


	//   ....[60]....
        /*9418*/ 	.word	0xffffffff


	//   ....[61]....
        /*941c*/ 	.word	0xffffffff


	//   ....[62]....
        /*9420*/ 	.word	0xffffffff


	//   ....[63]....
        /*9424*/ 	.word	0xffffffff


	//   ....[64]....
        /*9428*/ 	.word	0xffffffff


	//   ....[65]....
        /*942c*/ 	.word	0xffffffff


	//   ....[66]....
        /*9430*/ 	.word	0xffffffff


	//   ....[67]....
        /*9434*/ 	.word	0xffffffff


	//   ....[68]....
        /*9438*/ 	.word	0xffffffff


	//   ....[69]....
        /*943c*/ 	.word	0xffffffff


	//   ....[70]....
        /*9440*/ 	.word	0xffffffff


	//   ....[71]....
        /*9444*/ 	.word	0xffffffff


	//   ....[72]....
        /*9448*/ 	.word	0xffffffff


	//   ....[73]....
        /*944c*/ 	.word	0xffffffff


	//   ....[74]....
        /*9450*/ 	.word	0xffffffff


	//   ....[75]....
        /*9454*/ 	.word	0xffffffff


	//   ....[76]....
        /*9458*/ 	.word	0xffffffff


	//   ....[77]....
        /*945c*/ 	.word	0xffffffff


	//   ....[78]....
        /*9460*/ 	.word	0xffffffff


	//   ....[79]....
        /*9464*/ 	.word	0xffffffff


	//   ....[80]....
        /*9468*/ 	.word	0xffffffff


	//   ....[81]....
        /*946c*/ 	.word	0xffffffff


	//   ....[82]....
        /*9470*/ 	.word	0xffffffff


	//   ....[83]....
        /*9474*/ 	.word	0xffffffff


	//   ....[84]....
        /*9478*/ 	.word	0xffffffff


	//   ....[85]....
        /*947c*/ 	.word	0xffffffff


	//   ....[86]....
        /*9480*/ 	.word	0xffffffff


	//   ....[87]....
        /*9484*/ 	.word	0xffffffff


	//   ....[88]....
        /*9488*/ 	.word	0xffffffff


	//   ....[89]....
        /*948c*/ 	.word	0xffffffff


	//   ....[90]....
        /*9490*/ 	.word	0xffffffff


	//   ....[91]....
        /*9494*/ 	.word	0xffffffff


	//   ....[92]....
        /*9498*/ 	.word	0xffffffff


	//   ....[93]....
        /*949c*/ 	.word	0xffffffff


	//   ....[94]....
        /*94a0*/ 	.word	0xffffffff


	//   ....[95]....
        /*94a4*/ 	.word	0xffffffff


	//   ....[96]....
        /*94a8*/ 	.word	0xffffffff


	//   ....[97]....
        /*94ac*/ 	.word	0xffffffff


	//   ....[98]....
        /*94b0*/ 	.word	0xffffffff


	//   ....[99]....
        /*94b4*/ 	.word	0xffffffff


	//   ....[100]....
        /*94b8*/ 	.word	0xffffffff


	//   ....[101]....
        /*94bc*/ 	.word	0xffffffff


	//   ....[102]....
        /*94c0*/ 	.word	0xffffffff


	//   ....[103]....
        /*94c4*/ 	.word	0xffffffff


	//   ....[104]....
        /*94c8*/ 	.word	0xffffffff


	//   ....[105]....
        /*94cc*/ 	.word	0xffffffff


	//   ....[106]....
        /*94d0*/ 	.word	0xffffffff


	//   ....[107]....
        /*94d4*/ 	.word	0xffffffff


	//   ....[108]....
        /*94d8*/ 	.word	0xffffffff


	//   ....[109]....
        /*94dc*/ 	.word	0xffffffff


	//   ....[110]....
        /*94e0*/ 	.word	0xffffffff


	//   ....[111]....
        /*94e4*/ 	.word	0xffffffff


	//   ....[112]....
        /*94e8*/ 	.word	0xffffffff


	//   ....[113]....
        /*94ec*/ 	.word	0xffffffff


	//   ....[114]....
        /*94f0*/ 	.word	0xffffffff


	//   ....[115]....
        /*94f4*/ 	.word	0xffffffff


	//   ....[116]....
        /*94f8*/ 	.word	0xffffffff


	//   ....[117]....
        /*94fc*/ 	.word	0xffffffff


	//   ....[118]....
        /*9500*/ 	.word	0xffffffff


	//   ....[119]....
        /*9504*/ 	.word	0xffffffff


	//   ....[120]....
        /*9508*/ 	.word	0xffffffff


	//   ....[121]....
        /*950c*/ 	.word	0xffffffff


	//   ....[122]....
        /*9510*/ 	.word	0xffffffff


	//   ....[123]....
        /*9514*/ 	.word	0xffffffff


	//   ....[124]....
        /*9518*/ 	.word	0xffffffff


	//   ....[125]....
        /*951c*/ 	.word	0xffffffff


	//   ....[126]....
        /*9520*/ 	.word	0xffffffff


	//   ....[127]....
        /*9524*/ 	.word	0xffffffff


	//   ....[128]....
        /*9528*/ 	.word	0xffffffff


	//   ....[129]....
        /*952c*/ 	.word	0xffffffff


	//   ....[130]....
        /*9530*/ 	.word	0xffffffff


	//   ....[131]....
        /*9534*/ 	.word	0xffffffff


	//   ....[132]....
        /*9538*/ 	.word	0xffffffff


	//   ....[133]....
        /*953c*/ 	.word	0xffffffff


	//   ....[134]....
        /*9540*/ 	.word	0xffffffff


	//   ....[135]....
        /*9544*/ 	.word	0xffffffff


	//   ....[136]....
        /*9548*/ 	.word	0xffffffff


	//   ....[137]....
        /*954c*/ 	.word	0xffffffff


	//   ....[138]....
        /*9550*/ 	.word	0xffffffff


	//   ....[139]....
        /*9554*/ 	.word	0xffffffff


	//   ....[140]....
        /*9558*/ 	.word	0xffffffff


	//   ....[141]....
        /*955c*/ 	.word	0xffffffff


	//   ....[142]....
        /*9560*/ 	.word	0xffffffff


	//   ....[143]....
        /*9564*/ 	.word	0xffffffff


	//   ....[144]....
        /*9568*/ 	.word	0xffffffff


	//   ....[145]....
        /*956c*/ 	.word	0xffffffff


	//   ....[146]....
        /*9570*/ 	.word	0xffffffff


	//   ....[147]....
        /*9574*/ 	.word	0xffffffff


	//   ....[148]....
        /*9578*/ 	.word	0xffffffff


	//   ....[149]....
        /*957c*/ 	.word	0xffffffff


	//   ....[150]....
        /*9580*/ 	.word	0xffffffff


	//   ....[151]....
        /*9584*/ 	.word	0xffffffff


	//----- nvinfo : EIATTR_COOP_GROUP_INSTR_OFFSETS
	.align		4
.L_66:
        /*9588*/ 	.byte	0x04, 0x28
        /*958a*/ 	.short	(.L_68 - .L_67)


	//   ....[0]....
.L_67:
        /*958c*/ 	.word	0x0002e0c0


	//   ....[1]....
        /*9590*/ 	.word	0x0002e0d0


	//   ....[2]....
        /*9594*/ 	.word	0x0002e0e0


	//   ....[3]....
        /*9598*/ 	.word	0x0002e130


	//   ....[4]....
        /*959c*/ 	.word	0x0002e140


	//   ....[5]....
        /*95a0*/ 	.word	0x0002e160


	//   ....[6]....
        /*95a4*/ 	.word	0x0002e170


	//   ....[7]....
        /*95a8*/ 	.word	0x0002e260


	//   ....[8]....
        /*95ac*/ 	.word	0x0002e290


	//   ....[9]....
        /*95b0*/ 	.word	0x0002e2a0


	//   ....[10]....
        /*95b4*/ 	.word	0x0002e2b0


	//   ....[11]....
        /*95b8*/ 	.word	0x0002e2c0


	//   ....[12]....
        /*95bc*/ 	.word	0x0002e2d0


	//   ....[13]....
        /*95c0*/ 	.word	0x0002e2e0


	//   ....[14]....
        /*95c4*/ 	.word	0x0002e300


	//   ....[15]....
        /*95c8*/ 	.word	0x0002e340


	//   ....[16]....
        /*95cc*/ 	.word	0x0002e360


	//   ....[17]....
        /*95d0*/ 	.word	0x0002e370


	//   ....[18]....
        /*95d4*/ 	.word	0x0002e380


	//   ....[19]....
        /*95d8*/ 	.word	0x0002e4d0


	//   ....[20]....
        /*95dc*/ 	.word	0x0002e730


	//   ....[21]....
        /*95e0*/ 	.word	0x0002e7b0


	//   ....[22]....
        /*95e4*/ 	.word	0x0002e7c0


	//   ....[23]....
        /*95e8*/ 	.word	0x0002e7d0


	//   ....[24]....
        /*95ec*/ 	.word	0x0002e7e0


	//   ....[25]....
        /*95f0*/ 	.word	0x0002eca0


	//   ....[26]....
        /*95f4*/ 	.word	0x0002ecf0


	//   ....[27]....
        /*95f8*/ 	.word	0x0002ed20


	//   ....[28]....
        /*95fc*/ 	.word	0x0002ed40


	//   ....[29]....
        /*9600*/ 	.word	0x0002ed70


	//   ....[30]....
        /*9604*/ 	.word	0x0002eda0


	//   ....[31]....
        /*9608*/ 	.word	0x0002edc0


	//   ....[32]....
        /*960c*/ 	.word	0x0002ee10


	//   ....[33]....
        /*9610*/ 	.word	0x0002ee50


	//   ....[34]....
        /*9614*/ 	.word	0x0002ee70


	//   ....[35]....
        /*9618*/ 	.word	0x0002eea0


	//   ....[36]....
        /*961c*/ 	.word	0x0002eed0


	//   ....[37]....
        /*9620*/ 	.word	0x0002eee0


	//   ....[38]....
        /*9624*/ 	.word	0x0002eef0


	//   ....[39]....
        /*9628*/ 	.word	0x0002ef00


	//   ....[40]....
        /*962c*/ 	.word	0x0002ef10


	//   ....[41]....
        /*9630*/ 	.word	0x0002ef20


	//   ....[42]....
        /*9634*/ 	.word	0x0002ef30


	//   ....[43]....
        /*9638*/ 	.word	0x0002ef50


	//   ....[44]....
        /*963c*/ 	.word	0x0002f0d0


	//   ....[45]....
        /*9640*/ 	.word	0x0002f150


	//   ....[46]....
        /*9644*/ 	.word	0x0002f160


	//   ....[47]....
        /*9648*/ 	.word	0x0002f1a0


	//   ....[48]....
        /*964c*/ 	.word	0x0002f1b0


	//   ....[49]....
        /*9650*/ 	.word	0x0002f1c0


	//   ....[50]....
        /*9654*/ 	.word	0x0002f200


	//   ....[51]....
        /*9658*/ 	.word	0x0002f220


	//   ....[52]....
        /*965c*/ 	.word	0x0002f240


	//   ....[53]....
        /*9660*/ 	.word	0x0002f250


	//   ....[54]....
        /*9664*/ 	.word	0x0002f2f0


	//   ....[55]....
        /*9668*/ 	.word	0x0002f4c0


	//   ....[56]....
        /*966c*/ 	.word	0x0002f4d0


	//   ....[57]....
        /*9670*/ 	.word	0x0002f4e0


	//   ....[58]....
        /*9674*/ 	.word	0x0002f4f0


	//   ....[59]....
        /*9678*/ 	.word	0x0002f500


	//   ....[60]....
        /*967c*/ 	.word	0x0002f510


	//   ....[61]....
        /*9680*/ 	.word	0x0002f520


	//   ....[62]....
        /*9684*/ 	.word	0x0002f530


	//   ....[63]....
        /*9688*/ 	.word	0x0002f540


	//   ....[64]....
        /*968c*/ 	.word	0x0002fae0


	//   ....[65]....
        /*9690*/ 	.word	0x0002fb00


	//   ....[66]....
        /*9694*/ 	.word	0x0002fb20


	//   ....[67]....
        /*9698*/ 	.word	0x0002fb80


	//   ....[68]....
        /*969c*/ 	.word	0x0002fb90


	//   ....[69]....
        /*96a0*/ 	.word	0x0002fba0


	//   ....[70]....
        /*96a4*/ 	.word	0x0002fbe0


	//   ....[71]....
        /*96a8*/ 	.word	0x0002fbf0


	//   ....[72]....
        /*96ac*/ 	.word	0x0002fc00


	//   ....[73]....
        /*96b0*/ 	.word	0x0002fc40


	//   ....[74]....
        /*96b4*/ 	.word	0x0002fc50


	//   ....[75]....
        /*96b8*/ 	.word	0x0002fc60


	//   ....[76]....
        /*96bc*/ 	.word	0x0002ffd0


	//   ....[77]....
        /*96c0*/ 	.word	0x00030070


	//   ....[78]....
        /*96c4*/ 	.word	0x000300b0


	//   ....[79]....
        /*96c8*/ 	.word	0x000300c0


	//   ....[80]....
        /*96cc*/ 	.word	0x00030a90


	//   ....[81]....
        /*96d0*/ 	.word	0x00030b50


	//   ....[82]....
        /*96d4*/ 	.word	0x00030b60


	//   ....[83]....
        /*96d8*/ 	.word	0x00030d20


	//   ....[84]....
        /*96dc*/ 	.word	0x00030d40


	//   ....[85]....
        /*96e0*/ 	.word	0x00031020


	//   ....[86]....
        /*96e4*/ 	.word	0x000310d0


	//   ....[87]....
        /*96e8*/ 	.word	0x00031210


	//   ....[88]....
        /*96ec*/ 	.word	0x00031220


	//   ....[89]....
        /*96f0*/ 	.word	0x00031230


	//   ....[90]....
        /*96f4*/ 	.word	0x00031240


	//   ....[91]....
        /*96f8*/ 	.word	0x00031260


	//   ....[92]....
        /*96fc*/ 	.word	0x00031320


	//   ....[93]....
        /*9700*/ 	.word	0x00031330


	//   ....[94]....
        /*9704*/ 	.word	0x00031500


	//   ....[95]....
        /*9708*/ 	.word	0x00031510


	//   ....[96]....
        /*970c*/ 	.word	0x00031520


	//   ....[97]....
        /*9710*/ 	.word	0x00031530


	//   ....[98]....
        /*9714*/ 	.word	0x00031580


	//   ....[99]....
        /*9718*/ 	.word	0x00031690


	//   ....[100]....
        /*971c*/ 	.word	0x000316a0


	//   ....[101]....
        /*9720*/ 	.word	0x000318d0


	//   ....[102]....
        /*9724*/ 	.word	0x00031ac0


	//   ....[103]....
        /*9728*/ 	.word	0x00031c80


	//   ....[104]....
        /*972c*/ 	.word	0x00031c90


	//   ....[105]....
        /*9730*/ 	.word	0x00031ec0


	//   ....[106]....
        /*9734*/ 	.word	0x00031f30


	//   ....[107]....
        /*9738*/ 	.word	0x00031fd0


	//   ....[108]....
        /*973c*/ 	.word	0x00032240


	//   ....[109]....
        /*9740*/ 	.word	0x000322f0


	//   ....[110]....
        /*9744*/ 	.word	0x00032590


	//   ....[111]....
        /*9748*/ 	.word	0x000325c0


	//   ....[112]....
        /*974c*/ 	.word	0x00032790


	//   ....[113]....
        /*9750*/ 	.word	0x000327a0


	//   ....[114]....
        /*9754*/ 	.word	0x00032810


	//   ....[115]....
        /*9758*/ 	.word	0x00032820


	//   ....[116]....
        /*975c*/ 	.word	0x00032990


	//   ....[117]....
        /*9760*/ 	.word	0x000329a0


	//   ....[118]....
        /*9764*/ 	.word	0x000329b0


	//   ....[119]....
        /*9768*/ 	.word	0x00032a90


	//   ....[120]....
        /*976c*/ 	.word	0x00032b10


	//   ....[121]....
        /*9770*/ 	.word	0x00032b40


	//   ....[122]....
        /*9774*/ 	.word	0x00032c00


	//   ....[123]....
        /*9778*/ 	.word	0x00032c20


	//   ....[124]....
        /*977c*/ 	.word	0x00032c30


	//   ....[125]....
        /*9780*/ 	.word	0x00032c50


	//   ....[126]....
        /*9784*/ 	.word	0x00032c60


	//   ....[127]....
        /*9788*/ 	.word	0x00032cd0


	//   ....[128]....
        /*978c*/ 	.word	0x00032ce0


	//   ....[129]....
        /*9790*/ 	.word	0x00032d00


	//   ....[130]....
        /*9794*/ 	.word	0x00032d40


	//   ....[131]....
        /*9798*/ 	.word	0x00032d70


	//   ....[132]....
        /*979c*/ 	.word	0x00032d80


	//   ....[133]....
        /*97a0*/ 	.word	0x00032e20


	//   ....[134]....
        /*97a4*/ 	.word	0x00032e50


	//   ....[135]....
        /*97a8*/ 	.word	0x00032e60


	//   ....[136]....
        /*97ac*/ 	.word	0x00032e70


	//   ....[137]....
        /*97b0*/ 	.word	0x00032e80


	//   ....[138]....
        /*97b4*/ 	.word	0x00032e90


	//   ....[139]....
        /*97b8*/ 	.word	0x00032ea0


	//   ....[140]....
        /*97bc*/ 	.word	0x00033070


	//   ....[141]....
        /*97c0*/ 	.word	0x00033090


	//   ....[142]....
        /*97c4*/ 	.word	0x000330b0


	//   ....[143]....
        /*97c8*/ 	.word	0x00033110


	//   ....[144]....
        /*97cc*/ 	.word	0x00033120


	//   ....[145]....
        /*97d0*/ 	.word	0x00033130


	//   ....[146]....
        /*97d4*/ 	.word	0x00033170


	//   ....[147]....
        /*97d8*/ 	.word	0x00033180


	//   ....[148]....
        /*97dc*/ 	.word	0x00033190


	//   ....[149]....
        /*97e0*/ 	.word	0x000331d0


	//   ....[150]....
        /*97e4*/ 	.word	0x000331e0


	//   ....[151]....
        /*97e8*/ 	.word	0x000331f0


	//----- nvinfo : EIATTR_EXIT_INSTR_OFFSETS
	.align		4
.L_68:
        /*97ec*/ 	.byte	0x04, 0x1c
        /*97ee*/ 	.short	(.L_70 - .L_69)


	//   ....[0]....
.L_69:
        /*97f0*/ 	.word	0x0005ebe0


	//   ....[1]....
        /*97f4*/ 	.word	0x0005ecd0


	//----- nvinfo : EIATTR_REQNTID
	.align		4
.L_70:
        /*97f8*/ 	.byte	0x04, 0x10
        /*97fa*/ 	.short	(.L_72 - .L_71)
.L_71:
        /*97fc*/ 	.word	0x00000200
        /*9800*/ 	.word	0x00000001
        /*9804*/ 	.word	0x00000001
.L_72:


//--------------------- .nv.callgraph             --------------------------
	.section	.nv.callgraph,"",@"SHT_CUDA_CALLGRAPH"
	.align	4
	.sectionentsize	8
	.align		4
        /*0000*/ 	.word	0x00000000
	.align		4
        /*0004*/ 	.word	0xffffffff
	.align		4
        /*0008*/ 	.word	0x00000000
	.align		4
        /*000c*/ 	.word	0xfffffffe
	.align		4
        /*0010*/ 	.word	0x00000000
	.align		4
        /*0014*/ 	.word	0xfffffffd
	.align		4
        /*0018*/ 	.word	0x00000000
	.align		4
        /*001c*/ 	.word	0xfffffffc


//--------------------- .nv.rel.action            --------------------------
	.section	.nv.rel.action,"",@"SHT_CUDA_RELOCINFO"
	.align	8
	.sectionentsize	8
        /*0000*/ 	.byte	0x73, 0x00, 0x00, 0x00, 0x00, 0x00, 0x00, 0x00, 0x00, 0x00, 0x00, 0x11, 0x25, 0x00, 0x05, 0x36


//--------------------- .nv.constant4             --------------------------
	.section	.nv.constant4,"a",@progbits
	.align	8
	.align		8
.nv.constant4:
        /*0000*/ 	.dword	_$_str


//--------------------- .nv.constant0.attn_fwd    --------------------------
	.section	.nv.constant0.attn_fwd,"a",@progbits
	.sectionflags	@""
	.align	4
.nv.constant0.attn_fwd:
	.zero		488


//--------------------- .text.attn_fwd            --------------------------
	.section	.text.attn_fwd,"ax",@progbits
	.sectioninfo	@"SHI_REGISTERS=32"
	.align	128
        .global         attn_fwd
        .type           attn_fwd,@function
        .size           attn_fwd,(.L_x_3 - attn_fwd)
        .other          attn_fwd,@"STO_CUDA_ENTRY STV_DEFAULT"
attn_fwd:
.text.attn_fwd:
[----:B------:R-:W-:-:S04]  /*0000*/  IMAD.MOV.U32 R1, RZ, RZ, c[0x0][0x28] ;  /* 0x00000a00ff017624 */ /* 0x000fc800078e00ff */
[----:B------:R-:W0:Y:S01]  /*0010*/  S2R R12, SR_TID.X ;  /* 0x00000000000c7919 */ /* 0x000e220000002100 */
[----:B------:R-:W-:Y:S01]  /*0020*/  IADD3 R1, R1, -0x3960, RZ ;  /* 0xffffc6a001017810 */ /* 0x000fe20007ffe0ff */
[----:B------:R-:W-:Y:S02]  /*0030*/  ULDC.64 UR6, c[0x0][0x118] ;  /* 0x0000460000067ab9 */ /* 0x000fe40000000a00 */
[----:B------:R-:W1:Y:S01]  /*0040*/  S2R R14, SR_CTAID.X ;  /* 0x00000000000e7919 */ /* 0x000e620000002500 */
[----:B0-----:R-:W-:-:S04]  /*0050*/  SHF.R.U32.HI R0, RZ, 0x8, R12 ;  /* 0x00000008ff007819 */ /* 0x001fc8000001160c */
[----:B------:R-:W-:Y:S01]  /*0060*/  SGXT.U32 R2, R0, 0x1 ;  /* 0x000000010002781a */ /* 0x000fe20000000000 */
[----:B------:R-:W-:Y:S01]  /*0070*/  IMAD.MOV.U32 R0, RZ, RZ, c[0x0][0x198] ;  /* 0x00006600ff007624 */ /* 0x000fe200078e00ff */
[C---:B-1----:R-:W-:Y:S02]  /*0080*/  PRMT R14, R12.reuse, 0x6540, R14 ;  /* 0x000065400c0e7816 */ /* 0x042fe4000000000e */
[----:B------:R-:W-:Y:S01]  /*0090*/  LOP3.LUT R12, R12, 0xff, RZ, 0xc0, !PT ;  /* 0x000000ff0c0c7812 */ /* 0x000fe200078ec0ff */
[----:B------:R-:W-:Y:S02]  /*00a0*/  IMAD R11, R2, c[0x0][0x198], RZ ;  /* 0x00006600020b7a24 */ /* 0x000fe400078e02ff */
[----:B------:R-:W-:Y:S02]  /*00b0*/  IMAD R27, R14, c[0x0][0x194], RZ ;  /* 0x000065000e1b7a24 */ /* 0x000fe400078e02ff */
[----:B------:R-:W-:Y:S01]  /*00c0*/  IMAD.SHL.U32 R12, R12, 0x2, RZ ;  /* 0x000000020c0c7824 */ /* 0x000fe200078e00ff */
[----:B------:R-:W-:Y:S01]  /*00d0*/  LEA R13, R0, R11, 0x1 ;  /* 0x0000000b000d7211 */ /* 0x000fe200078e08ff */
[----:B------:R-:W-:-:S02]  /*00e0*/  IMAD.SHL.U32 R26, R27, 0x2, RZ ;  /* 0x000000021b1a7824 */ /* 0x000fc400078e00ff */
[----:B------:R-:W-:-:S04]  /*00f0*/  IMAD.HI R27, R27, 0x2, RZ ;  /* 0x000000021b1b7827 */ /* 0x000fc800078e02ff */
[----:B------:R-:W-:-:S04]  /*0100*/  IMAD R15, R0, 0x2, R13 ;  /* 0x00000002000f7824 */ /* 0x000fc800078e020d */
[----:B------:R-:W-:-:S05]  /*0110*/  IMAD R23, R0, 0x2, R15 ;  /* 0x0000000200177824 */ /* 0x000fca00078e020f */
[----:B------:R-:W-:-:S05]  /*0120*/  LEA R29, R0, R23, 0x1 ;  /* 0x00000017001d7211 */ /* 0x000fca00078e08ff */
[----:B------:R-:W-:-:S04]  /*0130*/  IMAD R21, R0, 0x2, R29 ;  /* 0x0000000200157824 */ /* 0x000fc800078e021d */
[----:B------:R-:W-:Y:S01]  /*0140*/  IMAD R19, R0, 0x2, R21 ;  /* 0x0000000200137824 */ /* 0x000fe200078e0215 */
[----:B------:R0:W-:Y:S04]  /*0150*/  STL [R1+0x10c0], R21 ;  /* 0x0010c01501007387 */ /* 0x0001e80000100800 */
[----:B------:R-:W1:Y:S01]  /*0160*/  S2R R0, SR_CTAID.Y ;  /* 0x0000000000007919 */ /* 0x000e620000002600 */
[----:B0-----:R-:W-:-:S05]  /*0170*/  MOV R21, c[0x0][0x198] ;  /* 0x0000660000157a02 */ /* 0x001fca0000000f00 */
[----:B------:R-:W-:-:S04]  /*0180*/  IMAD R17, R21, 0x2, R19 ;  /* 0x0000000215117824 */ /* 0x000fc800078e0213 */
[----:B------:R-:W-:-:S05]  /*0190*/  IMAD R16, R21, 0x2, R17 ;  /* 0x0000000215107824 */ /* 0x000fca00078e0211 */
[----:B------:R-:W-:Y:S01]  /*01a0*/  LEA R18, R21, R16, 0x1 ;  /* 0x0000001015127211 */ /* 0x000fe200078e08ff */
[----:B-1----:R-:W-:-:S04]  /*01b0*/  IMAD R0, R0, c[0x0][0x190], RZ ;  /* 0x0000640000007a24 */ /* 0x002fc800078e02ff */
[----:B------:R-:W-:-:S04]  /*01c0*/  IMAD R20, R21, 0x2, R18 ;  /* 0x0000000215147824 */ /* 0x000fc800078e0212 */
[----:B------:R-:W-:-:S05]  /*01d0*/  IMAD R24, R21, 0x2, R20 ;  /* 0x0000000215187824 */ /* 0x000fca00078e0214 */
[----:B------:R-:W-:-:S05]  /*01e0*/  LEA R22, R21, R24, 0x1 ;  /* 0x0000001815167211 */ /* 0x000fca00078e08ff */
        /* <DEDUP_REMOVED lines=11> */
[----:B------:R0:W-:Y:S02]  /*02a0*/  STL [R1], R10 ;  /* 0x0000000a01007387 */ /* 0x0001e40000100800 */
[----:B0-----:R-:W-:-:S05]  /*02b0*/  LEA R10, R21, R10, 0x1 ;  /* 0x0000000a150a7211 */ /* 0x001fca00078e08ff */
[----:B------:R0:W-:Y:S02]  /*02c0*/  STL [R1+0x8], R10 ;  /* 0x0000080a01007387 */ /* 0x0001e40000100800 */
[----:B0-----:R-:W-:-:S05]  /*02d0*/  IMAD R10, R21, 0x2, R10 ;  /* 0x00000002150a7824 */ /* 0x001fca00078e020a */
[----:B------:R0:W-:Y:S02]  /*02e0*/  STL [R1+0x4], R10 ;  /* 0x0000040a01007387 */ /* 0x0001e40000100800 */
[----:B0-----:R-:W-:-:S05]  /*02f0*/  IMAD R10, R21, 0x2, R10 ;  /* 0x00000002150a7824 */ /* 0x001fca00078e020a */
[C---:B------:R-:W-:Y:S01]  /*0300*/  LEA R14, R21.reuse, R10, 0x1 ;  /* 0x0000000a150e7211 */ /* 0x040fe200078e08ff */
[----:B------:R0:W-:Y:S04]  /*0310*/  STL [R1+0xc], R10 ;  /* 0x00000c0a01007387 */ /* 0x0001e80000100800 */
[----:B------:R1:W-:Y:S01]  /*0320*/  STL [R1+0x20], R14 ;  /* 0x0000200e01007387 */ /* 0x0003e20000100800 */
[C---:B0-----:R-:W-:Y:S02]  /*0330*/  IMAD.SHL.U32 R10, R0.reuse, 0x2, RZ ;  /* 0x00000002000a7824 */ /* 0x041fe400078e00ff */
[----:B------:R-:W-:Y:S01]  /*0340*/  IMAD.HI R0, R0, 0x2, RZ ;  /* 0x0000000200007827 */ /* 0x000fe200078e02ff */
[----:B-1----:R-:W-:Y:S02]  /*0350*/  LEA R14, R21, R14, 0x1 ;  /* 0x0000000e150e7211 */ /* 0x002fe400078e08ff */
[----:B------:R-:W-:-:S03]  /*0360*/  IADD3 R26, P0, P1, R26, c[0x0][0x160], R10 ;  /* 0x000058001a1a7a10 */ /* 0x000fc6000791e00a */
[----:B------:R0:W-:Y:S01]  /*0370*/  STL [R1+0x1c], R14 ;  /* 0x00001c0e01007387 */ /* 0x0001e20000100800 */
[----:B------:R-:W-:Y:S02]  /*0380*/  IADD3.X R27, R27, c[0x0][0x164], R0, P0, P1 ;  /* 0x000059001b1b7a10 */ /* 0x000fe400007e2400 */
[----:B------:R-:W-:-:S04]  /*0390*/  LEA R10, P0, R11, R26, 0x1 ;  /* 0x0000001a0b0a7211 */ /* 0x000fc800078008ff */
[----:B------:R-:W-:Y:S01]  /*03a0*/  LEA.HI.X.SX32 R11, R11, R27, 0x1, P0 ;  /* 0x0000001b0b0b7211 */ /* 0x000fe200000f0eff */
[----:B0-----:R-:W-:-:S04]  /*03b0*/  IMAD R14, R21, 0x2, R14 ;  /* 0x00000002150e7824 */ /* 0x001fc800078e020e */
[----:B------:R0:W2:Y:S01]  /*03c0*/  LDG.E.U16 R10, [R10.64] ;  /* 0x000000060a0a7981 */ /* 0x0000a2000c1e1500 */
[----:B------:R-:W-:-:S03]  /*03d0*/  LEA R21, R21, R14, 0x1 ;  /* 0x0000000e15157211 */ /* 0x000fc600078e08ff */
[----:B------:R1:W-:Y:S04]  /*03e0*/  STL [R1+0x24], R14 ;  /* 0x0000240e01007387 */ /* 0x0003e80000100800 */
[----:B-1----:R-:W1:Y:S02]  /*03f0*/  S2R R14, SR_TID.X ;  /* 0x00000000000e7919 */ /* 0x002e640000002100 */
[----:B-1----:R-:W-:-:S04]  /*0400*/  SHF.R.S32.HI R14, RZ, 0x8, R14 ;  /* 0x00000008ff0e7819 */ /* 0x002fc8000001140e */
[----:B------:R-:W-:-:S04]  /*0410*/  SGXT R14, R14, 0x1 ;  /* 0x000000010e0e781a */ /* 0x000fc80000000200 */
[----:B------:R-:W-:Y:S02]  /*0420*/  LOP3.LUT R0, R12, 0x210, R14, 0x78, !PT ;  /* 0x000002100c007812 */ /* 0x000fe400078e780e */
[-C--:B------:R-:W-:Y:S02]  /*0430*/  LEA R12, P1, R13, R26.reuse, 0x1 ;  /* 0x0000001a0d0c7211 */ /* 0x080fe400078208ff */
[----:B------:R-:W-:Y:S01]  /*0440*/  LEA R14, P0, R15, R26, 0x1 ;  /* 0x0000001a0f0e7211 */ /* 0x000fe200078008ff */
[----:B------:R1:W-:Y:S01]  /*0450*/  STL [R1+0x1050], R0 ;  /* 0x0010500001007387 */ /* 0x0003e20000100800 */
[----:B------:R-:W-:-:S03]  /*0460*/  LEA.HI.X.SX32 R13, R13, R27, 0x1, P1 ;  /* 0x0000001b0d0d7211 */ /* 0x000fc600008f0eff */
[----:B------:R3:W-:Y:S04]  /*0470*/  STL [R1+0x40], R21 ;  /* 0x0000401501007387 */ /* 0x0007e80000100800 */
[----:B------:R4:W5:Y:S01]  /*0480*/  LDG.E.U16 R12, [R12.64] ;  /* 0x000000060c0c7981 */ /* 0x000962000c1e1500 */
[----:B-1----:R-:W-:-:S04]  /*0490*/  IMAD.MOV.U32 R0, RZ, RZ, c[0x0][0x198] ;  /* 0x00006600ff007624 */ /* 0x002fc800078e00ff */
[----:B---3--:R-:W-:-:S05]  /*04a0*/  IMAD R21, R0, 0x2, R21 ;  /* 0x0000000200157824 */ /* 0x008fca00078e0215 */
[----:B------:R1:W-:Y:S01]  /*04b0*/  STL [R1+0x38], R21 ;  /* 0x0000381501007387 */ /* 0x0003e20000100800 */
[----:B------:R-:W-:-:S06]  /*04c0*/  LEA.HI.X.SX32 R15, R15, R27, 0x1, P0 ;  /* 0x0000001b0f0f7211 */ /* 0x000fcc00000f0eff */
[----:B------:R-:W3:Y:S01]  /*04d0*/  LDG.E.U16 R15, [R14.64] ;  /* 0x000000060e0f7981 */ /* 0x000ee2000c1e1500 */
[----:B-1----:R-:W-:-:S05]  /*04e0*/  LEA R21, R0, R21, 0x1 ;  /* 0x0000001500157211 */ /* 0x002fca00078e08ff */
[C---:B0-----:R-:W-:Y:S01]  /*04f0*/  IMAD R11, R0.reuse, 0x2, R21 ;  /* 0x00000002000b7824 */ /* 0x041fe200078e0215 */
[----:B------:R0:W-:Y:S03]  /*0500*/  STL [R1+0x48], R21 ;  /* 0x0000481501007387 */ /* 0x0001e60000100800 */
[----:B----4-:R-:W-:Y:S01]  /*0510*/  IMAD.MOV.U32 R13, RZ, RZ, R11 ;  /* 0x000000ffff0d7224 */ /* 0x010fe200078e000b */
[----:B0-----:R-:W4:Y:S04]  /*0520*/  LDL.LU R21, [R1+0x10c0] ;  /* 0x0010c00001157983 */ /* 0x001f280000300800 */
[----:B------:R0:W-:Y:S02]  /*0530*/  STL [R1+0x60], R11 ;  /* 0x0000600b01007387 */ /* 0x0001e40000100800 */
[----:B0-----:R-:W-:-:S05]  /*0540*/  LEA R11, R0, R13, 0x1 ;  /* 0x0000000d000b7211 */ /* 0x001fca00078e08ff */
[----:B------:R-:W-:Y:S01]  /*0550*/  IMAD.MOV.U32 R13, RZ, RZ, R11 ;  /* 0x000000ffff0d7224 */ /* 0x000fe200078e000b */
[----:B--2---:R0:W-:Y:S02]  /*0560*/  STL [R1+0x4b8], R10 ;  /* 0x0004b80a01007387 */ /* 0x0041e40000100800 */
[C---:B0-----:R-:W-:Y:S02]  /*0570*/  LEA R10, P0, R23.reuse, R26, 0x1 ;  /* 0x0000001a170a7211 */ /* 0x041fe400078008ff */
[----:B-----5:R-:W-:Y:S04]  /*0580*/  STL [R1+0x4b4], R12 ;  /* 0x0004b40c01007387 */ /* 0x020fe80000100800 */
[----:B------:R0:W-:Y:S02]  /*0590*/  STL [R1+0x54], R11 ;  /* 0x0000540b01007387 */ /* 0x0001e40000100800 */
[----:B0-----:R-:W-:-:S06]  /*05a0*/  LEA.HI.X.SX32 R11, R23, R27, 0x1, P0 ;  /* 0x0000001b170b7211 */ /* 0x001fcc00000f0eff */
[----:B------:R0:W2:Y:S01]  /*05b0*/  LDG.E.U16 R11, [R10.64] ;  /* 0x000000060a0b7981 */ /* 0x0000a2000c1e1500 */
[----:B------:R-:W-:Y:S01]  /*05c0*/  LEA R12, P1, R29, R26, 0x1 ;  /* 0x0000001a1d0c7211 */ /* 0x000fe200078208ff */
[----:B------:R-:W-:-:S03]  /*05d0*/  IMAD R23, R0, 0x2, R13 ;  /* 0x0000000200177824 */ /* 0x000fc600078e020d */
[----:B------:R-:W-:-:S06]  /*05e0*/  LEA.HI.X.SX32 R13, R29, R27, 0x1, P1 ;  /* 0x0000001b1d0d7211 */ /* 0x000fcc00008f0eff */
[----:B------:R1:W5:Y:S04]  /*05f0*/  LDG.E.U16 R13, [R12.64] ;  /* 0x000000060c0d7981 */ /* 0x000368000c1e1500 */
[----:B---3--:R-:W-:Y:S04]  /*0600*/  STL [R1+0x4b0], R15 ;  /* 0x0004b00f01007387 */ /* 0x008fe80000100800 */
[----:B------:R3:W-:Y:S01]  /*0610*/  STL [R1+0xcc], R23 ;  /* 0x0000cc1701007387 */ /* 0x0007e20000100800 */
[----:B----4-:R-:W-:Y:S02]  /*0620*/  LEA R14, P0, R21, R26, 0x1 ;  /* 0x0000001a150e7211 */ /* 0x010fe400078008ff */
[----:B---3--:R-:W-:-:S02]  /*0630*/  LEA R23, R0, R23, 0x1 ;  /* 0x0000001700177211 */ /* 0x008fc400078e08ff */
[----:B------:R-:W-:-:S03]  /*0640*/  LEA.HI.X.SX32 R15, R21, R27, 0x1, P0 ;  /* 0x0000001b150f7211 */ /* 0x000fc600000f0eff */
[----:B------:R-:W-:Y:S01]  /*0650*/  IMAD R29, R0, 0x2, R23 ;  /* 0x00000002001d7824 */ /* 0x000fe200078e0217 */
[----:B0-----:R-:W-:-:S03]  /*0660*/  LEA R10, P0, R19, R26, 0x1 ;  /* 0x0000001a130a7211 */ /* 0x001fc600078008ff */
[----:B------:R-:W-:Y:S01]  /*0670*/  IMAD R21, R0, 0x2, R29 ;  /* 0x0000000200157824 */ /* 0x000fe200078e021d */
[----:B--2---:R0:W-:Y:S04]  /*0680*/  STL [R1+0x4ac], R11 ;  /* 0x0004ac0b01007387 */ /* 0x0041e80000100800 */
[----:B------:R2:W-:Y:S01]  /*0690*/  STL [R1+0x5c], R29 ;  /* 0x00005c1d01007387 */ /* 0x0005e20000100800 */
[----:B0-----:R-:W-:-:S03]  /*06a0*/  LEA.HI.X.SX32 R11, R19, R27, 0x1, P0 ;  /* 0x0000001b130b7211 */ /* 0x001fc600000f0eff */
[----:B--2---:R0:W2:Y:S01]  /*06b0*/  LDG.E.U16 R29, [R14.64] ;  /* 0x000000060e1d7981 */ /* 0x0040a2000c1e1500 */
[----:B------:R-:W-:-:S03]  /*06c0*/  LEA R19, R0, R21, 0x1 ;  /* 0x0000001500137211 */ /* 0x000fc600078e08ff */
[----:B------:R3:W-:Y:S04]  /*06d0*/  STL [R1+0x50], R21 ;  /* 0x0000501501007387 */ /* 0x0007e80000100800 */
[----:B---3--:R3:W4:Y:S01]  /*06e0*/  LDG.E.U16 R21, [R10.64] ;  /* 0x000000060a157981 */ /* 0x008722000c1e1500 */
[----:B-1----:R-:W-:-:S03]  /*06f0*/  LEA R12, P0, R17, R26, 0x1 ;  /* 0x0000001a110c7211 */ /* 0x002fc600078008ff */
[----:B-----5:R1:W-:Y:S04]  /*0700*/  STL [R1+0x4a8], R13 ;  /* 0x0004a80d01007387 */ /* 0x0203e80000100800 */
[----:B------:R5:W-:Y:S01]  /*0710*/  STL [R1+0xc8], R19 ;  /* 0x0000c81301007387 */ /* 0x000be20000100800 */
[----:B-1----:R-:W-:Y:S01]  /*0720*/  LEA.HI.X.SX32 R13, R17, R27, 0x1, P0 ;  /* 0x0000001b110d7211 */ /* 0x002fe200000f0eff */
[----:B-----5:R-:W-:-:S04]  /*0730*/  IMAD R19, R0, 0x2, R19 ;  /* 0x0000000200137824 */ /* 0x020fc800078e0213 */
[----:B------:R-:W-:Y:S01]  /*0740*/  IMAD R17, R0, 0x2, R19 ;  /* 0x0000000200117824 */ /* 0x000fe200078e0213 */
[----:B------:R1:W-:Y:S04]  /*0750*/  STL [R1+0x4c], R19 ;  /* 0x00004c1301007387 */ /* 0x0003e80000100800 */
[----:B-1----:R1:W5:Y:S01]  /*0760*/  LDG.E.U16 R19, [R12.64] ;  /* 0x000000060c137981 */ /* 0x002362000c1e1500 */
[----:B0-----:R-:W-:-:S04]  /*0770*/  LEA R14, P1, R16, R26, 0x1 ;  /* 0x0000001a100e7211 */ /* 0x001fc800078208ff */
[----:B------:R-:W-:Y:S02]  /*0780*/  LEA.HI.X.SX32 R15, R16, R27, 0x1, P1 ;  /* 0x0000001b100f7211 */ /* 0x000fe400008f0eff */
[----:B------:R-:W-:Y:S01]  /*0790*/  LEA R16, R0, R17, 0x1 ;  /* 0x0000001100107211 */ /* 0x000fe200078e08ff */
[----:B------:R-:W-:Y:S04]  /*07a0*/  STL [R1+0x58], R17 ;  /* 0x0000581101007387 */ /* 0x000fe80000100800 */
[----:B------:R0:W-:Y:S01]  /*07b0*/  STL [R1+0x44], R16 ;  /* 0x0000441001007387 */ /* 0x0001e20000100800 */
[----:B---3--:R-:W-:Y:S01]  /*07c0*/  LEA R10, P0, R18, R26, 0x1 ;  /* 0x0000001a120a7211 */ /* 0x008fe200078008ff */
[----:B0-----:R-:W-:-:S03]  /*07d0*/  IMAD R16, R0, 0x2, R16 ;  /* 0x0000000200107824 */ /* 0x001fc600078e0210 */
[----:B------:R-:W-:Y:S02]  /*07e0*/  LEA.HI.X.SX32 R11, R18, R27, 0x1, P0 ;  /* 0x0000001b120b7211 */ /* 0x000fe400000f0eff */
[----:B-1----:R-:W-:-:S04]  /*07f0*/  LEA R12, P0, R20, R26, 0x1 ;  /* 0x0000001a140c7211 */ /* 0x002fc800078008ff */
[----:B------:R-:W-:-:S05]  /*0800*/  LEA.HI.X.SX32 R13, R20, R27, 0x1, P0 ;  /* 0x0000001b140d7211 */ /* 0x000fca00000f0eff */
[----:B------:R0:W3:Y:S04]  /*0810*/  LDG.E.U16 R18, [R12.64] ;  /* 0x000000060c127981 */ /* 0x0000e8000c1e1500 */
[----:B--2---:R1:W-:Y:S04]  /*0820*/  STL [R1+0x4a4], R29 ;  /* 0x0004a41d01007387 */ /* 0x0043e80000100800 */
[----:B------:R2:W-:Y:S04]  /*0830*/  STL [R1+0xc4], R16 ;  /* 0x0000c41001007387 */ /* 0x0005e80000100800 */
[----:B-1----:R1:W3:Y:S01]  /*0840*/  LDG.E.U16 R29, [R14.64] ;  /* 0x000000060e1d7981 */ /* 0x0022e2000c1e1500 */
[----:B--2---:R-:W-:-:S03]  /*0850*/  IMAD R16, R0, 0x2, R16 ;  /* 0x0000000200107824 */ /* 0x004fc600078e0210 */
[----:B----4-:R2:W-:Y:S04]  /*0860*/  STL [R1+0x4a0], R21 ;  /* 0x0004a01501007387 */ /* 0x0105e80000100800 */
[----:B------:R4:W-:Y:S04]  /*0870*/  STL [R1+0x3c], R16 ;  /* 0x00003c1001007387 */ /* 0x0009e80000100800 */
[----:B--2---:R2:W3:Y:S01]  /*0880*/  LDG.E.U16 R21, [R10.64] ;  /* 0x000000060a157981 */ /* 0x0044e2000c1e1500 */
[----:B----4-:R-:W-:-:S05]  /*0890*/  LEA R16, R0, R16, 0x1 ;  /* 0x0000001000107211 */ /* 0x010fca00078e08ff */
[----:B------:R4:W-:Y:S01]  /*08a0*/  STL [R1+0x64], R16 ;  /* 0x0000641001007387 */ /* 0x0009e20000100800 */
[----:B--2---:R-:W-:Y:S01]  /*08b0*/  LEA R10, P0, R24, R26, 0x1 ;  /* 0x0000001a180a7211 */ /* 0x004fe200078008ff */
[----:B----4-:R-:W-:-:S03]  /*08c0*/  IMAD R16, R0, 0x2, R16 ;  /* 0x0000000200107824 */ /* 0x010fc600078e0210 */
[-C--:B------:R-:W-:Y:S02]  /*08d0*/  LEA.HI.X.SX32 R11, R24, R27.reuse, 0x1, P0 ;  /* 0x0000001b180b7211 */ /* 0x080fe400000f0eff */
[----:B------:R2:W-:Y:S01]  /*08e0*/  STL [R1+0x34], R16 ;  /* 0x0000341001007387 */ /* 0x0005e20000100800 */
[-C--:B-1----:R-:W-:Y:S02]  /*08f0*/  LEA R14, P1, R22, R26.reuse, 0x1 ;  /* 0x0000001a160e7211 */ /* 0x082fe400078208ff */
[----:B0-----:R-:W-:Y:S01]  /*0900*/  LEA R12, P0, R2, R26, 0x1 ;  /* 0x0000001a020c7211 */ /* 0x001fe200078008ff */
[----:B------:R0:W4:Y:S01]  /*0910*/  LDG.E.U16 R17, [R10.64] ;  /* 0x000000060a117981 */ /* 0x000122000c1e1500 */
[----:B--2---:R-:W-:Y:S01]  /*0920*/  IMAD R16, R0, 0x2, R16 ;  /* 0x0000000200107824 */ /* 0x004fe200078e0210 */
[----:B------:R-:W-:-:S04]  /*0930*/  LEA.HI.X.SX32 R15, R22, R27, 0x1, P1 ;  /* 0x0000001b160f7211 */ /* 0x000fc800008f0eff */
[----:B------:R1:W-:Y:S01]  /*0940*/  STL [R1+0xc0], R16 ;  /* 0x0000c01001007387 */ /* 0x0003e20000100800 */
[-C--:B------:R-:W-:Y:S02]  /*0950*/  LEA.HI.X.SX32 R13, R2, R27.reuse, 0x1, P0 ;  /* 0x0000001b020d7211 */ /* 0x080fe400000f0eff */
[C---:B------:R-:W-:Y:S01]  /*0960*/  LEA R2, P0, R3.reuse, R26, 0x1 ;  /* 0x0000001a03027211 */ /* 0x040fe200078008ff */
[----:B-----5:R2:W-:Y:S04]  /*0970*/  STL [R1+0x49c], R19 ;  /* 0x00049c1301007387 */ /* 0x0205e80000100800 */
[----:B------:R5:W4:Y:S01]  /*0980*/  LDG.E.U16 R20, [R14.64] ;  /* 0x000000060e147981 */ /* 0x000b22000c1e1500 */
[C---:B-1----:R-:W-:Y:S02]  /*0990*/  LEA R16, R0.reuse, R16, 0x1 ;  /* 0x0000001000107211 */ /* 0x042fe400078e08ff */
[----:B------:R-:W-:Y:S01]  /*09a0*/  LEA.HI.X.SX32 R3, R3, R27, 0x1, P0 ;  /* 0x0000001b03037211 */ /* 0x000fe200000f0eff */
[----:B--2---:R1:W2:Y:S04]  /*09b0*/  LDG.E.U16 R19, [R12.64] ;  /* 0x000000060c137981 */ /* 0x0042a8000c1e1500 */
[----:B------:R0:W-:Y:S02]  /*09c0*/  STL [R1+0x2c], R16 ;  /* 0x00002c1001007387 */ /* 0x0001e40000100800 */
[----:B0-----:R-:W-:-:S04]  /*09d0*/  IMAD R16, R0, 0x2, R16 ;  /* 0x0000000200107824 */ /* 0x001fc800078e0210 */
[----:B-----5:R-:W-:Y:S01]  /*09e0*/  IMAD R14, R0, 0x2, R16 ;  /* 0x00000002000e7824 */ /* 0x020fe200078e0210 */
[----:B------:R0:W-:Y:S04]  /*09f0*/  STL [R1+0x30], R16 ;  /* 0x0000301001007387 */ /* 0x0001e80000100800 */
[----:B0-----:R0:W5:Y:S01]  /*0a00*/  LDG.E.U16 R16, [R2.64] ;  /* 0x0000000602107981 */ /* 0x001162000c1e1500 */
[CC--:B------:R-:W-:Y:S02]  /*0a10*/  LEA R10, P0, R4.reuse, R26.reuse, 0x1 ;  /* 0x0000001a040a7211 */ /* 0x0c0fe400078008ff */
[----:B-1----:R-:W-:Y:S02]  /*0a20*/  LEA R12, P1, R5, R26, 0x1 ;  /* 0x0000001a050c7211 */ /* 0x002fe400078208ff */
[----:B------:R-:W-:-:S02]  /*0a30*/  LEA.HI.X.SX32 R11, R4, R27, 0x1, P0 ;  /* 0x0000001b040b7211 */ /* 0x000fc400000f0eff */
[----:B------:R-:W-:-:S03]  /*0a40*/  LEA.HI.X.SX32 R13, R5, R27, 0x1, P1 ;  /* 0x0000001b050d7211 */ /* 0x000fc600008f0eff */
[----:B------:R1:W5:Y:S01]  /*0a50*/  LDG.E.U16 R15, [R10.64] ;  /* 0x000000060a0f7981 */ /* 0x000362000c1e1500 */
[----:B0-----:R-:W-:-:S03]  /*0a60*/  LEA R2, P0, R6, R26, 0x1 ;  /* 0x0000001a06027211 */ /* 0x001fc600078008ff */
[----:B------:R-:W5:Y:S01]  /*0a70*/  LDG.E.U16 R12, [R12.64] ;  /* 0x000000060c0c7981 */ /* 0x000f62000c1e1500 */
[----:B------:R-:W-:-:S05]  /*0a80*/  LEA.HI.X.SX32 R3, R6, R27, 0x1, P0 ;  /* 0x0000001b06037211 */ /* 0x000fca00000f0eff */
[----:B-1----:R0:W5:Y:S02]  /*0a90*/  LDG.E.U16 R11, [R2.64] ;  /* 0x00000006020b7981 */ /* 0x002164000c1e1500 */
[----:B0-----:R-:W-:-:S04]  /*0aa0*/  LEA R2, P1, R9, R26, 0x1 ;  /* 0x0000001a09027211 */ /* 0x001fc800078208ff */
[----:B------:R-:W-:Y:S01]  /*0ab0*/  LEA.HI.X.SX32 R3, R9, R27, 0x1, P1 ;  /* 0x0000001b09037211 */ /* 0x000fe200008f0eff */
[----:B---3--:R-:W-:Y:S04]  /*0ac0*/  STL [R1+0x498], R29 ;  /* 0x0004981d01007387 */ /* 0x008fe80000100800 */
[----:B------:R0:W-:Y:S02]  /*0ad0*/  STL [R1+0x28], R14 ;  /* 0x0000280e01007387 */ /* 0x0001e40000100800 */
[C---:B0-----:R-:W-:Y:S02]  /*0ae0*/  LEA R14, R0.reuse, R14, 0x1 ;  /* 0x0000000e000e7211 */ /* 0x041fe400078e08ff */
[----:B------:R-:W-:Y:S03]  /*0af0*/  STL [R1+0x494], R21 ;  /* 0x0004941501007387 */ /* 0x000fe60000100800 */
[C---:B------:R-:W-:Y:S01]  /*0b00*/  IMAD R4, R0.reuse, 0x2, R14 ;  /* 0x0000000200047824 */ /* 0x040fe200078e020e */
[----:B------:R0:W-:Y:S04]  /*0b10*/  STL [R1+0xbc], R14 ;  /* 0x0000bc0e01007387 */ /* 0x0001e80000100800 */
[----:B------:R1:W-:Y:S01]  /*0b20*/  STL [R1+0x490], R18 ;  /* 0x0004901201007387 */ /* 0x0003e20000100800 */
[----:B0-----:R-:W-:-:S03]  /*0b30*/  IMAD R14, R0, 0x2, R4 ;  /* 0x00000002000e7824 */ /* 0x001fc600078e0204 */
[----:B------:R0:W-:Y:S02]  /*0b40*/  STL [R1+0x14], R4 ;  /* 0x0000140401007387 */ /* 0x0001e40000100800 */
[C---:B------:R-:W-:Y:S02]  /*0b50*/  LEA R6, R0.reuse, R14, 0x1 ;  /* 0x0000000e00067211 */ /* 0x040fe400078e08ff */
[----:B-1----:R-:W3:Y:S04]  /*0b60*/  LDL.LU R18, [R1] ;  /* 0x0000000001127983 */ /* 0x002ee80000300800 */
[----:B------:R-:W-:Y:S01]  /*0b70*/  STL [R1+0x18], R14 ;  /* 0x0000180e01007387 */ /* 0x000fe20000100800 */
[----:B0-----:R-:W-:Y:S01]  /*0b80*/  LEA R4, P0, R7, R26, 0x1 ;  /* 0x0000001a07047211 */ /* 0x001fe200078008ff */
[----:B------:R-:W-:-:S02]  /*0b90*/  IMAD R10, R0, 0x2, R6 ;  /* 0x00000002000a7824 */ /* 0x000fc400078e0206 */
[----:B----4-:R0:W-:Y:S01]  /*0ba0*/  STL [R1+0x48c], R17 ;  /* 0x00048c1101007387 */ /* 0x0101e20000100800 */
[----:B------:R-:W-:Y:S01]  /*0bb0*/  LEA.HI.X.SX32 R5, R7, R27, 0x1, P0 ;  /* 0x0000001b07057211 */ /* 0x000fe200000f0eff */
[C---:B------:R-:W-:Y:S02]  /*0bc0*/  IMAD R29, R0.reuse, 0x2, R10 ;  /* 0x00000002001d7824 */ /* 0x040fe400078e020a */
[----:B0-----:R-:W4:Y:S04]  /*0bd0*/  LDL.LU R17, [R1+0x8] ;  /* 0x0000080001117983 */ /* 0x001f280000300800 */
[----:B------:R0:W-:Y:S01]  /*0be0*/  STL [R1+0x10], R6 ;  /* 0x0000100601007387 */ /* 0x0001e20000100800 */
[----:B------:R-:W-:-:S03]  /*0bf0*/  LEA R24, R0, R29, 0x1 ;  /* 0x0000001d00187211 */ /* 0x000fc600078e08ff */
[----:B------:R-:W-:Y:S01]  /*0c00*/  STL [R1+0x488], R20 ;  /* 0x0004881401007387 */ /* 0x000fe20000100800 */
[----:B0-----:R-:W-:-:S03]  /*0c10*/  LEA R6, P0, R8, R26, 0x1 ;  /* 0x0000001a08067211 */ /* 0x001fc600078008ff */
[----:B------:R0:W-:Y:S01]  /*0c20*/  STL [R1+0xb8], R10 ;  /* 0x0000b80a01007387 */ /* 0x0001e20000100800 */
[----:B------:R-:W-:-:S03]  /*0c30*/  LEA.HI.X.SX32 R7, R8, R27, 0x1, P0 ;  /* 0x0000001b08077211 */ /* 0x000fc600000f0eff */
[----:B--2---:R1:W-:Y:S04]  /*0c40*/  STL [R1+0x484], R19 ;  /* 0x0004841301007387 */ /* 0x0043e80000100800 */
[----:B------:R2:W4:Y:S04]  /*0c50*/  LDG.E.U16 R9, [R6.64] ;  /* 0x0000000606097981 */ /* 0x000528000c1e1500 */
[----:B0-----:R0:W4:Y:S04]  /*0c60*/  LDG.E.U16 R10, [R4.64] ;  /* 0x00000006040a7981 */ /* 0x001128000c1e1500 */
[----:B-1----:R-:W4:Y:S04]  /*0c70*/  LDL.LU R19, [R1+0x4] ;  /* 0x0000040001137983 */ /* 0x002f280000300800 */
[----:B------:R-:W4:Y:S04]  /*0c80*/  LDL.LU R21, [R1+0xc] ;  /* 0x00000c0001157983 */ /* 0x000f280000300800 */
[----:B------:R-:W-:Y:S04]  /*0c90*/  STL [R1+0x10a8], R29 ;  /* 0x0010a81d01007387 */ /* 0x000fe80000100800 */
[----:B-----5:R1:W-:Y:S04]  /*0ca0*/  STL [R1+0x480], R16 ;  /* 0x0004801001007387 */ /* 0x0203e80000100800 */
[----:B------:R5:W-:Y:S01]  /*0cb0*/  STL [R1+0x10a4], R24 ;  /* 0x0010a41801007387 */ /* 0x000be20000100800 */
[----:B-1----:R-:W-:-:S03]  /*0cc0*/  IMAD R16, R0, 0x2, R24 ;  /* 0x0000000200107824 */ /* 0x002fc600078e0218 */
[----:B-----5:R4:W5:Y:S01]  /*0cd0*/  LDG.E.U16 R24, [R2.64] ;  /* 0x0000000602187981 */ /* 0x020962000c1e1500 */
[----:B------:R-:W-:Y:S01]  /*0ce0*/  IMAD R8, R0, 0x2, R16 ;  /* 0x0000000200087824 */ /* 0x000fe200078e0210 */
[C---:B0-----:R-:W-:Y:S02]  /*0cf0*/  LEA R4, P0, R28.reuse, R26, 0x1 ;  /* 0x0000001a1c047211 */ /* 0x041fe400078008ff */
[----:B------:R-:W-:Y:S04]  /*0d00*/  STL [R1+0x47c], R15 ;  /* 0x00047c0f01007387 */ /* 0x000fe80000100800 */
[----:B------:R-:W-:Y:S01]  /*0d10*/  STL [R1+0x10a0], R16 ;  /* 0x0010a01001007387 */ /* 0x000fe20000100800 */
[----:B------:R-:W-:-:S03]  /*0d20*/  LEA.HI.X.SX32 R5, R28, R27, 0x1, P0 ;  /* 0x0000001b1c057211 */ /* 0x000fc600000f0eff */
[----:B------:R-:W5:Y:S01]  /*0d30*/  LDL.LU R14, [R1+0x20] ;  /* 0x00002000010e7983 */ /* 0x000f620000300800 */
[----:B--2---:R-:W-:-:S03]  /*0d40*/  LEA R6, P0, R25, R26, 0x1 ;  /* 0x0000001a19067211 */ /* 0x004fc600078008ff */
[----:B------:R0:W-:Y:S04]  /*0d50*/  STL [R1+0xb4], R8 ;  /* 0x0000b40801007387 */ /* 0x0001e80000100800 */
[----:B------:R-:W-:Y:S04]  /*0d60*/  STL [R1+0x478], R12 ;  /* 0x0004780c01007387 */ /* 0x000fe80000100800 */
[----:B------:R-:W2:Y:S01]  /*0d70*/  LDL.LU R22, [R1+0x1c] ;  /* 0x00001c0001167983 */ /* 0x000ea20000300800 */
[C---:B0-----:R-:W-:Y:S02]  /*0d80*/  LEA R8, R0.reuse, R8, 0x1 ;  /* 0x0000000800087211 */ /* 0x041fe400078e08ff */
[----:B------:R-:W-:Y:S01]  /*0d90*/  LEA.HI.X.SX32 R7, R25, R27, 0x1, P0 ;  /* 0x0000001b19077211 */ /* 0x000fe200000f0eff */
[----:B------:R-:W2:Y:S02]  /*0da0*/  LDL.LU R15, [R1+0x24] ;  /* 0x00002400010f7983 */ /* 0x000ea40000300800 */
[----:B------:R-:W-:-:S02]  /*0db0*/  IMAD R25, R0, 0x2, R8 ;  /* 0x0000000200197824 */ /* 0x000fc400078e0208 */
[----:B------:R-:W-:Y:S04]  /*0dc0*/  STL [R1+0x474], R11 ;  /* 0x0004740b01007387 */ /* 0x000fe80000100800 */
[----:B------:R0:W-:Y:S04]  /*0dd0*/  STL [R1+0x10ac], R8 ;  /* 0x0010ac0801007387 */ /* 0x0001e80000100800 */
[----:B------:R3:W2:Y:S04]  /*0de0*/  LDG.E.U16 R28, [R4.64] ;  /* 0x00000006041c7981 */ /* 0x0006a8000c1e1500 */
[----:B0-----:R0:W2:Y:S04]  /*0df0*/  LDG.E.U16 R8, [R6.64] ;  /* 0x0000000606087981 */ /* 0x0010a8000c1e1500 */
[----:B------:R-:W-:Y:S01]  /*0e00*/  STL [R1+0x10b0], R25 ;  /* 0x0010b01901007387 */ /* 0x000fe20000100800 */
[----:B0-----:R-:W-:-:S05]  /*0e10*/  IMAD R6, R0, 0x2, R25 ;  /* 0x0000000200067824 */ /* 0x001fca00078e0219 */
[----:B------:R-:W-:Y:S02]  /*0e20*/  LEA R7, R0, R6, 0x1 ;  /* 0x0000000600077211 */ /* 0x000fe400078e08ff */
[----:B---3--:R-:W-:-:S04]  /*0e30*/  LEA R4, P0, R18, R26, 0x1 ;  /* 0x0000001a12047211 */ /* 0x008fc800078008ff */
[----:B------:R-:W-:-:S05]  /*0e40*/  LEA.HI.X.SX32 R5, R18, R27, 0x1, P0 ;  /* 0x0000001b12057211 */ /* 0x000fca00000f0eff */
[----:B------:R2:W3:Y:S01]  /*0e50*/  LDG.E.U16 R16, [R4.64] ;  /* 0x0000000604107981 */ /* 0x0004e2000c1e1500 */
[----:B----4-:R-:W-:-:S04]  /*0e60*/  LEA R2, P1, R17, R26, 0x1 ;  /* 0x0000001a11027211 */ /* 0x010fc800078208ff */
[----:B------:R-:W-:Y:S01]  /*0e70*/  LEA.HI.X.SX32 R3, R17, R27, 0x1, P1 ;  /* 0x0000001b11037211 */ /* 0x000fe200008f0eff */
[----:B------:R-:W-:Y:S04]  /*0e80*/  STL [R1+0x470], R10 ;  /* 0x0004700a01007387 */ /* 0x000fe80000100800 */
[----:B------:R-:W4:Y:S01]  /*0e90*/  LDL.LU R29, [R1+0x40] ;  /* 0x00004000011d7983 */ /* 0x000f220000300800 */
[----:B------:R-:W-:-:S03]  /*0ea0*/  LEA R12, P0, R19, R26, 0x1 ;  /* 0x0000001a130c7211 */ /* 0x000fc600078008ff */
[----:B------:R-:W4:Y:S01]  /*0eb0*/  LDL.LU R20, [R1+0x38] ;  /* 0x0000380001147983 */ /* 0x000f220000300800 */
[----:B------:R-:W-:-:S03]  /*0ec0*/  LEA.HI.X.SX32 R13, R19, R27, 0x1, P0 ;  /* 0x0000001b130d7211 */ /* 0x000fc600000f0eff */
[----:B------:R0:W-:Y:S04]  /*0ed0*/  STL [R1+0x10b4], R6 ;  /* 0x0010b40601007387 */ /* 0x0001e80000100800 */
[----:B------:R-:W-:Y:S04]  /*0ee0*/  STL [R1+0x46c], R9 ;  /* 0x00046c0901007387 */ /* 0x000fe80000100800 */
[----:B------:R-:W-:Y:S04]  /*0ef0*/  STL [R1+0xb0], R7 ;  /* 0x0000b00701007387 */ /* 0x000fe80000100800 */
[----:B------:R-:W4:Y:S04]  /*0f00*/  LDL.LU R19, [R1+0x48] ;  /* 0x0000480001137983 */ /* 0x000f280000300800 */
[----:B0-----:R0:W4:Y:S04]  /*0f10*/  LDG.E.U16 R6, [R12.64] ;  /* 0x000000060c067981 */ /* 0x001128000c1e1500 */
[----:B-----5:R1:W-:Y:S04]  /*0f20*/  STL [R1+0x468], R24 ;  /* 0x0004681801007387 */ /* 0x0203e80000100800 */
[----:B-1----:R1:W5:Y:S01]  /*0f30*/  LDG.E.U16 R24, [R2.64] ;  /* 0x0000000602187981 */ /* 0x002362000c1e1500 */
[----:B------:R-:W-:Y:S01]  /*0f40*/  LEA R10, P0, R21, R26, 0x1 ;  /* 0x0000001a150a7211 */ /* 0x000fe200078008ff */
[----:B------:R-:W-:-:S03]  /*0f50*/  IMAD R9, R0, 0x2, R7 ;  /* 0x0000000200097824 */ /* 0x000fc600078e0207 */
[----:B------:R-:W-:Y:S01]  /*0f60*/  LEA.HI.X.SX32 R11, R21, R27, 0x1, P0 ;  /* 0x0000001b150b7211 */ /* 0x000fe200000f0eff */
[----:B------:R-:W-:-:S05]  /*0f70*/  IMAD R21, R0, 0x2, R9 ;  /* 0x0000000200157824 */ /* 0x000fca00078e0209 */
[----:B-1----:R-:W-:Y:S02]  /*0f80*/  LEA R2, R0, R21, 0x1 ;  /* 0x0000001500027211 */ /* 0x002fe400078e08ff */
[----:B--2---:R-:W-:-:S03]  /*0f90*/  LEA R4, P1, R22, R26, 0x1 ;  /* 0x0000001a16047211 */ /* 0x004fc600078208ff */
[----:B------:R-:W-:Y:S01]  /*0fa0*/  IMAD R3, R0, 0x2, R2 ;  /* 0x0000000200037824 */ /* 0x000fe200078e0202 */
[-C--:B------:R-:W-:Y:S01]  /*0fb0*/  LEA.HI.X.SX32 R5, R22, R27.reuse, 0x1, P1 ;  /* 0x0000001b16057211 */ /* 0x080fe200008f0eff */
[----:B------:R1:W-:Y:S02]  /*0fc0*/  STL [R1+0x10b8], R9 ;  /* 0x0010b80901007387 */ /* 0x0003e40000100800 */
[----:B------:R-:W-:Y:S01]  /*0fd0*/  IMAD R22, R0, 0x2, R3 ;  /* 0x0000000200167824 */ /* 0x000fe200078e0203 */
[----:B0-----:R-:W-:Y:S01]  /*0fe0*/  LEA R12, P0, R14, R26, 0x1 ;  /* 0x0000001a0e0c7211 */ /* 0x001fe200078008ff */
[----:B------:R-:W2:Y:S03]  /*0ff0*/  LDL.LU R18, [R1+0x60] ;  /* 0x0000600001127983 */ /* 0x000ea60000300800 */
[----:B------:R-:W-:Y:S01]  /*1000*/  LEA R7, R0, R22, 0x1 ;  /* 0x0000001600077211 */ /* 0x000fe200078e08ff */
[----:B------:R-:W2:Y:S01]  /*1010*/  LDL.LU R17, [R1+0x54] ;  /* 0x0000540001117983 */ /* 0x000ea20000300800 */
[----:B------:R-:W-:-:S03]  /*1020*/  LEA.HI.X.SX32 R13, R14, R27, 0x1, P0 ;  /* 0x0000001b0e0d7211 */ /* 0x000fc600000f0eff */
[----:B------:R0:W-:Y:S04]  /*1030*/  STL [R1+0x464], R28 ;  /* 0x0004641c01007387 */ /* 0x0001e80000100800 */
[----:B------:R0:W-:Y:S04]  /*1040*/  STL [R1+0x10bc], R21 ;  /* 0x0010bc1501007387 */ /* 0x0001e80000100800 */
[----:B-1----:R1:W2:Y:S04]  /*1050*/  LDG.E.U16 R9, [R4.64] ;  /* 0x0000000604097981 */ /* 0x0022a8000c1e1500 */
[----:B0-----:R0:W2:Y:S04]  /*1060*/  LDG.E.U16 R28, [R12.64] ;  /* 0x000000060c1c7981 */ /* 0x0010a8000c1e1500 */
[----:B------:R0:W2:Y:S01]  /*1070*/  LDG.E.U16 R21, [R10.64] ;  /* 0x000000060a157981 */ /* 0x0000a2000c1e1500 */
[----:B-1----:R-:W-:-:S03]  /*1080*/  IMAD R5, R0, 0x2, R7 ;  /* 0x0000000200057824 */ /* 0x002fc600078e0207 */
[----:B------:R1:W-:Y:S01]  /*1090*/  STL [R1+0x460], R8 ;  /* 0x0004600801007387 */ /* 0x0003e20000100800 */
[----:B0-----:R-:W-:-:S03]  /*10a0*/  LEA R10, P0, R15, R26, 0x1 ;  /* 0x0000001a0f0a7211 */ /* 0x001fc600078008ff */
[----:B------:R0:W-:Y:S01]  /*10b0*/  STL [R1+0xac], R3 ;  /* 0x0000ac0301007387 */ /* 0x0001e20000100800 */
[----:B------:R-:W-:-:S03]  /*10c0*/  LEA.HI.X.SX32 R11, R15, R27, 0x1, P0 ;  /* 0x0000001b0f0b7211 */ /* 0x000fc600000f0eff */
[----:B------:R-:W2:Y:S04]  /*10d0*/  LDL.LU R25, [R1+0x5c] ;  /* 0x00005c0001197983 */ /* 0x000ea80000300800 */
[----:B-1----:R-:W2:Y:S01]  /*10e0*/  LDL.LU R8, [R1+0x50] ;  /* 0x0000500001087983 */ /* 0x002ea20000300800 */
[----:B0-----:R-:W-:-:S03]  /*10f0*/  IMAD R3, R0, 0x2, R5 ;  /* 0x0000000200037824 */ /* 0x001fc600078e0205 */
[----:B---3--:R0:W-:Y:S04]  /*1100*/  STL [R1+0x45c], R16 ;  /* 0x00045c1001007387 */ /* 0x0081e80000100800 */
[----:B0-----:R0:W3:Y:S01]  /*1110*/  LDG.E.U16 R16, [R10.64] ;  /* 0x000000060a107981 */ /* 0x0010e2000c1e1500 */
[----:B----4-:R-:W-:-:S04]  /*1120*/  LEA R14, P0, R29, R26, 0x1 ;  /* 0x0000001a1d0e7211 */ /* 0x010fc800078008ff */
[----:B------:R-:W-:Y:S01]  /*1130*/  LEA.HI.X.SX32 R15, R29, R27, 0x1, P0 ;  /* 0x0000001b1d0f7211 */ /* 0x000fe200000f0eff */
[----:B-----5:R1:W-:Y:S04]  /*1140*/  STL [R1+0x458], R24 ;  /* 0x0004581801007387 */ /* 0x0203e80000100800 */
[----:B------:R-:W-:Y:S04]  /*1150*/  STL [R1+0xa8], R3 ;  /* 0x0000a80301007387 */ /* 0x000fe80000100800 */
[----:B-1----:R-:W4:Y:S04]  /*1160*/  LDL.LU R24, [R1+0x4c] ;  /* 0x00004c0001187983 */ /* 0x002f280000300800 */
[----:B------:R1:W-:Y:S04]  /*1170*/  STL [R1+0x454], R6 ;  /* 0x0004540601007387 */ /* 0x0003e80000100800 */
[----:B-1----:R2:W5:Y:S01]  /*1180*/  LDG.E.U16 R6, [R14.64] ;  /* 0x000000060e067981 */ /* 0x002562000c1e1500 */
[----:B------:R-:W-:-:S02]  /*1190*/  LEA R12, P1, R20, R26, 0x1 ;  /* 0x0000001a140c7211 */ /* 0x000fc400078208ff */
[----:B------:R-:W-:Y:S02]  /*11a0*/  LEA R4, R0, R3, 0x1 ;  /* 0x0000000300047211 */ /* 0x000fe400078e08ff */
[----:B------:R-:W-:Y:S02]  /*11b0*/  LEA.HI.X.SX32 R13, R20, R27, 0x1, P1 ;  /* 0x0000001b140d7211 */ /* 0x000fe400008f0eff */
[----:B0-----:R-:W-:Y:S01]  /*11c0*/  LEA R10, P0, R19, R26, 0x1 ;  /* 0x0000001a130a7211 */ /* 0x001fe200078008ff */
[----:B------:R-:W-:-:S03]  /*11d0*/  IMAD R20, R0, 0x2, R4 ;  /* 0x0000000200147824 */ /* 0x000fc600078e0204 */
[----:B------:R-:W-:Y:S01]  /*11e0*/  LEA.HI.X.SX32 R11, R19, R27, 0x1, P0 ;  /* 0x0000001b130b7211 */ /* 0x000fe200000f0eff */
[----:B------:R-:W-:Y:S01]  /*11f0*/  IMAD R19, R0, 0x2, R20 ;  /* 0x0000000200137824 */ /* 0x000fe200078e0214 */
[----:B--2---:R-:W-:-:S04]  /*1200*/  LEA R14, P0, R18, R26, 0x1 ;  /* 0x0000001a120e7211 */ /* 0x004fc800078008ff */
[----:B------:R-:W-:Y:S02]  /*1210*/  LEA R3, R0, R19, 0x1 ;  /* 0x0000001300037211 */ /* 0x000fe400078e08ff */
[----:B------:R-:W-:Y:S01]  /*1220*/  LEA.HI.X.SX32 R15, R18, R27, 0x1, P0 ;  /* 0x0000001b120f7211 */ /* 0x000fe200000f0eff */
[----:B------:R0:W-:Y:S04]  /*1230*/  STL [R1+0x450], R21 ;  /* 0x0004501501007387 */ /* 0x0001e80000100800 */
[----:B------:R-:W2:Y:S04]  /*1240*/  LDL.LU R29, [R1+0x58] ;  /* 0x00005800011d7983 */ /* 0x000ea80000300800 */
[----:B------:R1:W-:Y:S04]  /*1250*/  STL [R1+0x44c], R28 ;  /* 0x00044c1c01007387 */ /* 0x0003e80000100800 */
[----:B0-----:R0:W2:Y:S01]  /*1260*/  LDG.E.U16 R21, [R12.64] ;  /* 0x000000060c157981 */ /* 0x0010a2000c1e1500 */
[----:B------:R-:W-:-:S03]  /*1270*/  IMAD R18, R0, 0x2, R3 ;  /* 0x0000000200127824 */ /* 0x000fc600078e0203 */
[----:B-1----:R-:W4:Y:S01]  /*1280*/  LDL.LU R28, [R1+0x44] ;  /* 0x00004400011c7983 */ /* 0x002f220000300800 */
[----:B0-----:R-:W-:-:S03]  /*1290*/  LEA R12, P1, R17, R26, 0x1 ;  /* 0x0000001a110c7211 */ /* 0x001fc600078208ff */
[----:B------:R0:W-:Y:S01]  /*12a0*/  STL [R1+0x448], R9 ;  /* 0x0004480901007387 */ /* 0x0001e20000100800 */
[----:B------:R-:W-:-:S03]  /*12b0*/  LEA.HI.X.SX32 R13, R17, R27, 0x1, P1 ;  /* 0x0000001b110d7211 */ /* 0x000fc600008f0eff */
[----:B------:R1:W-:Y:S04]  /*12c0*/  STL [R1+0xa4], R3 ;  /* 0x0000a40301007387 */ /* 0x0003e80000100800 */
[----:B0-----:R0:W4:Y:S04]  /*12d0*/  LDG.E.U16 R9, [R10.64] ;  /* 0x000000060a097981 */ /* 0x001128000c1e1500 */
[----:B-1----:R1:W4:Y:S01]  /*12e0*/  LDG.E.U16 R3, [R14.64] ;  /* 0x000000060e037981 */ /* 0x002322000c1e1500 */
[----:B0-----:R-:W-:-:S04]  /*12f0*/  LEA R10, P0, R23, R26, 0x1 ;  /* 0x0000001a170a7211 */ /* 0x001fc800078008ff */
[----:B------:R-:W-:Y:S01]  /*1300*/  LEA.HI.X.SX32 R11, R23, R27, 0x1, P0 ;  /* 0x0000001b170b7211 */ /* 0x000fe200000f0eff */
[----:B---3--:R0:W-:Y:S04]  /*1310*/  STL [R1+0x444], R16 ;  /* 0x0004441001007387 */ /* 0x0081e80000100800 */
[----:B0-----:R-:W3:Y:S04]  /*1320*/  LDL.LU R16, [R1+0x3c] ;  /* 0x00003c0001107983 */ /* 0x001ee80000300800 */
[----:B-----5:R0:W-:Y:S04]  /*1330*/  STL [R1+0x440], R6 ;  /* 0x0004400601007387 */ /* 0x0201e80000100800 */
[----:B0-----:R0:W5:Y:S02]  /*1340*/  LDG.E.U16 R6, [R12.64] ;  /* 0x000000060c067981 */ /* 0x001164000c1e1500 */
[----:B0-----:R-:W-:-:S04]  /*1350*/  LEA R12, P0, R25, R26, 0x1 ;  /* 0x0000001a190c7211 */ /* 0x001fc800078008ff */
[----:B------:R-:W-:Y:S02]  /*1360*/  LEA.HI.X.SX32 R13, R25, R27, 0x1, P0 ;  /* 0x0000001b190d7211 */ /* 0x000fe400000f0eff */
[----:B------:R4:W3:Y:S04]  /*1370*/  LDG.E.U16 R25, [R10.64] ;  /* 0x000000060a197981 */ /* 0x0008e8000c1e1500 */
[----:B------:R0:W3:Y:S01]  /*1380*/  LDG.E.U16 R13, [R12.64] ;  /* 0x000000060c0d7981 */ /* 0x0000e2000c1e1500 */
[----:B------:R-:W-:-:S03]  /*1390*/  IMAD R23, R0, 0x2, R18 ;  /* 0x0000000200177824 */ /* 0x000fc600078e0212 */
[----:B--2---:R2:W-:Y:S02]  /*13a0*/  STL [R1+0x43c], R21 ;  /* 0x00043c1501007387 */ /* 0x0045e40000100800 */
[----:B------:R-:W-:Y:S02]  /*13b0*/  LEA R17, R0, R23, 0x1 ;  /* 0x0000001700117211 */ /* 0x000fe400078e08ff */
[CC--:B-1----:R-:W-:Y:S01]  /*13c0*/  LEA R14, P1, R8.reuse, R26.reuse, 0x1 ;  /* 0x0000001a080e7211 */ /* 0x0c2fe200078208ff */
[----:B--2---:R-:W2:Y:S03]  /*13d0*/  LDL.LU R21, [R1+0x64] ;  /* 0x0000640001157983 */ /* 0x004ea60000300800 */
[----:B------:R-:W-:Y:S02]  /*13e0*/  LEA.HI.X.SX32 R15, R8, R27, 0x1, P1 ;  /* 0x0000001b080f7211 */ /* 0x000fe400008f0eff */
[----:B----4-:R-:W-:-:S04]  /*13f0*/  LEA R10, P0, R24, R26, 0x1 ;  /* 0x0000001a180a7211 */ /* 0x010fc800078008ff */
[----:B------:R1:W4:Y:S04]  /*1400*/  LDG.E.U16 R15, [R14.64] ;  /* 0x000000060e0f7981 */ /* 0x000328000c1e1500 */
[----:B------:R0:W-:Y:S04]  /*1410*/  STL [R1+0x438], R9 ;  /* 0x0004380901007387 */ /* 0x0001e80000100800 */
[----:B0-----:R-:W2:Y:S04]  /*1420*/  LDL.LU R9, [R1+0x34] ;  /* 0x0000340001097983 */ /* 0x001ea80000300800 */
[----:B------:R0:W-:Y:S02]  /*1430*/  STL [R1+0x434], R3 ;  /* 0x0004340301007387 */ /* 0x0001e40000100800 */
[----:B0-----:R-:W-:Y:S01]  /*1440*/  IMAD R3, R0, 0x2, R17 ;  /* 0x0000000200037824 */ /* 0x001fe200078e0211 */
[----:B------:R-:W-:-:S02]  /*1450*/  LEA.HI.X.SX32 R11, R24, R27, 0x1, P0 ;  /* 0x0000001b180b7211 */ /* 0x000fc400000f0eff */
[----:B------:R-:W-:-:S04]  /*1460*/  LEA R12, P0, R29, R26, 0x1 ;  /* 0x0000001a1d0c7211 */ /* 0x000fc800078008ff */
[----:B------:R0:W2:Y:S04]  /*1470*/  LDG.E.U16 R11, [R10.64] ;  /* 0x000000060a0b7981 */ /* 0x0000a8000c1e1500 */
[----:B-----5:R5:W-:Y:S04]  /*1480*/  STL [R1+0x430], R6 ;  /* 0x0004300601007387 */ /* 0x020be80000100800 */
[----:B-----5:R-:W5:Y:S04]  /*1490*/  LDL.LU R6, [R1+0x2c] ;  /* 0x00002c0001067983 */ /* 0x020f680000300800 */
[----:B------:R0:W-:Y:S02]  /*14a0*/  STL [R1+0xa0], R3 ;  /* 0x0000a00301007387 */ /* 0x0001e40000100800 */
[----:B0-----:R-:W-:-:S02]  /*14b0*/  IMAD R3, R0, 0x2, R3 ;  /* 0x0000000200037824 */ /* 0x001fc400078e0203 */
[----:B---3--:R0:W-:Y:S03]  /*14c0*/  STL [R1+0x42c], R25 ;  /* 0x00042c1901007387 */ /* 0x0081e60000100800 */
[----:B------:R-:W-:Y:S01]  /*14d0*/  LEA R24, R0, R3, 0x1 ;  /* 0x0000000300187211 */ /* 0x000fe200078e08ff */
[----:B0-----:R-:W3:Y:S04]  /*14e0*/  LDL.LU R25, [R1+0x30] ;  /* 0x0000300001197983 */ /* 0x001ee80000300800 */
[----:B------:R-:W3:Y:S04]  /*14f0*/  LDL.LU R8, [R1+0x28] ;  /* 0x0000280001087983 */ /* 0x000ee80000300800 */
[----:B------:R-:W-:Y:S04]  /*1500*/  STL [R1+0x48], R24 ;  /* 0x0000481801007387 */ /* 0x000fe80000100800 */
[----:B------:R0:W-:Y:S02]  /*1510*/  STL [R1+0x428], R13 ;  /* 0x0004280d01007387 */ /* 0x0001e40000100800 */
[----:B0-----:R-:W-:-:S06]  /*1520*/  LEA.HI.X.SX32 R13, R29, R27, 0x1, P0 ;  /* 0x0000001b1d0d7211 */ /* 0x001fcc00000f0eff */
[----:B------:R0:W3:Y:S01]  /*1530*/  LDG.E.U16 R13, [R12.64] ;  /* 0x000000060c0d7981 */ /* 0x0000e2000c1e1500 */
[----:B------:R-:W-:Y:S01]  /*1540*/  IMAD R24, R0, 0x2, R24 ;  /* 0x0000000200187824 */ /* 0x000fe200078e0218 */
[-C--:B-1----:R-:W-:Y:S02]  /*1550*/  LEA R14, P1, R28, R26.reuse, 0x1 ;  /* 0x0000001a1c0e7211 */ /* 0x082fe400078208ff */
[----:B----4-:R1:W-:Y:S04]  /*1560*/  STL [R1+0x424], R15 ;  /* 0x0004240f01007387 */ /* 0x0103e80000100800 */
[----:B------:R4:W-:Y:S01]  /*1570*/  STL [R1+0x8], R24 ;  /* 0x0000081801007387 */ /* 0x0009e20000100800 */
[----:B------:R-:W-:-:S03]  /*1580*/  LEA R10, P0, R16, R26, 0x1 ;  /* 0x0000001a100a7211 */ /* 0x000fc600078008ff */
[----:B------:R-:W5:Y:S01]  /*1590*/  LDL.LU R29, [R1+0x14] ;  /* 0x00001400011d7983 */ /* 0x000f620000300800 */
[----:B-1----:R-:W-:Y:S01]  /*15a0*/  LEA.HI.X.SX32 R15, R28, R27, 0x1, P1 ;  /* 0x0000001b1c0f7211 */ /* 0x002fe200008f0eff */
[----:B----4-:R-:W-:-:S05]  /*15b0*/  IMAD R24, R0, 0x2, R24 ;  /* 0x0000000200187824 */ /* 0x010fca00078e0218 */
[----:B------:R1:W4:Y:S04]  /*15c0*/  LDG.E.U16 R15, [R14.64] ;  /* 0x000000060e0f7981 */ /* 0x000328000c1e1500 */
[----:B------:R0:W-:Y:S01]  /*15d0*/  STL [R1+0x9c], R24 ;  /* 0x00009c1801007387 */ /* 0x0001e20000100800 */
[----:B------:R-:W-:-:S03]  /*15e0*/  LEA R28, R0, R24, 0x1 ;  /* 0x00000018001c7211 */ /* 0x000fc600078e08ff */
[----:B--2---:R2:W-:Y:S04]  /*15f0*/  STL [R1+0x420], R11 ;  /* 0x0004200b01007387 */ /* 0x0045e80000100800 */
[----:B0-----:R-:W5:Y:S01]  /*1600*/  LDL.LU R24, [R1+0x18] ;  /* 0x0000180001187983 */ /* 0x001f620000300800 */
[----:B--2---:R-:W-:-:S03]  /*1610*/  LEA.HI.X.SX32 R11, R16, R27, 0x1, P0 ;  /* 0x0000001b100b7211 */ /* 0x004fc600000f0eff */
[----:B------:R-:W-:Y:S01]  /*1620*/  STL [R1+0x1c], R28 ;  /* 0x00001c1c01007387 */ /* 0x000fe20000100800 */
[----:B------:R-:W-:-:S03]  /*1630*/  LEA R12, P0, R21, R26, 0x1 ;  /* 0x0000001a150c7211 */ /* 0x000fc600078008ff */
[----:B------:R-:W2:Y:S04]  /*1640*/  LDL.LU R16, [R1+0x10] ;  /* 0x0000100001107983 */ /* 0x000ea80000300800 */
[----:B------:R5:W2:Y:S04]  /*1650*/  LDG.E.U16 R11, [R10.64] ;  /* 0x000000060a0b7981 */ /* 0x000aa8000c1e1500 */
[----:B---3--:R0:W-:Y:S02]  /*1660*/  STL [R1+0x41c], R13 ;  /* 0x00041c0d01007387 */ /* 0x0081e40000100800 */
[----:B0-----:R-:W-:-:S06]  /*1670*/  LEA.HI.X.SX32 R13, R21, R27, 0x1, P0 ;  /* 0x0000001b150d7211 */ /* 0x001fcc00000f0eff */
[----:B------:R-:W3:Y:S01]  /*1680*/  LDG.E.U16 R13, [R12.64] ;  /* 0x000000060c0d7981 */ /* 0x000ee2000c1e1500 */
[----:B------:R-:W-:-:S05]  /*1690*/  IMAD R28, R0, 0x2, R28 ;  /* 0x00000002001c7824 */ /* 0x000fca00078e021c */
[----:B------:R0:W-:Y:S01]  /*16a0*/  STL [R1+0x4c], R28 ;  /* 0x00004c1c01007387 */ /* 0x0001e20000100800 */
[----:B-1----:R-:W-:-:S03]  /*16b0*/  LEA R14, P1, R9, R26, 0x1 ;  /* 0x0000001a090e7211 */ /* 0x002fc600078208ff */
[----:B----4-:R1:W-:Y:S04]  /*16c0*/  STL [R1+0x418], R15 ;  /* 0x0004180f01007387 */ /* 0x0103e80000100800 */
[----:B------:R-:W4:Y:S01]  /*16d0*/  LDL.LU R21, [R1+0x10bc] ;  /* 0x0010bc0001157983 */ /* 0x000f220000300800 */
[----:B0-----:R-:W-:-:S05]  /*16e0*/  IMAD R28, R0, 0x2, R28 ;  /* 0x00000002001c7824 */ /* 0x001fca00078e021c */
[----:B------:R0:W-:Y:S01]  /*16f0*/  STL [R1+0x38], R28 ;  /* 0x0000381c01007387 */ /* 0x0001e20000100800 */
[----:B-1----:R-:W-:-:S03]  /*1700*/  LEA.HI.X.SX32 R15, R9, R27, 0x1, P1 ;  /* 0x0000001b090f7211 */ /* 0x002fc600008f0eff */
[----:B------:R-:W4:Y:S01]  /*1710*/  LDL.LU R9, [R1+0x10b8] ;  /* 0x0010b80001097983 */ /* 0x000f220000300800 */
[----:B-----5:R-:W-:Y:S02]  /*1720*/  LEA R10, P0, R6, R26, 0x1 ;  /* 0x0000001a060a7211 */ /* 0x020fe400078008ff */
[----:B0-----:R-:W-:Y:S01]  /*1730*/  LEA R28, R0, R28, 0x1 ;  /* 0x0000001c001c7211 */ /* 0x001fe200078e08ff */
[----:B--2---:R0:W-:Y:S04]  /*1740*/  STL [R1+0x414], R11 ;  /* 0x0004140b01007387 */ /* 0x0041e80000100800 */
[----:B------:R1:W-:Y:S01]  /*1750*/  STL [R1+0x98], R28 ;  /* 0x0000981c01007387 */ /* 0x0003e20000100800 */
[----:B0-----:R-:W-:-:S03]  /*1760*/  LEA.HI.X.SX32 R11, R6, R27, 0x1, P0 ;  /* 0x0000001b060b7211 */ /* 0x001fc600000f0eff */
[----:B------:R-:W2:Y:S01]  /*1770*/  LDL.LU R6, [R1+0x10b4] ;  /* 0x0010b40001067983 */ /* 0x000ea20000300800 */
[----:B-1----:R-:W-:-:S03]  /*1780*/  IMAD R28, R0, 0x2, R28 ;  /* 0x00000002001c7824 */ /* 0x002fc600078e021c */
[----:B------:R0:W5:Y:S04]  /*1790*/  LDG.E.U16 R11, [R10.64] ;  /* 0x000000060a0b7981 */ /* 0x000168000c1e1500 */
[----:B------:R-:W-:Y:S04]  /*17a0*/  STL [R1+0x34], R28 ;  /* 0x0000341c01007387 */ /* 0x000fe80000100800 */
[----:B---3--:R1:W-:Y:S04]  /*17b0*/  STL [R1+0x410], R13 ;  /* 0x0004100d01007387 */ /* 0x0083e80000100800 */
[----:B-1----:R1:W3:Y:S01]  /*17c0*/  LDG.E.U16 R13, [R14.64] ;  /* 0x000000060e0d7981 */ /* 0x0022e2000c1e1500 */
[----:B------:R-:W-:-:S05]  /*17d0*/  IMAD R12, R0, 0x2, R28 ;  /* 0x00000002000c7824 */ /* 0x000fca00078e021c */
[----:B------:R0:W-:Y:S01]  /*17e0*/  STL [R1+0x50], R12 ;  /* 0x0000500c01007387 */ /* 0x0001e20000100800 */
[C---:B-1----:R-:W-:Y:S02]  /*17f0*/  LEA R14, P0, R25.reuse, R26, 0x1 ;  /* 0x0000001a190e7211 */ /* 0x042fe400078008ff */
[----:B------:R-:W-:Y:S02]  /*1800*/  LEA R28, R0, R12, 0x1 ;  /* 0x0000000c001c7211 */ /* 0x000fe400078e08ff */
[-C--:B------:R-:W-:Y:S02]  /*1810*/  LEA.HI.X.SX32 R15, R25, R27.reuse, 0x1, P0 ;  /* 0x0000001b190f7211 */ /* 0x080fe400000f0eff */
[CC--:B0-----:R-:W-:Y:S02]  /*1820*/  LEA R12, P1, R8.reuse, R26.reuse, 0x1 ;  /* 0x0000001a080c7211 */ /* 0x0c1fe400078208ff */
[----:B------:R-:W-:Y:S02]  /*1830*/  LEA R10, P0, R29, R26, 0x1 ;  /* 0x0000001a1d0a7211 */ /* 0x000fe400078008ff */
[----:B------:R0:W2:Y:S04]  /*1840*/  LDG.E.U16 R15, [R14.64] ;  /* 0x000000060e0f7981 */ /* 0x0000a8000c1e1500 */
[----:B---3--:R1:W-:Y:S04]  /*1850*/  STL [R1+0x40c], R13 ;  /* 0x00040c0d01007387 */ /* 0x0083e80000100800 */
[----:B------:R-:W3:Y:S04]  /*1860*/  LDL.LU R25, [R1+0x10b0] ;  /* 0x0010b00001197983 */ /* 0x000ee80000300800 */
[----:B------:R0:W-:Y:S01]  /*1870*/  STL [R1+0x40], R28 ;  /* 0x0000401c01007387 */ /* 0x0001e20000100800 */
[----:B-1----:R-:W-:-:S03]  /*1880*/  LEA.HI.X.SX32 R13, R8, R27, 0x1, P1 ;  /* 0x0000001b080d7211 */ /* 0x002fc600008f0eff */
[----:B------:R-:W3:Y:S04]  /*1890*/  LDL.LU R8, [R1+0x10ac] ;  /* 0x0010ac0001087983 */ /* 0x000ee80000300800 */
[----:B-----5:R1:W-:Y:S01]  /*18a0*/  STL [R1+0x408], R11 ;  /* 0x0004080b01007387 */ /* 0x0203e20000100800 */
[----:B0-----:R-:W-:-:S03]  /*18b0*/  IMAD R28, R0, 0x2, R28 ;  /* 0x00000002001c7824 */ /* 0x001fc600078e021c */
[----:B------:R0:W5:Y:S04]  /*18c0*/  LDG.E.U16 R13, [R12.64] ;  /* 0x000000060c0d7981 */ /* 0x000168000c1e1500 */
[----:B------:R0:W-:Y:S01]  /*18d0*/  STL [R1+0x94], R28 ;  /* 0x0000941c01007387 */ /* 0x0001e20000100800 */
[----:B-1----:R-:W-:-:S03]  /*18e0*/  LEA.HI.X.SX32 R11, R29, R27, 0x1, P0 ;  /* 0x0000001b1d0b7211 */ /* 0x002fc600000f0eff */
[----:B------:R-:W3:Y:S04]  /*18f0*/  LDL.LU R29, [R1+0x10a8] ;  /* 0x0010a800011d7983 */ /* 0x000ee80000300800 */
[----:B------:R3:W4:Y:S01]  /*1900*/  LDG.E.U16 R11, [R10.64] ;  /* 0x000000060a0b7981 */ /* 0x000722000c1e1500 */
[----:B0-----:R-:W-:Y:S01]  /*1910*/  IMAD R28, R0, 0x2, R28 ;  /* 0x00000002001c7824 */ /* 0x001fe200078e021c */
[----:B------:R-:W-:-:S04]  /*1920*/  LEA R14, P0, R24, R26, 0x1 ;  /* 0x0000001a180e7211 */ /* 0x000fc800078008ff */
[----:B------:R0:W-:Y:S01]  /*1930*/  STL [R1+0x30], R28 ;  /* 0x0000301c01007387 */ /* 0x0001e20000100800 */
[----:B------:R-:W-:-:S03]  /*1940*/  LEA R12, P1, R16, R26, 0x1 ;  /* 0x0000001a100c7211 */ /* 0x000fc600078208ff */
[----:B--2---:R1:W-:Y:S01]  /*1950*/  STL [R1+0x404], R15 ;  /* 0x0004040f01007387 */ /* 0x0043e20000100800 */
[----:B0-----:R-:W-:-:S05]  /*1960*/  LEA R28, R0, R28, 0x1 ;  /* 0x0000001c001c7211 */ /* 0x001fca00078e08ff */
[----:B------:R0:W-:Y:S01]  /*1970*/  STL [R1+0x44], R28 ;  /* 0x0000441c01007387 */ /* 0x0001e20000100800 */
[----:B-1----:R-:W-:-:S06]  /*1980*/  LEA.HI.X.SX32 R15, R24, R27, 0x1, P0 ;  /* 0x0000001b180f7211 */ /* 0x002fcc00000f0eff */
[----:B------:R-:W2:Y:S01]  /*1990*/  LDG.E.U16 R15, [R14.64] ;  /* 0x000000060e0f7981 */ /* 0x000ea2000c1e1500 */
[----:B0-----:R-:W-:-:S03]  /*19a0*/  IMAD R28, R0, 0x2, R28 ;  /* 0x00000002001c7824 */ /* 0x001fc600078e021c */
[----:B-----5:R0:W-:Y:S04]  /*19b0*/  STL [R1+0x400], R13 ;  /* 0x0004000d01007387 */ /* 0x0201e80000100800 */
[----:B------:R-:W5:Y:S01]  /*19c0*/  LDL.LU R24, [R1+0x10a4] ;  /* 0x0010a40001187983 */ /* 0x000f620000300800 */
[----:B---3--:R-:W-:-:S03]  /*19d0*/  LEA R10, P0, R29, R26, 0x1 ;  /* 0x0000001a1d0a7211 */ /* 0x008fc600078008ff */
[----:B------:R-:W-:Y:S01]  /*19e0*/  STL [R1+0x2c], R28 ;  /* 0x00002c1c01007387 */ /* 0x000fe20000100800 */
[----:B0-----:R-:W-:-:S03]  /*19f0*/  LEA.HI.X.SX32 R13, R16, R27, 0x1, P1 ;  /* 0x0000001b100d7211 */ /* 0x001fc600008f0eff */
[----:B------:R-:W3:Y:S04]  /*1a00*/  LDL.LU R16, [R1+0x10a0] ;  /* 0x0010a00001107983 */ /* 0x000ee80000300800 */
[----:B----4-:R0:W-:Y:S02]  /*1a10*/  STL [R1+0x3fc], R11 ;  /* 0x0003fc0b01007387 */ /* 0x0101e40000100800 */
[----:B0-----:R-:W-:Y:S02]  /*1a20*/  LEA.HI.X.SX32 R11, R29, R27, 0x1, P0 ;  /* 0x0000001b1d0b7211 */ /* 0x001fe400000f0eff */
[----:B------:R-:W4:Y:S01]  /*1a30*/  LDG.E.U16 R29, [R12.64] ;  /* 0x000000060c1d7981 */ /* 0x000f22000c1e1500 */
[----:B------:R-:W-:-:S05]  /*1a40*/  IMAD R28, R0, 0x2, R28 ;  /* 0x00000002001c7824 */ /* 0x000fca00078e021c */
[----:B------:R0:W-:Y:S02]  /*1a50*/  STL [R1+0x90], R28 ;  /* 0x0000901c01007387 */ /* 0x0001e40000100800 */
[----:B0-----:R-:W-:-:S05]  /*1a60*/  LEA R28, R0, R28, 0x1 ;  /* 0x0000001c001c7211 */ /* 0x001fca00078e08ff */
[----:B------:R0:W-:Y:S02]  /*1a70*/  STL [R1+0x28], R28 ;  /* 0x0000281c01007387 */ /* 0x0001e40000100800 */
[----:B0-----:R-:W-:-:S05]  /*1a80*/  IMAD R28, R0, 0x2, R28 ;  /* 0x00000002001c7824 */ /* 0x001fca00078e021c */
[----:B------:R0:W-:Y:S04]  /*1a90*/  STL [R1+0x3c], R28 ;  /* 0x00003c1c01007387 */ /* 0x0001e80000100800 */
[----:B--2---:R-:W-:Y:S01]  /*1aa0*/  STL [R1+0x3f8], R15 ;  /* 0x0003f80f01007387 */ /* 0x004fe20000100800 */
[----:B0-----:R-:W-:-:S05]  /*1ab0*/  IMAD R28, R0, 0x2, R28 ;  /* 0x00000002001c7824 */ /* 0x001fca00078e021c */
[----:B------:R-:W-:Y:S04]  /*1ac0*/  STL [R1+0x24], R28 ;  /* 0x0000241c01007387 */ /* 0x000fe80000100800 */
[----:B----4-:R0:W-:Y:S04]  /*1ad0*/  STL [R1+0x3f4], R29 ;  /* 0x0003f41d01007387 */ /* 0x0101e80000100800 */
[----:B0-----:R0:W2:Y:S01]  /*1ae0*/  LDG.E.U16 R29, [R10.64] ;  /* 0x000000060a1d7981 */ /* 0x0010a2000c1e1500 */
[----:B-----5:R-:W-:Y:S02]  /*1af0*/  LEA R12, P0, R24, R26, 0x1 ;  /* 0x0000001a180c7211 */ /* 0x020fe400078008ff */
[----:B------:R-:W-:-:S02]  /*1b00*/  LEA R28, R0, R28, 0x1 ;  /* 0x0000001c001c7211 */ /* 0x000fc400078e08ff */
[----:B------:R-:W-:-:S03]  /*1b10*/  LEA.HI.X.SX32 R13, R24, R27, 0x1, P0 ;  /* 0x0000001b180d7211 */ /* 0x000fc600000f0eff */
[----:B------:R1:W-:Y:S01]  /*1b20*/  STL [R1+0x88], R28 ;  /* 0x0000881c01007387 */ /* 0x0003e20000100800 */
[-C--:B---3--:R-:W-:Y:S01]  /*1b30*/  LEA R14, P1, R16, R26.reuse, 0x1 ;  /* 0x0000001a100e7211 */ /* 0x088fe200078208ff */
[----:B------:R-:W-:Y:S01]  /*1b40*/  IMAD R24, R0, 0x2, R28 ;  /* 0x0000000200187824 */ /* 0x000fe200078e021c */
[----:B0-----:R-:W-:Y:S02]  /*1b50*/  LEA R10, P0, R8, R26, 0x1 ;  /* 0x0000001a080a7211 */ /* 0x001fe400078008ff */
[-C--:B------:R-:W-:Y:S01]  /*1b60*/  LEA.HI.X.SX32 R15, R16, R27.reuse, 0x1, P1 ;  /* 0x0000001b100f7211 */ /* 0x080fe200008f0eff */
[----:B------:R-:W-:Y:S01]  /*1b70*/  IMAD R16, R0, 0x2, R24 ;  /* 0x0000000200107824 */ /* 0x000fe200078e0218 */
[----:B------:R-:W-:-:S03]  /*1b80*/  LEA.HI.X.SX32 R11, R8, R27, 0x1, P0 ;  /* 0x0000001b080b7211 */ /* 0x000fc600000f0eff */
[----:B-1----:R0:W3:Y:S01]  /*1b90*/  LDG.E.U16 R28, [R14.64] ;  /* 0x000000060e1c7981 */ /* 0x0020e2000c1e1500 */
[----:B------:R-:W-:Y:S02]  /*1ba0*/  LEA R8, R0, R16, 0x1 ;  /* 0x0000001000087211 */ /* 0x000fe400078e08ff */
[----:B0-----:R-:W-:-:S04]  /*1bb0*/  LEA R14, P1, R6, R26, 0x1 ;  /* 0x0000001a060e7211 */ /* 0x001fc800078208ff */
[----:B------:R-:W-:-:S06]  /*1bc0*/  LEA.HI.X.SX32 R15, R6, R27, 0x1, P1 ;  /* 0x0000001b060f7211 */ /* 0x000fcc00008f0eff */
[----:B------:R0:W4:Y:S04]  /*1bd0*/  LDG.E.U16 R15, [R14.64] ;  /* 0x000000060e0f7981 */ /* 0x000128000c1e1500 */
[----:B--2---:R1:W-:Y:S04]  /*1be0*/  STL [R1+0x3f0], R29 ;  /* 0x0003f01d01007387 */ /* 0x0043e80000100800 */
[----:B-1----:R1:W2:Y:S02]  /*1bf0*/  LDG.E.U16 R29, [R12.64] ;  /* 0x000000060c1d7981 */ /* 0x0022a4000c1e1500 */
[----:B-1----:R-:W-:-:S04]  /*1c00*/  LEA R12, P0, R25, R26, 0x1 ;  /* 0x0000001a190c7211 */ /* 0x002fc800078008ff */
[----:B------:R-:W-:Y:S02]  /*1c10*/  LEA.HI.X.SX32 R13, R25, R27, 0x1, P0 ;  /* 0x0000001b190d7211 */ /* 0x000fe400000f0eff */
[----:B------:R1:W5:Y:S04]  /*1c20*/  LDG.E.U16 R25, [R10.64] ;  /* 0x000000060a197981 */ /* 0x000368000c1e1500 */
[----:B------:R0:W-:Y:S04]  /*1c30*/  STL [R1+0x18], R24 ;  /* 0x0000181801007387 */ /* 0x0001e80000100800 */
[----:B------:R1:W-:Y:S04]  /*1c40*/  STL [R1+0x20], R16 ;  /* 0x0000201001007387 */ /* 0x0003e80000100800 */
[----:B------:R3:W-:Y:S04]  /*1c50*/  STL [R1+0x14], R8 ;  /* 0x0000140801007387 */ /* 0x0007e80000100800 */
[----:B0-----:R0:W4:Y:S01]  /*1c60*/  LDG.E.U16 R24, [R12.64] ;  /* 0x000000060c187981 */ /* 0x001122000c1e1500 */
[----:B-1----:R-:W-:Y:S01]  /*1c70*/  IMAD R16, R0, 0x2, R8 ;  /* 0x0000000200107824 */ /* 0x002fe200078e0208 */
[----:B---3--:R-:W-:-:S04]  /*1c80*/  LEA R8, P0, R9, R26, 0x1 ;  /* 0x0000001a09087211 */ /* 0x008fc800078008ff */
[-C--:B------:R-:W-:Y:S02]  /*1c90*/  LEA.HI.X.SX32 R9, R9, R27.reuse, 0x1, P0 ;  /* 0x0000001b09097211 */ /* 0x080fe400000f0eff */
[CC--:B------:R-:W-:Y:S02]  /*1ca0*/  LEA R10, P0, R21.reuse, R26.reuse, 0x1 ;  /* 0x0000001a150a7211 */ /* 0x0c0fe400078008ff */
[C---:B0-----:R-:W-:Y:S02]  /*1cb0*/  LEA R12, P1, R2.reuse, R26, 0x1 ;  /* 0x0000001a020c7211 */ /* 0x041fe400078208ff */
[-C--:B------:R-:W-:Y:S02]  /*1cc0*/  LEA.HI.X.SX32 R11, R21, R27.reuse, 0x1, P0 ;  /* 0x0000001b150b7211 */ /* 0x080fe400000f0eff */
[----:B------:R-:W-:Y:S01]  /*1cd0*/  LEA.HI.X.SX32 R13, R2, R27, 0x1, P1 ;  /* 0x0000001b020d7211 */ /* 0x000fe200008f0eff */
[----:B------:R0:W3:Y:S04]  /*1ce0*/  LDG.E.U16 R21, [R8.64] ;  /* 0x0000000608157981 */ /* 0x0000e8000c1e1500 */
[----:B------:R1:W3:Y:S04]  /*1cf0*/  LDG.E.U16 R14, [R10.64] ;  /* 0x000000060a0e7981 */ /* 0x0002e8000c1e1500 */
[----:B------:R0:W3:Y:S04]  /*1d00*/  LDG.E.U16 R13, [R12.64] ;  /* 0x000000060c0d7981 */ /* 0x0000e8000c1e1500 */
[----:B------:R0:W-:Y:S02]  /*1d10*/  STL [R1+0x8c], R16 ;  /* 0x00008c1001007387 */ /* 0x0001e40000100800 */
[----:B0-----:R-:W-:-:S05]  /*1d20*/  IMAD R16, R0, 0x2, R16 ;  /* 0x0000000200107824 */ /* 0x001fca00078e0210 */
[C---:B------:R-:W-:Y:S01]  /*1d30*/  LEA R6, R0.reuse, R16, 0x1 ;  /* 0x0000001000067211 */ /* 0x040fe200078e08ff */
[----:B------:R-:W-:Y:S04]  /*1d40*/  STL [R1+0x10], R16 ;  /* 0x0000101001007387 */ /* 0x000fe80000100800 */
[----:B------:R0:W-:Y:S02]  /*1d50*/  STL [R1+0x60], R6 ;  /* 0x0000600601007387 */ /* 0x0001e40000100800 */
[----:B0-----:R-:W-:-:S05]  /*1d60*/  IMAD R6, R0, 0x2, R6 ;  /* 0x0000000200067824 */ /* 0x001fca00078e0206 */
[----:B------:R0:W-:Y:S02]  /*1d70*/  STL [R1+0xc], R6 ;  /* 0x00000c0601007387 */ /* 0x0001e40000100800 */
[----:B0-----:R-:W-:Y:S01]  /*1d80*/  IMAD R6, R0, 0x2, R6 ;  /* 0x0000000200067824 */ /* 0x001fe200078e0206 */
[----:B------:R-:W-:-:S04]  /*1d90*/  LEA R8, P0, R22, R26, 0x1 ;  /* 0x0000001a16087211 */ /* 0x000fc800078008ff */
[----:B------:R-:W-:Y:S02]  /*1da0*/  LEA.HI.X.SX32 R9, R22, R27, 0x1, P0 ;  /* 0x0000001b16097211 */ /* 0x000fe400000f0eff */
[----:B-1----:R-:W-:-:S03]  /*1db0*/  LEA R10, P0, R7, R26, 0x1 ;  /* 0x0000001a070a7211 */ /* 0x002fc600078008ff */
[----:B------:R0:W3:Y:S01]  /*1dc0*/  LDG.E.U16 R16, [R8.64] ;  /* 0x0000000608107981 */ /* 0x0000e2000c1e1500 */
[----:B------:R-:W-:-:S05]  /*1dd0*/  LEA.HI.X.SX32 R11, R7, R27, 0x1, P0 ;  /* 0x0000001b070b7211 */ /* 0x000fca00000f0eff */
[----:B------:R1:W3:Y:S01]  /*1de0*/  LDG.E.U16 R22, [R10.64] ;  /* 0x000000060a167981 */ /* 0x0002e2000c1e1500 */
[----:B0-----:R-:W-:-:S04]  /*1df0*/  LEA R8, P0, R4, R26, 0x1 ;  /* 0x0000001a04087211 */ /* 0x001fc800078008ff */
[----:B------:R-:W-:Y:S02]  /*1e00*/  LEA.HI.X.SX32 R9, R4, R27, 0x1, P0 ;  /* 0x0000001b04097211 */ /* 0x000fe400000f0eff */
[----:B-1----:R-:W-:-:S04]  /*1e10*/  LEA R10, P0, R20, R26, 0x1 ;  /* 0x0000001a140a7211 */ /* 0x002fc800078008ff */
[----:B------:R-:W-:Y:S01]  /*1e20*/  LEA.HI.X.SX32 R11, R20, R27, 0x1, P0 ;  /* 0x0000001b140b7211 */ /* 0x000fe200000f0eff */
[----:B--2---:R-:W-:Y:S04]  /*1e30*/  STL [R1+0x3ec], R29 ;  /* 0x0003ec1d01007387 */ /* 0x004fe80000100800 */
[----:B------:R0:W-:Y:S02]  /*1e40*/  STL [R1+0x80], R6 ;  /* 0x0000800601007387 */ /* 0x0001e40000100800 */
[----:B0-----:R-:W-:-:S05]  /*1e50*/  LEA R6, R0, R6, 0x1 ;  /* 0x0000000600067211 */ /* 0x001fca00078e08ff */
[C---:B------:R-:W-:Y:S01]  /*1e60*/  IMAD R2, R0.reuse, 0x2, R6 ;  /* 0x0000000200027824 */ /* 0x040fe200078e0206 */
[----:B------:R-:W-:Y:S03]  /*1e70*/  STL [R1+0x3e8], R28 ;  /* 0x0003e81c01007387 */ /* 0x000fe60000100800 */
[C---:B------:R-:W-:Y:S01]  /*1e80*/  IMAD R29, R0.reuse, 0x2, R2 ;  /* 0x00000002001d7824 */ /* 0x040fe200078e0202 */
[----:B------:R-:W-:Y:S04]  /*1e90*/  STL [R1], R6 ;  /* 0x0000000601007387 */ /* 0x000fe80000100800 */
[----:B------:R0:W-:Y:S04]  /*1ea0*/  STL [R1+0x4], R2 ;  /* 0x0000040201007387 */ /* 0x0001e80000100800 */
[----:B-----5:R1:W-:Y:S01]  /*1eb0*/  STL [R1+0x3e4], R25 ;  /* 0x0003e41901007387 */ /* 0x0203e20000100800 */
[----:B0-----:R-:W-:-:S05]  /*1ec0*/  LEA R2, R0, R29, 0x1 ;  /* 0x0000001d00027211 */ /* 0x001fca00078e08ff */
[----:B-1----:R-:W-:Y:S01]  /*1ed0*/  IMAD R25, R0, 0x2, R2 ;  /* 0x0000000200197824 */ /* 0x002fe200078e0202 */
[----:B------:R-:W-:-:S03]  /*1ee0*/  LEA R6, P1, R5, R26, 0x1 ;  /* 0x0000001a05067211 */ /* 0x000fc600078208ff */
[C---:B------:R-:W-:Y:S01]  /*1ef0*/  IMAD R28, R0.reuse, 0x2, R25 ;  /* 0x00000002001c7824 */ /* 0x040fe200078e0219 */
[----:B------:R-:W-:Y:S01]  /*1f00*/  LEA.HI.X.SX32 R7, R5, R27, 0x1, P1 ;  /* 0x0000001b05077211 */ /* 0x000fe200008f0eff */
[----:B------:R-:W-:Y:S03]  /*1f10*/  STL [R1+0x1084], R29 ;  /* 0x0010841d01007387 */ /* 0x000fe60000100800 */
[C---:B------:R-:W-:Y:S01]  /*1f20*/  LEA R4, R0.reuse, R28, 0x1 ;  /* 0x0000001c00047211 */ /* 0x040fe200078e08ff */
[----:B----4-:R-:W-:Y:S04]  /*1f30*/  STL [R1+0x3e0], R24 ;  /* 0x0003e01801007387 */ /* 0x010fe80000100800 */
[----:B------:R0:W-:Y:S04]  /*1f40*/  STL [R1+0x78], R2 ;  /* 0x0000780201007387 */ /* 0x0001e80000100800 */
[----:B------:R1:W-:Y:S04]  /*1f50*/  STL [R1+0x3dc], R15 ;  /* 0x0003dc0f01007387 */ /* 0x0003e80000100800 */
[----:B------:R-:W-:Y:S01]  /*1f60*/  STL [R1+0x1080], R25 ;  /* 0x0010801901007387 */ /* 0x000fe20000100800 */
[----:B0-----:R-:W-:-:S03]  /*1f70*/  IMAD R2, R0, 0x2, R4 ;  /* 0x0000000200027824 */ /* 0x001fc600078e0204 */
[----:B------:R-:W-:Y:S04]  /*1f80*/  STL [R1+0x107c], R28 ;  /* 0x00107c1c01007387 */ /* 0x000fe80000100800 */
[----:B-1----:R0:W2:Y:S01]  /*1f90*/  LDG.E.U16 R15, [R6.64] ;  /* 0x00000006060f7981 */ /* 0x0020a2000c1e1500 */
[----:B------:R-:W-:-:S03]  /*1fa0*/  IMAD R5, R0, 0x2, R2 ;  /* 0x0000000200057824 */ /* 0x000fc600078e0202 */
[----:B---3--:R1:W-:Y:S04]  /*1fb0*/  STL [R1+0x3d8], R21 ;  /* 0x0003d81501007387 */ /* 0x0083e80000100800 */
[----:B------:R-:W-:Y:S01]  /*1fc0*/  STL [R1+0x1088], R4 ;  /* 0x0010880401007387 */ /* 0x000fe20000100800 */
[----:B0-----:R-:W-:-:S03]  /*1fd0*/  LEA R6, P1, R19, R26, 0x1 ;  /* 0x0000001a13067211 */ /* 0x001fc600078208ff */
[----:B------:R-:W3:Y:S04]  /*1fe0*/  LDL.LU R12, [R1+0x48] ;  /* 0x00004800010c7983 */ /* 0x000ee80000300800 */
[----:B-1----:R0:W4:Y:S01]  /*1ff0*/  LDG.E.U16 R21, [R8.64] ;  /* 0x0000000608157981 */ /* 0x002122000c1e1500 */
[----:B------:R-:W-:-:S03]  /*2000*/  LEA.HI.X.SX32 R7, R19, R27, 0x1, P1 ;  /* 0x0000001b13077211 */ /* 0x000fc600008f0eff */
[----:B------:R-:W-:Y:S04]  /*2010*/  STL [R1+0x3d4], R14 ;  /* 0x0003d40e01007387 */ /* 0x000fe80000100800 */
[----:B------:R-:W-:Y:S01]  /*2020*/  STL [R1+0x70], R2 ;  /* 0x0000700201007387 */ /* 0x000fe20000100800 */
[----:B0-----:R-:W-:-:S03]  /*2030*/  LEA R8, P0, R18, R26, 0x1 ;  /* 0x0000001a12087211 */ /* 0x001fc600078008ff */
[----:B------:R0:W-:Y:S04]  /*2040*/  STL [R1+0x3d0], R13 ;  /* 0x0003d00d01007387 */ /* 0x0001e80000100800 */
[----:B------:R-:W5:Y:S04]  /*2050*/  LDL.LU R29, [R1+0x8] ;  /* 0x00000800011d7983 */ /* 0x000f680000300800 */
[----:B------:R-:W-:Y:S01]  /*2060*/  STL [R1+0x108c], R5 ;  /* 0x00108c0501007387 */ /* 0x000fe20000100800 */
[----:B------:R-:W-:-:S03]  /*2070*/  LEA.HI.X.SX32 R9, R18, R27, 0x1, P0 ;  /* 0x0000001b12097211 */ /* 0x000fc600000f0eff */
[----:B0-----:R-:W5:Y:S04]  /*2080*/  LDL.LU R13, [R1+0x1c] ;  /* 0x00001c00010d7983 */ /* 0x001f680000300800 */
[----:B------:R0:W5:Y:S04]  /*2090*/  LDG.E.U16 R28, [R10.64] ;  /* 0x000000060a1c7981 */ /* 0x000168000c1e1500 */
[----:B------:R1:W5:Y:S04]  /*20a0*/  LDG.E.U16 R4, [R6.64] ;  /* 0x0000000606047981 */ /* 0x000368000c1e1500 */
[----:B------:R-:W5:Y:S01]  /*20b0*/  LDL.LU R14, [R1+0x4c] ;  /* 0x00004c00010e7983 */ /* 0x000f620000300800 */
[----:B0-----:R-:W-:-:S03]  /*20c0*/  LEA R10, P0, R23, R26, 0x1 ;  /* 0x0000001a170a7211 */ /* 0x001fc600078008ff */
[----:B------:R0:W5:Y:S01]  /*20d0*/  LDG.E.U16 R25, [R8.64] ;  /* 0x0000000608197981 */ /* 0x000162000c1e1500 */
[----:B-1----:R-:W-:Y:S02]  /*20e0*/  LEA R6, P1, R17, R26, 0x1 ;  /* 0x0000001a11067211 */ /* 0x002fe400078208ff */
[-C--:B------:R-:W-:Y:S02]  /*20f0*/  LEA.HI.X.SX32 R11, R23, R27.reuse, 0x1, P0 ;  /* 0x0000001b170b7211 */ /* 0x080fe400000f0eff */
[----:B------:R-:W-:-:S03]  /*2100*/  LEA.HI.X.SX32 R7, R17, R27, 0x1, P1 ;  /* 0x0000001b11077211 */ /* 0x000fc600008f0eff */
[----:B------:R1:W5:Y:S01]  /*2110*/  LDG.E.U16 R17, [R10.64] ;  /* 0x000000060a117981 */ /* 0x000362000c1e1500 */
[----:B------:R-:W-:-:S03]  /*2120*/  LEA R18, R0, R5, 0x1 ;  /* 0x0000000500127211 */ /* 0x000fc600078e08ff */
[----:B------:R1:W-:Y:S01]  /*2130*/  STL [R1+0x3cc], R16 ;  /* 0x0003cc1001007387 */ /* 0x0003e20000100800 */
[----:B0-----:R-:W-:-:S03]  /*2140*/  LEA R8, P0, R3, R26, 0x1 ;  /* 0x0000001a03087211 */ /* 0x001fc600078008ff */
[----:B------:R-:W5:Y:S01]  /*2150*/  LDL.LU R24, [R1+0x38] ;  /* 0x0000380001187983 */ /* 0x000f620000300800 */
[----:B-1----:R-:W-:-:S04]  /*2160*/  IMAD R16, R0, 0x2, R18 ;  /* 0x0000000200107824 */ /* 0x002fc800078e0212 */
[C---:B------:R-:W-:Y:S01]  /*2170*/  IMAD R2, R0.reuse, 0x2, R16 ;  /* 0x0000000200027824 */ /* 0x040fe200078e0210 */
[----:B------:R-:W-:Y:S04]  /*2180*/  STL [R1+0x1090], R18 ;  /* 0x0010901201007387 */ /* 0x000fe80000100800 */
[C---:B------:R-:W-:Y:S01]  /*2190*/  LEA R20, R0.reuse, R2, 0x1 ;  /* 0x0000000200147211 */ /* 0x040fe200078e08ff */
[----:B------:R0:W-:Y:S04]  /*21a0*/  STL [R1+0x3c8], R22 ;  /* 0x0003c81601007387 */ /* 0x0001e80000100800 */
[----:B------:R1:W-:Y:S01]  /*21b0*/  STL [R1+0x1094], R16 ;  /* 0x0010941001007387 */ /* 0x0003e20000100800 */
[----:B------:R-:W-:Y:S01]  /*21c0*/  LEA.HI.X.SX32 R9, R3, R27, 0x1, P0 ;  /* 0x0000001b03097211 */ /* 0x000fe200000f0eff */
[----:B0-----:R-:W-:-:S02]  /*21d0*/  IMAD R22, R0, 0x2, R20 ;  /* 0x0000000200167824 */ /* 0x001fc400078e0214 */
[----:B-1----:R3:W5:Y:S04]  /*21e0*/  LDG.E.U16 R16, [R6.64] ;  /* 0x0000000606107981 */ /* 0x002768000c1e1500 */
[----:B--2---:R0:W-:Y:S04]  /*21f0*/  STL [R1+0x3c4], R15 ;  /* 0x0003c40f01007387 */ /* 0x0041e80000100800 */
[----:B------:R-:W-:Y:S04]  /*2200*/  STL [R1+0x84], R2 ;  /* 0x0000840201007387 */ /* 0x000fe80000100800 */
[----:B0-----:R-:W2:Y:S01]  /*2210*/  LDL.LU R15, [R1+0x34] ;  /* 0x00003400010f7983 */ /* 0x001ea20000300800 */
[----:B---3--:R-:W-:-:S03]  /*2220*/  LEA R6, P0, R12, R26, 0x1 ;  /* 0x0000001a0c067211 */ /* 0x008fc600078008ff */
[----:B----4-:R0:W-:Y:S01]  /*2230*/  STL [R1+0x3c0], R21 ;  /* 0x0003c01501007387 */ /* 0x0101e20000100800 */
[----:B------:R-:W-:-:S03]  /*2240*/  LEA.HI.X.SX32 R7, R12, R27, 0x1, P0 ;  /* 0x0000001b0c077211 */ /* 0x000fc600000f0eff */
[----:B------:R-:W-:Y:S04]  /*2250*/  STL [R1+0x1098], R20 ;  /* 0x0010981401007387 */ /* 0x000fe80000100800 */
[----:B------:R-:W3:Y:S01]  /*2260*/  LDL.LU R5, [R1+0x50] ;  /* 0x0000500001057983 */ /* 0x000ee20000300800 */
[----:B0-----:R-:W-:-:S03]  /*2270*/  IMAD R21, R0, 0x2, R22 ;  /* 0x0000000200157824 */ /* 0x001fc600078e0216 */
[----:B------:R-:W4:Y:S02]  /*2280*/  LDL.LU R19, [R1+0x40] ;  /* 0x0000400001137983 */ /* 0x000f240000300800 */
[C---:B------:R-:W-:Y:S02]  /*2290*/  LEA R12, R0.reuse, R21, 0x1 ;  /* 0x00000015000c7211 */ /* 0x040fe400078e08ff */
[----:B------:R0:W-:Y:S01]  /*22a0*/  STL [R1+0x109c], R22 ;  /* 0x00109c1601007387 */ /* 0x0001e20000100800 */
[-C--:B-----5:R-:W-:Y:S02]  /*22b0*/  LEA R2, P1, R29, R26.reuse, 0x1 ;  /* 0x0000001a1d027211 */ /* 0x0a0fe400078208ff */
[----:B------:R-:W-:Y:S01]  /*22c0*/  IMAD R23, R0, 0x2, R12 ;  /* 0x0000000200177824 */ /* 0x000fe200078e020c */
[----:B------:R-:W-:Y:S01]  /*22d0*/  LEA R10, P0, R13, R26, 0x1 ;  /* 0x0000001a0d0a7211 */ /* 0x000fe200078008ff */
[----:B0-----:R0:W5:Y:S01]  /*22e0*/  LDG.E.U16 R22, [R6.64] ;  /* 0x0000000606167981 */ /* 0x001162000c1e1500 */
[----:B------:R-:W-:-:S03]  /*22f0*/  LEA.HI.X.SX32 R3, R29, R27, 0x1, P1 ;  /* 0x0000001b1d037211 */ /* 0x000fc600008f0eff */
[----:B------:R1:W-:Y:S01]  /*2300*/  STL [R1+0x3bc], R28 ;  /* 0x0003bc1c01007387 */ /* 0x0003e20000100800 */
[----:B------:R-:W-:-:S03]  /*2310*/  LEA.HI.X.SX32 R11, R13, R27, 0x1, P0 ;  /* 0x0000001b0d0b7211 */ /* 0x000fc600000f0eff */
[----:B------:R0:W-:Y:S04]  /*2320*/  STL [R1+0x3b8], R4 ;  /* 0x0003b80401007387 */ /* 0x0001e80000100800 */
[----:B------:R0:W5:Y:S04]  /*2330*/  LDG.E.U16 R18, [R2.64] ;  /* 0x0000000602127981 */ /* 0x000168000c1e1500 */
[----:B-1----:R1:W5:Y:S04]  /*2340*/  LDG.E.U16 R28, [R8.64] ;  /* 0x00000006081c7981 */ /* 0x002368000c1e1500 */
[----:B0-----:R-:W5:Y:S04]  /*2350*/  LDL.LU R4, [R1+0x30] ;  /* 0x0000300001047983 */ /* 0x001f680000300800 */
[----:B------:R0:W-:Y:S04]  /*2360*/  STL [R1+0x7c], R12 ;  /* 0x00007c0c01007387 */ /* 0x0001e80000100800 */
[----:B------:R1:W-:Y:S04]  /*2370*/  STL [R1+0x3b4], R25 ;  /* 0x0003b41901007387 */ /* 0x0003e80000100800 */
[----:B------:R2:W5:Y:S01]  /*2380*/  LDG.E.U16 R20, [R10.64] ;  /* 0x000000060a147981 */ /* 0x000562000c1e1500 */
[----:B0-----:R-:W-:-:S04]  /*2390*/  LEA R12, P0, R14, R26, 0x1 ;  /* 0x0000001a0e0c7211 */ /* 0x001fc800078008ff */
[----:B------:R-:W-:Y:S01]  /*23a0*/  LEA.HI.X.SX32 R13, R14, R27, 0x1, P0 ;  /* 0x0000001b0e0d7211 */ /* 0x000fe200000f0eff */
[----:B-1----:R-:W5:Y:S04]  /*23b0*/  LDL.LU R25, [R1+0x44] ;  /* 0x0000440001197983 */ /* 0x002f680000300800 */
[----:B------:R-:W5:Y:S04]  /*23c0*/  LDL.LU R29, [R1+0x2c] ;  /* 0x00002c00011d7983 */ /* 0x000f680000300800 */
[----:B------:R0:W-:Y:S04]  /*23d0*/  STL [R1+0x3b0], R17 ;  /* 0x0003b01101007387 */ /* 0x0001e80000100800 */
[----:B0-----:R3:W5:Y:S01]  /*23e0*/  LDG.E.U16 R17, [R12.64] ;  /* 0x000000060c117981 */ /* 0x001762000c1e1500 */
[----:B------:R-:W-:-:S05]  /*23f0*/  IMAD R8, R0, 0x2, R23 ;  /* 0x0000000200087824 */ /* 0x000fca00078e0217 */
[----:B------:R-:W-:-:S05]  /*2400*/  LEA R7, R0, R8, 0x1 ;  /* 0x0000000800077211 */ /* 0x000fca00078e08ff */
[----:B------:R-:W-:Y:S01]  /*2410*/  IMAD R6, R0, 0x2, R7 ;  /* 0x0000000200067824 */ /* 0x000fe200078e0207 */
[----:B------:R-:W-:-:S03]  /*2420*/  LEA R2, P1, R24, R26, 0x1 ;  /* 0x0000001a18027211 */ /* 0x000fc600078208ff */
[----:B------:R-:W-:Y:S01]  /*2430*/  IMAD R9, R0, 0x2, R6 ;  /* 0x0000000200097824 */ /* 0x000fe200078e0206 */
[----:B------:R-:W-:Y:S01]  /*2440*/  LEA.HI.X.SX32 R3, R24, R27, 0x1, P1 ;  /* 0x0000001b18037211 */ /* 0x000fe200008f0eff */
[----:B------:R0:W-:Y:S04]  /*2450*/  STL [R1+0x74], R6 ;  /* 0x0000740601007387 */ /* 0x0001e80000100800 */
[----:B------:R1:W-:Y:S04]  /*2460*/  STL [R1+0x3ac], R16 ;  /* 0x0003ac1001007387 */ /* 0x0003e80000100800 */
[----:B------:R-:W5:Y:S01]  /*2470*/  LDL.LU R24, [R1+0x28] ;  /* 0x0000280001187983 */ /* 0x000f620000300800 */
[----:B0-----:R-:W-:-:S03]  /*2480*/  LEA R6, R0, R9, 0x1 ;  /* 0x0000000900067211 */ /* 0x001fc600078e08ff */
[----:B-1----:R0:W5:Y:S02]  /*2490*/  LDG.E.U16 R16, [R2.64] ;  /* 0x0000000602107981 */ /* 0x002164000c1e1500 */
[----:B0-----:R-:W-:-:S04]  /*24a0*/  IMAD R3, R0, 0x2, R6 ;  /* 0x0000000200037824 */ /* 0x001fc800078e0206 */
[----:B------:R-:W-:Y:S01]  /*24b0*/  IMAD R2, R0, 0x2, R3 ;  /* 0x0000000200027824 */ /* 0x000fe200078e0203 */
[----:B--2---:R-:W-:-:S04]  /*24c0*/  LEA R10, P0, R15, R26, 0x1 ;  /* 0x0000001a0f0a7211 */ /* 0x004fc800078008ff */
[-C--:B------:R-:W-:Y:S02]  /*24d0*/  LEA.HI.X.SX32 R11, R15, R27.reuse, 0x1, P0 ;  /* 0x0000001b0f0b7211 */ /* 0x080fe400000f0eff */
[-C--:B---3--:R-:W-:Y:S02]  /*24e0*/  LEA R12, P0, R5, R26.reuse, 0x1 ;  /* 0x0000001a050c7211 */ /* 0x088fe400078008ff */
[----:B----4-:R-:W-:Y:S02]  /*24f0*/  LEA R14, P1, R19, R26, 0x1 ;  /* 0x0000001a130e7211 */ /* 0x010fe400078208ff */
[-C--:B------:R-:W-:Y:S02]  /*2500*/  LEA.HI.X.SX32 R13, R5, R27.reuse, 0x1, P0 ;  /* 0x0000001b050d7211 */ /* 0x080fe400000f0eff */
[----:B------:R-:W-:-:S03]  /*2510*/  LEA.HI.X.SX32 R15, R19, R27, 0x1, P1 ;  /* 0x0000001b130f7211 */ /* 0x000fc600008f0eff */
[----:B------:R0:W2:Y:S04]  /*2520*/  LDG.E.U16 R5, [R12.64] ;  /* 0x000000060c057981 */ /* 0x0000a8000c1e1500 */
[----:B-----5:R1:W-:Y:S04]  /*2530*/  STL [R1+0x3a8], R28 ;  /* 0x0003a81c01007387 */ /* 0x0203e80000100800 */
[----:B-1----:R-:W3:Y:S04]  /*2540*/  LDL.LU R28, [R1+0x3c] ;  /* 0x00003c00011c7983 */ /* 0x002ee80000300800 */
[----:B------:R1:W-:Y:S04]  /*2550*/  STL [R1+0x3a4], R22 ;  /* 0x0003a41601007387 */ /* 0x0003e80000100800 */
[----:B-1----:R-:W4:Y:S04]  /*2560*/  LDL.LU R22, [R1+0x24] ;  /* 0x0000240001167983 */ /* 0x002f280000300800 */
[----:B------:R1:W-:Y:S04]  /*2570*/  STL [R1+0x3a0], R18 ;  /* 0x0003a01201007387 */ /* 0x0003e80000100800 */
[----:B------:R-:W-:Y:S04]  /*2580*/  STL [R1+0x6c], R2 ;  /* 0x00006c0201007387 */ /* 0x000fe80000100800 */
[----:B------:R5:W-:Y:S04]  /*2590*/  STL [R1+0x39c], R20 ;  /* 0x00039c1401007387 */ /* 0x000be80000100800 */
[----:B-1----:R1:W2:Y:S04]  /*25a0*/  LDG.E.U16 R18, [R10.64] ;  /* 0x000000060a127981 */ /* 0x0022a8000c1e1500 */
[----:B-----5:R-:W5:Y:S01]  /*25b0*/  LDL.LU R20, [R1+0x18] ;  /* 0x0000180001147983 */ /* 0x020f620000300800 */
[----:B-1----:R-:W-:-:S03]  /*25c0*/  LEA R10, P0, R4, R26, 0x1 ;  /* 0x0000001a040a7211 */ /* 0x002fc600078008ff */
[----:B------:R1:W-:Y:S01]  /*25d0*/  STL [R1+0x398], R17 ;  /* 0x0003981101007387 */ /* 0x0003e20000100800 */
[----:B------:R-:W-:-:S03]  /*25e0*/  LEA.HI.X.SX32 R11, R4, R27, 0x1, P0 ;  /* 0x0000001b040b7211 */ /* 0x000fc600000f0eff */
[----:B-1----:R1:W3:Y:S02]  /*25f0*/  LDG.E.U16 R17, [R14.64] ;  /* 0x000000060e117981 */ /* 0x0022e4000c1e1500 */
[----:B-1----:R-:W-:-:S04]  /*2600*/  LEA R14, P0, R25, R26, 0x1 ;  /* 0x0000001a190e7211 */ /* 0x002fc800078008ff */
[----:B------:R-:W-:Y:S02]  /*2610*/  LEA.HI.X.SX32 R15, R25, R27, 0x1, P0 ;  /* 0x0000001b190f7211 */ /* 0x000fe400000f0eff */
[----:B------:R1:W4:Y:S01]  /*2620*/  LDG.E.U16 R25, [R10.64] ;  /* 0x000000060a197981 */ /* 0x000322000c1e1500 */
[----:B------:R-:W-:-:S05]  /*2630*/  LEA R2, R0, R2, 0x1 ;  /* 0x0000000200027211 */ /* 0x000fca00078e08ff */
[C---:B------:R-:W-:Y:S01]  /*2640*/  IMAD R4, R0.reuse, 0x2, R2 ;  /* 0x0000000200047824 */ /* 0x040fe200078e0202 */
[----:B------:R1:W-:Y:S03]  /*2650*/  STL [R1+0x394], R16 ;  /* 0x0003941001007387 */ /* 0x0003e60000100800 */
[----:B------:R-:W-:Y:S01]  /*2660*/  IMAD R19, R0, 0x2, R4 ;  /* 0x0000000200137824 */ /* 0x000fe200078e0204 */
[C---:B0-----:R-:W-:Y:S01]  /*2670*/  LEA R12, P1, R29.reuse, R26, 0x1 ;  /* 0x0000001a1d0c7211 */ /* 0x041fe200078208ff */
[----:B-1----:R-:W5:Y:S04]  /*2680*/  LDL.LU R16, [R1+0x20] ;  /* 0x0000200001107983 */ /* 0x002f680000300800 */
[----:B------:R0:W-:Y:S01]  /*2690*/  STL [R1+0x5c], R4 ;  /* 0x00005c0401007387 */ /* 0x0001e20000100800 */
[----:B------:R-:W-:-:S02]  /*26a0*/  LEA.HI.X.SX32 R13, R29, R27, 0x1, P1 ;  /* 0x0000001b1d0d7211 */ /* 0x000fc400008f0eff */
[----:B0-----:R-:W-:Y:S02]  /*26b0*/  LEA R4, R0, R19, 0x1 ;  /* 0x0000001300047211 */ /* 0x001fe400078e08ff */
[----:B------:R-:W-:-:S04]  /*26c0*/  LEA R10, P0, R24, R26, 0x1 ;  /* 0x0000001a180a7211 */ /* 0x000fc800078008ff */
[----:B------:R-:W-:-:S06]  /*26d0*/  LEA.HI.X.SX32 R11, R24, R27, 0x1, P0 ;  /* 0x0000001b180b7211 */ /* 0x000fcc00000f0eff */
[----:B------:R5:W5:Y:S04]  /*26e0*/  LDG.E.U16 R11, [R10.64] ;  /* 0x000000060a0b7981 */ /* 0x000b68000c1e1500 */
[----:B--2---:R0:W-:Y:S04]  /*26f0*/  STL [R1+0x390], R18 ;  /* 0x0003901201007387 */ /* 0x0041e80000100800 */
[----:B0-----:R-:W2:Y:S04]  /*2700*/  LDL.LU R18, [R1+0x14] ;  /* 0x0000140001127983 */ /* 0x001ea80000300800 */
[----:B------:R0:W-:Y:S04]  /*2710*/  STL [R1+0x38c], R5 ;  /* 0x00038c0501007387 */ /* 0x0001e80000100800 */
[----:B0-----:R-:W2:Y:S04]  /*2720*/  LDL.LU R5, [R1+0x10] ;  /* 0x0000100001057983 */ /* 0x001ea80000300800 */
[----:B------:R-:W-:Y:S04]  /*2730*/  STL [R1+0x64], R4 ;  /* 0x0000640401007387 */ /* 0x000fe80000100800 */
[----:B---3--:R-:W-:Y:S04]  /*2740*/  STL [R1+0x388], R17 ;  /* 0x0003881101007387 */ /* 0x008fe80000100800 */
[----:B----4-:R0:W-:Y:S04]  /*2750*/  STL [R1+0x384], R25 ;  /* 0x0003841901007387 */ /* 0x0101e80000100800 */
[----:B0-----:R0:W3:Y:S04]  /*2760*/  LDG.E.U16 R25, [R14.64] ;  /* 0x000000060e197981 */ /* 0x0010e8000c1e1500 */
[----:B0-----:R0:W4:Y:S02]  /*2770*/  LDG.E.U16 R15, [R12.64] ;  /* 0x000000060c0f7981 */ /* 0x001124000c1e1500 */
[----:B0-----:R-:W-:-:S04]  /*2780*/  LEA R12, P0, R28, R26, 0x1 ;  /* 0x0000001a1c0c7211 */ /* 0x001fc800078008ff */
[----:B------:R-:W-:-:S06]  /*2790*/  LEA.HI.X.SX32 R13, R28, R27, 0x1, P0 ;  /* 0x0000001b1c0d7211 */ /* 0x000fcc00000f0eff */
[----:B------:R0:W2:Y:S01]  /*27a0*/  LDG.E.U16 R13, [R12.64] ;  /* 0x000000060c0d7981 */ /* 0x0000a2000c1e1500 */
[----:B------:R-:W-:-:S03]  /*27b0*/  IMAD R17, R0, 0x2, R4 ;  /* 0x0000000200117824 */ /* 0x000fc600078e0204 */
[----:B------:R-:W2:Y:S01]  /*27c0*/  LDL.LU R4, [R1+0x60] ;  /* 0x0000600001047983 */ /* 0x000ea20000300800 */
[----:B------:R-:W-:-:S03]  /*27d0*/  IMAD R14, R0, 0x2, R17 ;  /* 0x00000002000e7824 */ /* 0x000fc600078e0211 */
[----:B------:R-:W2:Y:S02]  /*27e0*/  LDL.LU R29, [R1+0xc] ;  /* 0x00000c00011d7983 */ /* 0x000ea40000300800 */
[----:B------:R-:W-:Y:S02]  /*27f0*/  LEA R24, R0, R14, 0x1 ;  /* 0x0000000e00187211 */ /* 0x000fe400078e08ff */
[----:B-----5:R-:W-:-:S03]  /*2800*/  LEA R10, P0, R20, R26, 0x1 ;  /* 0x0000001a140a7211 */ /* 0x020fc600078008ff */
[----:B------:R-:W-:Y:S01]  /*2810*/  IMAD R28, R0, 0x2, R24 ;  /* 0x00000002001c7824 */ /* 0x000fe200078e0218 */
[----:B----4-:R-:W-:Y:S04]  /*2820*/  STL [R1+0x37c], R15 ;  /* 0x00037c0f01007387 */ /* 0x010fe80000100800 */
[----:B------:R1:W-:Y:S02]  /*2830*/  STL [R1+0x58], R14 ;  /* 0x0000580e01007387 */ /* 0x0003e40000100800 */
[C---:B-1----:R-:W-:Y:S02]  /*2840*/  LEA R14, P1, R22.reuse, R26, 0x1 ;  /* 0x0000001a160e7211 */ /* 0x042fe400078208ff */
[----:B---3--:R1:W-:Y:S02]  /*2850*/  STL [R1+0x380], R25 ;  /* 0x0003801901007387 */ /* 0x0083e40000100800 */
[----:B------:R-:W-:-:S06]  /*2860*/  LEA.HI.X.SX32 R15, R22, R27, 0x1, P1 ;  /* 0x0000001b160f7211 */ /* 0x000fcc00008f0eff */
[----:B------:R3:W4:Y:S04]  /*2870*/  LDG.E.U16 R15, [R14.64] ;  /* 0x000000060e0f7981 */ /* 0x000728000c1e1500 */
[----:B-1----:R-:W5:Y:S04]  /*2880*/  LDL.LU R25, [R1] ;  /* 0x0000000001197983 */ /* 0x002f680000300800 */
[----:B------:R-:W5:Y:S04]  /*2890*/  LDL.LU R22, [R1+0x109c] ;  /* 0x00109c0001167983 */ /* 0x000f680000300800 */
[----:B------:R1:W-:Y:S04]  /*28a0*/  STL [R1+0x378], R11 ;  /* 0x0003780b01007387 */ /* 0x0003e80000100800 */
[----:B------:R-:W-:Y:S01]  /*28b0*/  STL [R1+0x1f4], R28 ;  /* 0x0001f41c01007387 */ /* 0x000fe20000100800 */
[----:B-1----:R-:W-:-:S02]  /*28c0*/  LEA.HI.X.SX32 R11, R20, R27, 0x1, P0 ;  /* 0x0000001b140b7211 */ /* 0x002fc400000f0eff */
[C---:B0-----:R-:W-:Y:S01]  /*28d0*/  LEA R12, P0, R16.reuse, R26, 0x1 ;  /* 0x0000001a100c7211 */ /* 0x041fe200078008ff */
[----:B------:R-:W5:Y:S04]  /*28e0*/  LDL.LU R20, [R1+0x1098] ;  /* 0x0010980001147983 */ /* 0x000f680000300800 */
[----:B------:R0:W5:Y:S04]  /*28f0*/  LDG.E.U16 R11, [R10.64] ;  /* 0x000000060a0b7981 */ /* 0x000168000c1e1500 */
[----:B--2---:R1:W-:Y:S02]  /*2900*/  STL [R1+0x374], R13 ;  /* 0x0003740d01007387 */ /* 0x0043e40000100800 */
[----:B-1----:R-:W-:-:S06]  /*2910*/  LEA.HI.X.SX32 R13, R16, R27, 0x1, P0 ;  /* 0x0000001b100d7211 */ /* 0x002fcc00000f0eff */
[----:B------:R-:W2:Y:S01]  /*2920*/  LDG.E.U16 R13, [R12.64] ;  /* 0x000000060c0d7981 */ /* 0x000ea2000c1e1500 */
[----:B------:R-:W-:-:S05]  /*2930*/  IMAD R28, R0, 0x2, R28 ;  /* 0x00000002001c7824 */ /* 0x000fca00078e021c */
[----:B------:R-:W-:-:S05]  /*2940*/  LEA R28, R0, R28, 0x1 ;  /* 0x0000001c001c7211 */ /* 0x000fca00078e08ff */
[----:B------:R1:W-:Y:S01]  /*2950*/  STL [R1+0x54], R28 ;  /* 0x0000541c01007387 */ /* 0x0003e20000100800 */
[-C--:B---3--:R-:W-:Y:S01]  /*2960*/  LEA R14, P1, R18, R26.reuse, 0x1 ;  /* 0x0000001a120e7211 */ /* 0x088fe200078208ff */
[----:B-1----:R-:W-:Y:S01]  /*2970*/  IMAD R28, R0, 0x2, R28 ;  /* 0x00000002001c7824 */ /* 0x002fe200078e021c */
[----:B0-----:R-:W-:Y:S01]  /*2980*/  LEA R10, P0, R5, R26, 0x1 ;  /* 0x0000001a050a7211 */ /* 0x001fe200078008ff */
[----:B----4-:R0:W-:Y:S04]  /*2990*/  STL [R1+0x370], R15 ;  /* 0x0003700f01007387 */ /* 0x0101e80000100800 */
[----:B------:R-:W3:Y:S04]  /*29a0*/  LDL.LU R16, [R1+0x1094] ;  /* 0x0010940001107983 */ /* 0x000ee80000300800 */
[----:B------:R1:W-:Y:S01]  /*29b0*/  STL [R1+0x44], R28 ;  /* 0x0000441c01007387 */ /* 0x0003e20000100800 */
[----:B0-----:R-:W-:-:S03]  /*29c0*/  LEA.HI.X.SX32 R15, R18, R27, 0x1, P1 ;  /* 0x0000001b120f7211 */ /* 0x001fc600008f0eff */
[----:B------:R-:W4:Y:S01]  /*29d0*/  LDL.LU R18, [R1+0x1090] ;  /* 0x0010900001127983 */ /* 0x000f220000300800 */
[----:B-1----:R-:W-:-:S03]  /*29e0*/  IMAD R28, R0, 0x2, R28 ;  /* 0x00000002001c7824 */ /* 0x002fc600078e021c */
[----:B-----5:R0:W-:Y:S04]  /*29f0*/  STL [R1+0x36c], R11 ;  /* 0x00036c0b01007387 */ /* 0x0201e80000100800 */
[----:B------:R1:W-:Y:S01]  /*2a00*/  STL [R1+0x1ec], R28 ;  /* 0x0001ec1c01007387 */ /* 0x0003e20000100800 */
[----:B0-----:R-:W-:-:S03]  /*2a10*/  LEA.HI.X.SX32 R11, R5, R27, 0x1, P0 ;  /* 0x0000001b050b7211 */ /* 0x001fc600000f0eff */
[----:B------:R-:W5:Y:S01]  /*2a20*/  LDL.LU R5, [R1+0x108c] ;  /* 0x00108c0001057983 */ /* 0x000f620000300800 */
[----:B-1----:R-:W-:-:S03]  /*2a30*/  LEA R28, R0, R28, 0x1 ;  /* 0x0000001c001c7211 */ /* 0x002fc600078e08ff */
[----:B------:R-:W3:Y:S04]  /*2a40*/  LDG.E.U16 R11, [R10.64] ;  /* 0x000000060a0b7981 */ /* 0x000ee8000c1e1500 */
[----:B------:R-:W-:Y:S04]  /*2a50*/  STL [R1+0x2c], R28 ;  /* 0x00002c1c01007387 */ /* 0x000fe80000100800 */
[----:B--2---:R0:W-:Y:S04]  /*2a60*/  STL [R1+0x368], R13 ;  /* 0x0003680d01007387 */ /* 0x0041e80000100800 */
[----:B0-----:R0:W2:Y:S01]  /*2a70*/  LDG.E.U16 R13, [R14.64] ;  /* 0x000000060e0d7981 */ /* 0x0010a2000c1e1500 */
[----:B------:R-:W-:-:S04]  /*2a80*/  IMAD R12, R0, 0x2, R28 ;  /* 0x00000002000c7824 */ /* 0x000fc800078e021c */
[----:B------:R-:W-:Y:S01]  /*2a90*/  IMAD R28, R0, 0x2, R12 ;  /* 0x00000002001c7824 */ /* 0x000fe200078e020c */
[----:B------:R1:W-:Y:S01]  /*2aa0*/  STL [R1+0x50], R12 ;  /* 0x0000500c01007387 */ /* 0x0003e20000100800 */
[----:B0-----:R-:W-:-:S04]  /*2ab0*/  LEA R14, P0, R4, R26, 0x1 ;  /* 0x0000001a040e7211 */ /* 0x001fc800078008ff */
[----:B------:R-:W-:Y:S02]  /*2ac0*/  LEA.HI.X.SX32 R15, R4, R27, 0x1, P0 ;  /* 0x0000001b040f7211 */ /* 0x000fe400000f0eff */
[----:B-1----:R-:W-:-:S03]  /*2ad0*/  LEA R12, P1, R29, R26, 0x1 ;  /* 0x0000001a1d0c7211 */ /* 0x002fc600078208ff */
[----:B------:R0:W3:Y:S04]  /*2ae0*/  LDG.E.U16 R14, [R14.64] ;  /* 0x000000060e0e7981 */ /* 0x0000e8000c1e1500 */
[----:B--2---:R1:W-:Y:S04]  /*2af0*/  STL [R1+0x364], R13 ;  /* 0x0003640d01007387 */ /* 0x0043e80000100800 */
[----:B------:R-:W2:Y:S04]  /*2b00*/  LDL.LU R4, [R1+0x1088] ;  /* 0x0010880001047983 */ /* 0x000ea80000300800 */
[----:B------:R0:W-:Y:S01]  /*2b10*/  STL [R1+0x40], R28 ;  /* 0x0000401c01007387 */ /* 0x0001e20000100800 */
[----:B-1----:R-:W-:-:S03]  /*2b20*/  LEA.HI.X.SX32 R13, R29, R27, 0x1, P1 ;  /* 0x0000001b1d0d7211 */ /* 0x002fc600008f0eff */
[----:B------:R-:W2:Y:S01]  /*2b30*/  LDL.LU R29, [R1+0x1084] ;  /* 0x00108400011d7983 */ /* 0x000ea20000300800 */
[----:B0-----:R-:W-:-:S03]  /*2b40*/  LEA R28, R0, R28, 0x1 ;  /* 0x0000001c001c7211 */ /* 0x001fc600078e08ff */
[----:B---3--:R0:W-:Y:S04]  /*2b50*/  STL [R1+0x360], R11 ;  /* 0x0003600b01007387 */ /* 0x0081e80000100800 */
[----:B------:R1:W-:Y:S01]  /*2b60*/  STL [R1+0x1e0], R28 ;  /* 0x0001e01c01007387 */ /* 0x0003e20000100800 */
[----:B------:R-:W-:-:S03]  /*2b70*/  LEA R10, P0, R25, R26, 0x1 ;  /* 0x0000001a190a7211 */ /* 0x000fc600078008ff */
[----:B------:R3:W2:Y:S04]  /*2b80*/  LDG.E.U16 R12, [R12.64] ;  /* 0x000000060c0c7981 */ /* 0x0006a8000c1e1500 */
[----:B0-----:R-:W2:Y:S01]  /*2b90*/  LDL.LU R11, [R1+0x4] ;  /* 0x00000400010b7983 */ /* 0x001ea20000300800 */
[----:B-1----:R-:W-:Y:S02]  /*2ba0*/  IMAD R28, R0, 0x2, R28 ;  /* 0x00000002001c7824 */ /* 0x002fe400078e021c */
[----:B--2---:R-:W-:Y:S01]  /*2bb0*/  IMAD.MOV.U32 R15, RZ, RZ, R11 ;  /* 0x000000ffff0f7224 */ /* 0x004fe200078e000b */
[----:B------:R-:W-:Y:S02]  /*2bc0*/  LEA.HI.X.SX32 R11, R25, R27, 0x1, P0 ;  /* 0x0000001b190b7211 */ /* 0x000fe400000f0eff */
[----:B------:R-:W2:Y:S01]  /*2bd0*/  LDL.LU R25, [R1+0x1080] ;  /* 0x0010800001197983 */ /* 0x000ea20000300800 */
[----:B---3--:R-:W-:-:S03]  /*2be0*/  IMAD.MOV.U32 R13, RZ, RZ, R15 ;  /* 0x000000ffff0d7224 */ /* 0x008fc600078e000f */
[----:B------:R-:W-:Y:S01]  /*2bf0*/  STL [R1+0x10], R28 ;  /* 0x0000101c01007387 */ /* 0x000fe20000100800 */
[----:B------:R-:W-:-:S03]  /*2c00*/  IMAD.MOV.U32 R15, RZ, RZ, R13 ;  /* 0x000000ffff0f7224 */ /* 0x000fc600078e000d */
[----:B------:R0:W-:Y:S04]  /*2c10*/  STL [R1+0x35c], R14 ;  /* 0x00035c0e01007387 */ /* 0x0001e80000100800 */
[----:B------:R-:W3:Y:S01]  /*2c20*/  LDG.E.U16 R11, [R10.64] ;  /* 0x000000060a0b7981 */ /* 0x000ee2000c1e1500 */
[----:B0-----:R-:W-:-:S04]  /*2c30*/  LEA R14, P0, R13, R26, 0x1 ;  /* 0x0000001a0d0e7211 */ /* 0x001fc800078008ff */
[----:B------:R-:W-:-:S05]  /*2c40*/  LEA.HI.X.SX32 R15, R15, R27, 0x1, P0 ;  /* 0x0000001b0f0f7211 */ /* 0x000fca00000f0eff */
[----:B------:R-:W2:Y:S01]  /*2c50*/  LDG.E.U16 R14, [R14.64] ;  /* 0x000000060e0e7981 */ /* 0x000ea2000c1e1500 */
[----:B------:R-:W-:-:S05]  /*2c60*/  LEA R28, R0, R28, 0x1 ;  /* 0x0000001c001c7211 */ /* 0x000fca00078e08ff */
[----:B------:R0:W-:Y:S04]  /*2c70*/  STL [R1+0x60], R28 ;  /* 0x0000601c01007387 */ /* 0x0001e80000100800 */
[----:B------:R1:W-:Y:S01]  /*2c80*/  STL [R1+0x358], R12 ;  /* 0x0003580c01007387 */ /* 0x0003e20000100800 */
[----:B0-----:R-:W-:Y:S02]  /*2c90*/  LEA R28, R0, R28, 0x1 ;  /* 0x0000001c001c7211 */ /* 0x001fe400078e08ff */
[----:B-1----:R-:W-:-:S03]  /*2ca0*/  LEA R12, P1, R29, R26, 0x1 ;  /* 0x0000001a1d0c7211 */ /* 0x002fc600078208ff */
[----:B------:R-:W-:Y:S01]  /*2cb0*/  IMAD R0, R0, 0x2, R28 ;  /* 0x0000000200007824 */ /* 0x000fe200078e021c */
[----:B------:R0:W-:Y:S01]  /*2cc0*/  STL [R1+0x48], R28 ;  /* 0x0000481c01007387 */ /* 0x0001e20000100800 */
[----:B------:R-:W-:-:S03]  /*2cd0*/  LEA.HI.X.SX32 R13, R29, R27, 0x1, P1 ;  /* 0x0000001b1d0d7211 */ /* 0x000fc600008f0eff */
[----:B0-----:R-:W4:Y:S04]  /*2ce0*/  LDL.LU R28, [R1+0x107c] ;  /* 0x00107c00011c7983 */ /* 0x001f280000300800 */
[----:B------:R-:W-:Y:S04]  /*2cf0*/  STL [R1+0x1dc], R0 ;  /* 0x0001dc0001007387 */ /* 0x000fe80000100800 */
[----:B---3--:R-:W-:Y:S04]  /*2d00*/  STL [R1+0x354], R11 ;  /* 0x0003540b01007387 */ /* 0x008fe80000100800 */
[----:B--2---:R0:W-:Y:S04]  /*2d10*/  STL [R1+0x350], R14 ;  /* 0x0003500e01007387 */ /* 0x0041e80000100800 */
[----:B0-----:R4:W2:Y:S01]  /*2d20*/  LDG.E.U16 R14, [R12.64] ;  /* 0x000000060c0e7981 */ /* 0x0018a2000c1e1500 */
[----:B------:R-:W-:Y:S01]  /*2d30*/  IMAD.MOV.U32 R29, RZ, RZ, c[0x0][0x198] ;  /* 0x00006600ff1d7624 */ /* 0x000fe200078e00ff */
[----:B------:R-:W-:-:S04]  /*2d40*/  LEA R10, P0, R25, R26, 0x1 ;  /* 0x0000001a190a7211 */ /* 0x000fc800078008ff */
[----:B------:R-:W-:Y:S02]  /*2d50*/  LEA R0, R29, R0, 0x1 ;  /* 0x000000001d007211 */ /* 0x000fe400078e08ff */
[----:B------:R-:W-:-:S03]  /*2d60*/  LEA.HI.X.SX32 R11, R25, R27, 0x1, P0 ;  /* 0x0000001b190b7211 */ /* 0x000fc600000f0eff */
[----:B------:R-:W-:-:S03]  /*2d70*/  IMAD R15, R29, 0x2, R0 ;  /* 0x000000021d0f7824 */ /* 0x000fc600078e0200 */
[----:B------:R0:W3:Y:S01]  /*2d80*/  LDG.E.U16 R11, [R10.64] ;  /* 0x000000060a0b7981 */ /* 0x0000e2000c1e1500 */
[----:B------:R-:W-:-:S03]  /*2d90*/  IMAD R25, R29, 0x2, R15 ;  /* 0x000000021d197824 */ /* 0x000fc600078e020f */
[----:B------:R-:W-:Y:S01]  /*2da0*/  STL [R1+0x4c], R15 ;  /* 0x00004c0f01007387 */ /* 0x000fe20000100800 */
[----:B----4-:R-:W-:-:S04]  /*2db0*/  LEA R12, P0, R28, R26, 0x1 ;  /* 0x0000001a1c0c7211 */ /* 0x010fc800078008ff */
[----:B------:R-:W-:-:S06]  /*2dc0*/  LEA.HI.X.SX32 R13, R28, R27, 0x1, P0 ;  /* 0x0000001b1c0d7211 */ /* 0x000fcc00000f0eff */
[----:B------:R-:W4:Y:S04]  /*2dd0*/  LDG.E.U16 R13, [R12.64] ;  /* 0x000000060c0d7981 */ /* 0x000f28000c1e1500 */
[----:B--2---:R1:W-:Y:S04]  /*2de0*/  STL [R1+0x34c], R14 ;  /* 0x00034c0e01007387 */ /* 0x0043e80000100800 */
[----:B------:R2:W-:Y:S04]  /*2df0*/  STL [R1+0x38], R25 ;  /* 0x0000381901007387 */ /* 0x0005e80000100800 */
[----:B------:R-:W2:Y:S01]  /*2e00*/  LDL.LU R28, [R1+0x38] ;  /* 0x00003800011c7983 */ /* 0x000ea20000300800 */
[----:B-1----:R-:W-:-:S04]  /*2e10*/  LEA R14, P1, R4, R26, 0x1 ;  /* 0x0000001a040e7211 */ /* 0x002fc800078208ff */
[----:B------:R-:W-:Y:S02]  /*2e20*/  LEA.HI.X.SX32 R15, R4, R27, 0x1, P1 ;  /* 0x0000001b040f7211 */ /* 0x000fe400008f0eff */
[----:B-----5:R-:W-:-:S04]  /*2e30*/  LEA R4, P0, R5, R26, 0x1 ;  /* 0x0000001a05047211 */ /* 0x020fc800078008ff */
[----:B------:R-:W-:Y:S02]  /*2e40*/  LEA.HI.X.SX32 R5, R5, R27, 0x1, P0 ;  /* 0x0000001b05057211 */ /* 0x000fe400000f0eff */
[----:B0-----:R-:W-:Y:S02]  /*2e50*/  LEA R10, P0, R18, R26, 0x1 ;  /* 0x0000001a120a7211 */ /* 0x001fe400078008ff */
[----:B--2---:R-:W-:-:S05]  /*2e60*/  LEA R25, R29, R28, 0x1 ;  /* 0x0000001c1d197211 */ /* 0x004fca00078e08ff */
[----:B------:R0:W-:Y:S02]  /*2e70*/  STL [R1+0x1d4], R25 ;  /* 0x0001d41901007387 */ /* 0x0001e40000100800 */
[----:B0-----:R-:W-:-:S05]  /*2e80*/  IMAD R25, R29, 0x2, R25 ;  /* 0x000000021d197824 */ /* 0x001fca00078e0219 */
[----:B------:R0:W-:Y:S02]  /*2e90*/  STL [R1+0x28], R25 ;  /* 0x0000281901007387 */ /* 0x0001e40000100800 */
[----:B0-----:R-:W-:Y:S02]  /*2ea0*/  IMAD R25, R29, 0x2, R25 ;  /* 0x000000021d197824 */ /* 0x001fe400078e0219 */
[----:B------:R0:W2:Y:S02]  /*2eb0*/  LDG.E.U16 R29, [R14.64] ;  /* 0x000000060e1d7981 */ /* 0x0000a4000c1e1500 */
[----:B0-----:R-:W-:Y:S02]  /*2ec0*/  MOV R15, c[0x0][0x198] ;  /* 0x00006600000f7a02 */ /* 0x001fe40000000f00 */
[----:B---3--:R0:W-:Y:S03]  /*2ed0*/  STL [R1+0x348], R11 ;  /* 0x0003480b01007387 */ /* 0x0081e60000100800 */
[C---:B------:R-:W-:Y:S01]  /*2ee0*/  IMAD R25, R15.reuse, 0x2, R25 ;  /* 0x000000020f197824 */ /* 0x040fe200078e0219 */
[----:B----4-:R-:W-:Y:S03]  /*2ef0*/  STL [R1+0x344], R13 ;  /* 0x0003440d01007387 */ /* 0x010fe60000100800 */
[----:B------:R-:W-:Y:S01]  /*2f00*/  IMAD R14, R15, 0x2, R25 ;  /* 0x000000020f0e7824 */ /* 0x000fe200078e0219 */
[----:B0-----:R-:W-:Y:S01]  /*2f10*/  LEA.HI.X.SX32 R11, R18, R27, 0x1, P0 ;  /* 0x0000001b120b7211 */ /* 0x001fe200000f0eff */
[----:B------:R0:W-:Y:S04]  /*2f20*/  STL [R1+0x24], R25 ;  /* 0x0000241901007387 */ /* 0x0001e80000100800 */
[----:B------:R1:W3:Y:S04]  /*2f30*/  LDG.E.U16 R18, [R10.64] ;  /* 0x000000060a127981 */ /* 0x0002e8000c1e1500 */
[----:B0-----:R0:W4:Y:S04]  /*2f40*/  LDG.E.U16 R25, [R4.64] ;  /* 0x0000000604197981 */ /* 0x001128000c1e1500 */
[----:B------:R5:W-:Y:S01]  /*2f50*/  STL [R1+0x1cc], R14 ;  /* 0x0001cc0e01007387 */ /* 0x000be20000100800 */
[----:B------:R-:W-:-:S02]  /*2f60*/  LEA R12, P1, R16, R26, 0x1 ;  /* 0x0000001a100c7211 */ /* 0x000fc400078208ff */
[----:B-----5:R-:W-:-:S05]  /*2f70*/  LEA R14, R15, R14, 0x1 ;  /* 0x0000000e0f0e7211 */ /* 0x020fca00078e08ff */
[----:B------:R5:W-:Y:S01]  /*2f80*/  STL [R1+0x1c], R14 ;  /* 0x00001c0e01007387 */ /* 0x000be20000100800 */
[----:B0-----:R-:W-:Y:S02]  /*2f90*/  LEA R4, P0, R20, R26, 0x1 ;  /* 0x0000001a14047211 */ /* 0x001fe400078008ff */
[-C--:B------:R-:W-:Y:S01]  /*2fa0*/  LEA.HI.X.SX32 R13, R16, R27.reuse, 0x1, P1 ;  /* 0x0000001b100d7211 */ /* 0x080fe200008f0eff */
[----:B-----5:R-:W-:Y:S01]  /*2fb0*/  IMAD R14, R15, 0x2, R14 ;  /* 0x000000020f0e7824 */ /* 0x020fe200078e020e */
[----:B------:R-:W-:-:S03]  /*2fc0*/  LEA.HI.X.SX32 R5, R20, R27, 0x1, P0 ;  /* 0x0000001b14057211 */ /* 0x000fc600000f0eff */
[----:B------:R0:W5:Y:S04]  /*2fd0*/  LDG.E.U16 R20, [R12.64] ;  /* 0x000000060c147981 */ /* 0x000168000c1e1500 */
[----:B------:R0:W-:Y:S01]  /*2fe0*/  STL [R1+0x20], R14 ;  /* 0x0000200e01007387 */ /* 0x0001e20000100800 */
[----:B-1----:R-:W-:-:S03]  /*2ff0*/  LEA R10, P0, R22, R26, 0x1 ;  /* 0x0000001a160a7211 */ /* 0x002fc600078008ff */
[----:B------:R1:W5:Y:S01]  /*3000*/  LDG.E.U16 R16, [R4.64] ;  /* 0x0000000604107981 */ /* 0x000362000c1e1500 */
[----:B0-----:R-:W-:Y:S01]  /*3010*/  IMAD R14, R15, 0x2, R14 ;  /* 0x000000020f0e7824 */ /* 0x001fe200078e020e */
[----:B------:R-:W-:-:S04]  /*3020*/  LEA.HI.X.SX32 R11, R22, R27, 0x1, P0 ;  /* 0x0000001b160b7211 */ /* 0x000fc800000f0eff */
[----:B------:R0:W-:Y:S01]  /*3030*/  STL [R1+0x18], R14 ;  /* 0x0000180e01007387 */ /* 0x0001e20000100800 */
[----:B------:R-:W-:Y:S02]  /*3040*/  LEA R12, P1, R21, R26, 0x1 ;  /* 0x0000001a150c7211 */ /* 0x000fe400078208ff */
[----:B0-----:R-:W-:-:S05]  /*3050*/  LEA R14, R15, R14, 0x1 ;  /* 0x0000000e0f0e7211 */ /* 0x001fca00078e08ff */
[----:B------:R0:W-:Y:S01]  /*3060*/  STL [R1+0x1c4], R14 ;  /* 0x0001c40e01007387 */ /* 0x0001e20000100800 */
[----:B------:R-:W-:Y:S02]  /*3070*/  LEA.HI.X.SX32 R13, R21, R27, 0x1, P1 ;  /* 0x0000001b150d7211 */ /* 0x000fe400008f0eff */
[----:B-1----:R-:W-:Y:S01]  /*3080*/  LEA R4, P0, R23, R26, 0x1 ;  /* 0x0000001a17047211 */ /* 0x002fe200078008ff */
[----:B0-----:R-:W-:-:S03]  /*3090*/  IMAD R14, R15, 0x2, R14 ;  /* 0x000000020f0e7824 */ /* 0x001fc600078e020e */
[----:B------:R-:W-:-:S05]  /*30a0*/  LEA.HI.X.SX32 R5, R23, R27, 0x1, P0 ;  /* 0x0000001b17057211 */ /* 0x000fca00000f0eff */
[----:B------:R0:W5:Y:S04]  /*30b0*/  LDG.E.U16 R22, [R4.64] ;  /* 0x0000000604167981 */ /* 0x000168000c1e1500 */
[----:B--2---:R1:W-:Y:S04]  /*30c0*/  STL [R1+0x340], R29 ;  /* 0x0003401d01007387 */ /* 0x0043e80000100800 */
[----:B------:R-:W-:Y:S04]  /*30d0*/  STL [R1+0xc], R14 ;  /* 0x00000c0e01007387 */ /* 0x000fe80000100800 */
[----:B-1----:R1:W2:Y:S04]  /*30e0*/  LDG.E.U16 R29, [R10.64] ;  /* 0x000000060a1d7981 */ /* 0x0022a8000c1e1500 */
[----:B----4-:R4:W-:Y:S04]  /*30f0*/  STL [R1+0x33c], R25 ;  /* 0x00033c1901007387 */ /* 0x0109e80000100800 */
[----:B----4-:R-:W4:Y:S04]  /*3100*/  LDL.LU R25, [R1+0x5c] ;  /* 0x00005c0001197983 */ /* 0x010f280000300800 */
[----:B---3--:R3:W-:Y:S04]  /*3110*/  STL [R1+0x338], R18 ;  /* 0x0003381201007387 */ /* 0x0087e80000100800 */
[----:B---3--:R3:W4:Y:S02]  /*3120*/  LDG.E.U16 R18, [R12.64] ;  /* 0x000000060c127981 */ /* 0x008724000c1e1500 */
[----:B---3--:R-:W-:-:S04]  /*3130*/  LEA R12, P0, R8, R26, 0x1 ;  /* 0x0000001a080c7211 */ /* 0x008fc800078008ff */
[----:B------:R-:W-:-:S05]  /*3140*/  LEA.HI.X.SX32 R13, R8, R27, 0x1, P0 ;  /* 0x0000001b080d7211 */ /* 0x000fca00000f0eff */
[----:B------:R3:W4:Y:S01]  /*3150*/  LDG.E.U16 R21, [R12.64] ;  /* 0x000000060c157981 */ /* 0x000722000c1e1500 */
[----:B------:R-:W-:-:S05]  /*3160*/  IMAD.MOV.U32 R23, RZ, RZ, c[0x0][0x198] ;  /* 0x00006600ff177624 */ /* 0x000fca00078e00ff */
[----:B------:R-:W-:-:S05]  /*3170*/  LEA R14, R23, R14, 0x1 ;  /* 0x0000000e170e7211 */ /* 0x000fca00078e08ff */
[----:B------:R0:W-:Y:S02]  /*3180*/  STL [R1+0x14], R14 ;  /* 0x0000140e01007387 */ /* 0x0001e40000100800 */
[----:B0-----:R-:W-:-:S05]  /*3190*/  IMAD R14, R23, 0x2, R14 ;  /* 0x00000002170e7824 */ /* 0x001fca00078e020e */
[----:B------:R0:W-:Y:S01]  /*31a0*/  STL [R1+0x8], R14 ;  /* 0x0000080e01007387 */ /* 0x0001e20000100800 */
[----:B-1----:R-:W-:Y:S01]  /*31b0*/  LEA R10, P1, R7, R26, 0x1 ;  /* 0x0000001a070a7211 */ /* 0x002fe200078208ff */
[----:B0-----:R-:W-:-:S03]  /*31c0*/  IMAD R14, R23, 0x2, R14 ;  /* 0x00000002170e7824 */ /* 0x001fc600078e020e */
[----:B------:R-:W-:Y:S02]  /*31d0*/  LEA.HI.X.SX32 R11, R7, R27, 0x1, P1 ;  /* 0x0000001b070b7211 */ /* 0x000fe400008f0eff */
[C---:B------:R-:W-:Y:S01]  /*31e0*/  LEA R8, R23.reuse, R14, 0x1 ;  /* 0x0000000e17087211 */ /* 0x040fe200078e08ff */
[----:B------:R-:W-:Y:S04]  /*31f0*/  STL [R1+0x1c0], R14 ;  /* 0x0001c00e01007387 */ /* 0x000fe80000100800 */
[----:B------:R-:W-:Y:S01]  /*3200*/  IMAD R7, R23, 0x2, R8 ;  /* 0x0000000217077824 */ /* 0x000fe200078e0208 */
[----:B-----5:R0:W-:Y:S01]  /*3210*/  STL [R1+0x334], R20 ;  /* 0x0003341401007387 */ /* 0x0201e20000100800 */
[----:B------:R-:W-:-:S03]  /*3220*/  LEA R4, P0, R9, R26, 0x1 ;  /* 0x0000001a09047211 */ /* 0x000fc600078008ff */
[----:B------:R-:W-:Y:S04]  /*3230*/  STL [R1], R8 ;  /* 0x0000000801007387 */ /* 0x000fe80000100800 */
[----:B------:R-:W-:Y:S04]  /*3240*/  STL [R1+0x4], R7 ;  /* 0x0000040701007387 */ /* 0x000fe80000100800 */
[----:B0-----:R0:W5:Y:S04]  /*3250*/  LDG.E.U16 R20, [R10.64] ;  /* 0x000000060a147981 */ /* 0x001168000c1e1500 */
[----:B------:R1:W-:Y:S01]  /*3260*/  STL [R1+0x330], R16 ;  /* 0x0003301001007387 */ /* 0x0003e20000100800 */
[----:B------:R-:W-:-:S02]  /*3270*/  LEA.HI.X.SX32 R5, R9, R27, 0x1, P0 ;  /* 0x0000001b09057211 */ /* 0x000fc400000f0eff */
[----:B---3--:R-:W-:Y:S01]  /*3280*/  LEA R12, P0, R6, R26, 0x1 ;  /* 0x0000001a060c7211 */ /* 0x008fe200078008ff */
[----:B-1----:R-:W-:-:S03]  /*3290*/  IMAD R16, R23, 0x2, R7 ;  /* 0x0000000217107824 */ /* 0x002fc600078e0207 */
[----:B------:R-:W-:Y:S02]  /*32a0*/  LEA.HI.X.SX32 R13, R6, R27, 0x1, P0 ;  /* 0x0000001b060d7211 */ /* 0x000fe400000f0eff */
[----:B------:R-:W-:Y:S01]  /*32b0*/  LEA R7, R23, R16, 0x1 ;  /* 0x0000001017077211 */ /* 0x000fe200078e08ff */
[----:B------:R1:W-:Y:S01]  /*32c0*/  STL [R1+0x1068], R16 ;  /* 0x0010681001007387 */ /* 0x0003e20000100800 */
[----:B0-----:R-:W-:-:S03]  /*32d0*/  LEA R10, P1, R3, R26, 0x1 ;  /* 0x0000001a030a7211 */ /* 0x001fc600078208ff */
[----:B------:R-:W-:Y:S01]  /*32e0*/  IMAD R9, R23, 0x2, R7 ;  /* 0x0000000217097824 */ /* 0x000fe200078e0207 */
[----:B------:R-:W-:Y:S01]  /*32f0*/  LEA.HI.X.SX32 R11, R3, R27, 0x1, P1 ;  /* 0x0000001b030b7211 */ /* 0x000fe200008f0eff */
[----:B-1----:R0:W3:Y:S04]  /*3300*/  LDG.E.U16 R16, [R4.64] ;  /* 0x0000000604107981 */ /* 0x0020e8000c1e1500 */
[----:B------:R1:W3:Y:S01]  /*3310*/  LDG.E.U16 R14, [R10.64] ;  /* 0x000000060a0e7981 */ /* 0x0002e2000c1e1500 */
[----:B0-----:R-:W-:-:S04]  /*3320*/  LEA R4, P0, R2, R26, 0x1 ;  /* 0x0000001a02047211 */ /* 0x001fc800078008ff */
[----:B------:R-:W-:Y:S01]  /*3330*/  LEA.HI.X.SX32 R5, R2, R27, 0x1, P0 ;  /* 0x0000001b02057211 */ /* 0x000fe200000f0eff */
[----:B--2---:R0:W-:Y:S04]  /*3340*/  STL [R1+0x32c], R29 ;  /* 0x00032c1d01007387 */ /* 0x0041e80000100800 */
[----:B0-----:R-:W2:Y:S04]  /*3350*/  LDL.LU R29, [R1+0x58] ;  /* 0x00005800011d7983 */ /* 0x001ea80000300800 */
[----:B------:R0:W-:Y:S04]  /*3360*/  STL [R1+0x1b8], R7 ;  /* 0x0001b80701007387 */ /* 0x0001e80000100800 */
[----:B0-----:R2:W2:Y:S04]  /*3370*/  LDG.E.U16 R7, [R12.64] ;  /* 0x000000060c077981 */ /* 0x0014a8000c1e1500 */
[----:B----4-:R0:W-:Y:S02]  /*3380*/  STL [R1+0x328], R18 ;  /* 0x0003281201007387 */ /* 0x0101e40000100800 */
[----:B0-----:R-:W-:-:S02]  /*3390*/  IMAD R18, R23, 0x2, R9 ;  /* 0x0000000217127824 */ /* 0x001fc400078e0209 */
[----:B------:R0:W-:Y:S03]  /*33a0*/  STL [R1+0x106c], R9 ;  /* 0x00106c0901007387 */ /* 0x0001e60000100800 */
[----:B------:R-:W-:Y:S01]  /*33b0*/  LEA R8, R23, R18, 0x1 ;  /* 0x0000001217087211 */ /* 0x000fe200078e08ff */
[----:B------:R-:W-:Y:S04]  /*33c0*/  STL [R1+0x1060], R18 ;  /* 0x0010601201007387 */ /* 0x000fe80000100800 */
[----:B------:R-:W-:Y:S04]  /*33d0*/  STL [R1+0x324], R22 ;  /* 0x0003241601007387 */ /* 0x000fe80000100800 */
[----:B------:R-:W-:Y:S04]  /*33e0*/  STL [R1+0x1064], R8 ;  /* 0x0010640801007387 */ /* 0x000fe80000100800 */
[----:B------:R4:W-:Y:S04]  /*33f0*/  STL [R1+0x320], R21 ;  /* 0x0003201501007387 */ /* 0x0009e80000100800 */
[----:B0-----:R0:W2:Y:S04]  /*3400*/  LDG.E.U16 R9, [R4.64] ;  /* 0x0000000604097981 */ /* 0x0010a8000c1e1500 */
[----:B----4-:R-:W4:Y:S01]  /*3410*/  LDL.LU R21, [R1+0x54] ;  /* 0x0000540001157983 */ /* 0x010f220000300800 */
[----:B------:R-:W-:Y:S01]  /*3420*/  IMAD.MOV.U32 R18, RZ, RZ, c[0x0][0x198] ;  /* 0x00006600ff127624 */ /* 0x000fe200078e00ff */
[----:B------:R-:W-:-:S03]  /*3430*/  LEA R2, P0, R25, R26, 0x1 ;  /* 0x0000001a19027211 */ /* 0x000fc600078008ff */
[----:B------:R-:W-:Y:S01]  /*3440*/  IMAD R6, R18, 0x2, R8 ;  /* 0x0000000212067824 */ /* 0x000fe200078e0208 */
[----:B-1----:R-:W-:Y:S02]  /*3450*/  LEA R10, P1, R19, R26, 0x1 ;  /* 0x0000001a130a7211 */ /* 0x002fe400078208ff */
[-C--:B------:R-:W-:Y:S02]  /*3460*/  LEA.HI.X.SX32 R3, R25, R27.reuse, 0x1, P0 ;  /* 0x0000001b19037211 */ /* 0x080fe400000f0eff */
[----:B------:R1:W-:Y:S01]  /*3470*/  STL [R1+0x138], R6 ;  /* 0x0001380601007387 */ /* 0x0003e20000100800 */
[----:B------:R-:W-:-:S03]  /*3480*/  LEA.HI.X.SX32 R11, R19, R27, 0x1, P1 ;  /* 0x0000001b130b7211 */ /* 0x000fc600008f0eff */
[----:B------:R-:W4:Y:S01]  /*3490*/  LDL.LU R22, [R1+0x44] ;  /* 0x0000440001167983 */ /* 0x000f220000300800 */
[----:B0-----:R-:W-:-:S03]  /*34a0*/  LEA R4, P0, R17, R26, 0x1 ;  /* 0x0000001a11047211 */ /* 0x001fc600078008ff */
[----:B------:R0:W4:Y:S01]  /*34b0*/  LDG.E.U16 R19, [R10.64] ;  /* 0x000000060a137981 */ /* 0x000122000c1e1500 */
[C---:B-1----:R-:W-:Y:S02]  /*34c0*/  LEA R6, R18.reuse, R6, 0x1 ;  /* 0x0000000612067211 */ /* 0x042fe400078e08ff */
[----:B------:R-:W-:Y:S01]  /*34d0*/  LEA.HI.X.SX32 R5, R17, R27, 0x1, P0 ;  /* 0x0000001b11057211 */ /* 0x000fe200000f0eff */
[----:B-----5:R1:W-:Y:S04]  /*34e0*/  STL [R1+0x31c], R20 ;  /* 0x00031c1401007387 */ /* 0x0203e80000100800 */
[----:B------:R-:W5:Y:S04]  /*34f0*/  LDL.LU R25, [R1+0x2c] ;  /* 0x00002c0001197983 */ /* 0x000f680000300800 */
[----:B-1----:R1:W5:Y:S04]  /*3500*/  LDG.E.U16 R20, [R2.64] ;  /* 0x0000000602147981 */ /* 0x002368000c1e1500 */
[----:B------:R-:W-:Y:S01]  /*3510*/  STL [R1+0x1070], R6 ;  /* 0x0010700601007387 */ /* 0x000fe20000100800 */
[----:B-1----:R-:W-:Y:S01]  /*3520*/  IMAD R3, R18, 0x2, R6 ;  /* 0x0000000212037824 */ /* 0x002fe200078e0206 */
[----:B0-----:R-:W-:-:S02]  /*3530*/  LEA R10, P1, R24, R26, 0x1 ;  /* 0x0000001a180a7211 */ /* 0x001fc400078208ff */
[----:B---3--:R0:W-:Y:S04]  /*3540*/  STL [R1+0x318], R16 ;  /* 0x0003181001007387 */ /* 0x0081e80000100800 */
[----:B------:R-:W3:Y:S04]  /*3550*/  LDL.LU R17, [R1+0x50] ;  /* 0x0000500001117983 */ /* 0x000ee80000300800 */
[----:B0-----:R-:W3:Y:S01]  /*3560*/  LDL.LU R16, [R1+0x40] ;  /* 0x0000400001107983 */ /* 0x001ee20000300800 */
[----:B------:R-:W-:-:S05]  /*3570*/  LEA.HI.X.SX32 R11, R24, R27, 0x1, P1 ;  /* 0x0000001b180b7211 */ /* 0x000fca00008f0eff */
[----:B------:R4:W3:Y:S01]  /*3580*/  LDG.E.U16 R6, [R10.64] ;  /* 0x000000060a067981 */ /* 0x0008e2000c1e1500 */
[----:B--2---:R-:W-:-:S04]  /*3590*/  LEA R12, P0, R29, R26, 0x1 ;  /* 0x0000001a1d0c7211 */ /* 0x004fc800078008ff */
[----:B------:R-:W-:Y:S01]  /*35a0*/  LEA.HI.X.SX32 R13, R29, R27, 0x1, P0 ;  /* 0x0000001b1d0d7211 */ /* 0x000fe200000f0eff */
[----:B------:R-:W-:-:S04]  /*35b0*/  IMAD R29, R15, 0x2, R24 ;  /* 0x000000020f1d7824 */ /* 0x000fc800078e0218 */
[----:B------:R-:W-:Y:S01]  /*35c0*/  IMAD R29, R15, 0x2, R29 ;  /* 0x000000020f1d7824 */ /* 0x000fe200078e021d */
[----:B------:R0:W-:Y:S04]  /*35d0*/  STL [R1+0x314], R7 ;  /* 0x0003140701007387 */ /* 0x0001e80000100800 */
[----:B------:R-:W-:Y:S01]  /*35e0*/  STL [R1+0x1074], R3 ;  /* 0x0010740301007387 */ /* 0x000fe20000100800 */
[----:B0-----:R-:W-:-:S05]  /*35f0*/  IMAD R7, R18, 0x2, R3 ;  /* 0x0000000212077824 */ /* 0x001fca00078e0203 */
[----:B------:R0:W-:Y:S01]  /*3600*/  STL [R1+0x1078], R7 ;  /* 0x0010780701007387 */ /* 0x0001e20000100800 */
[----:B------:R-:W-:-:S03]  /*3610*/  LEA R2, R18, R7, 0x1 ;  /* 0x0000000712027211 */ /* 0x000fc600078e08ff */
[----:B------:R1:W-:Y:S04]  /*3620*/  STL [R1+0x310], R14 ;  /* 0x0003100e01007387 */ /* 0x0003e80000100800 */
[----:B------:R-:W-:Y:S04]  /*3630*/  STL [R1+0x130], R2 ;  /* 0x0001300201007387 */ /* 0x000fe80000100800 */
[----:B0-----:R0:W2:Y:S01]  /*3640*/  LDG.E.U16 R7, [R4.64] ;  /* 0x0000000604077981 */ /* 0x0010a2000c1e1500 */
[----:B-1----:R-:W-:-:S03]  /*3650*/  LEA R14, P0, R29, R26, 0x1 ;  /* 0x0000001a1d0e7211 */ /* 0x002fc600078008ff */
[----:B------:R-:W2:Y:S01]  /*3660*/  LDL.LU R8, [R1+0x10] ;  /* 0x0000100001087983 */ /* 0x000ea20000300800 */
[----:B------:R-:W-:-:S05]  /*3670*/  LEA.HI.X.SX32 R15, R29, R27, 0x1, P0 ;  /* 0x0000001b1d0f7211 */ /* 0x000fca00000f0eff */
[----:B------:R1:W2:Y:S04]  /*3680*/  LDG.E.U16 R24, [R14.64] ;  /* 0x000000060e187981 */ /* 0x0002a8000c1e1500 */
[----:B------:R0:W-:Y:S01]  /*3690*/  STL [R1+0x30c], R9 ;  /* 0x00030c0901007387 */ /* 0x0001e20000100800 */
[----:B----4-:R-:W-:-:S03]  /*36a0*/  LEA R10, P0, R21, R26, 0x1 ;  /* 0x0000001a150a7211 */ /* 0x010fc600078008ff */
[----:B0-----:R0:W4:Y:S01]  /*36b0*/  LDG.E.U16 R9, [R12.64] ;  /* 0x000000060c097981 */ /* 0x001122000c1e1500 */
[----:B------:R-:W-:-:S05]  /*36c0*/  LEA.HI.X.SX32 R11, R21, R27, 0x1, P0 ;  /* 0x0000001b150b7211 */ /* 0x000fca00000f0eff */
[----:B------:R3:W4:Y:S01]  /*36d0*/  LDG.E.U16 R4, [R10.64] ;  /* 0x000000060a047981 */ /* 0x000722000c1e1500 */
[----:B------:R-:W-:-:S03]  /*36e0*/  LEA R5, R18, R2, 0x1 ;  /* 0x0000000212057211 */ /* 0x000fc600078e08ff */
[----:B------:R-:W4:Y:S01]  /*36f0*/  LDL.LU R2, [R1+0x60] ;  /* 0x0000600001027983 */ /* 0x000f220000300800 */
[----:B0-----:R-:W-:-:S04]  /*3700*/  LEA R12, P1, R22, R26, 0x1 ;  /* 0x0000001a160c7211 */ /* 0x001fc800078208ff */
[----:B------:R-:W-:Y:S01]  /*3710*/  LEA.HI.X.SX32 R13, R22, R27, 0x1, P1 ;  /* 0x0000001b160d7211 */ /* 0x000fe200008f0eff */
[----:B-----5:R0:W-:Y:S04]  /*3720*/  STL [R1+0x308], R20 ;  /* 0x0003081401007387 */ /* 0x0201e80000100800 */
[----:B------:R-:W5:Y:S01]  /*3730*/  LDL.LU R29, [R1+0x48] ;  /* 0x00004800011d7983 */ /* 0x000f620000300800 */
[----:B0-----:R-:W-:-:S03]  /*3740*/  IMAD R20, R18, 0x2, R5 ;  /* 0x0000000212147824 */ /* 0x001fc600078e0205 */
[----:B------:R0:W-:Y:S01]  /*3750*/  STL [R1+0x304], R19 ;  /* 0x0003041301007387 */ /* 0x0001e20000100800 */
[----:B-1----:R-:W-:Y:S01]  /*3760*/  LEA R14, P0, R25, R26, 0x1 ;  /* 0x0000001a190e7211 */ /* 0x002fe200078008ff */
[----:B0-----:R-:W-:-:S05]  /*3770*/  IMAD R19, R18, 0x2, R20 ;  /* 0x0000000212137824 */ /* 0x001fca00078e0214 */
[----:B------:R-:W-:Y:S02]  /*3780*/  LEA R3, R18, R19, 0x1 ;  /* 0x0000001312037211 */ /* 0x000fe400078e08ff */
[----:B------:R-:W-:-:S03]  /*3790*/  LEA.HI.X.SX32 R15, R25, R27, 0x1, P0 ;  /* 0x0000001b190f7211 */ /* 0x000fc600000f0eff */
[----:B------:R-:W-:-:S04]  /*37a0*/  IMAD R22, R18, 0x2, R3 ;  /* 0x0000000212167824 */ /* 0x000fc800078e0203 */
[C---:B------:R-:W-:Y:S01]  /*37b0*/  IMAD R25, R18.reuse, 0x2, R22 ;  /* 0x0000000212197824 */ /* 0x040fe200078e0216 */
[----:B------:R0:W-:Y:S04]  /*37c0*/  STL [R1+0x148], R3 ;  /* 0x0001480301007387 */ /* 0x0001e80000100800 */
[----:B------:R-:W-:Y:S02]  /*37d0*/  LEA R21, R18, R25, 0x1 ;  /* 0x0000001912157211 */ /* 0x000fe400078e08ff */
[----:B---3--:R-:W-:-:S03]  /*37e0*/  LEA R10, P0, R17, R26, 0x1 ;  /* 0x0000001a110a7211 */ /* 0x008fc600078008ff */
[----:B0-----:R-:W-:Y:S01]  /*37f0*/  IMAD R3, R18, 0x2, R21 ;  /* 0x0000000212037824 */ /* 0x001fe200078e0215 */
[----:B------:R-:W-:Y:S01]  /*3800*/  LEA.HI.X.SX32 R11, R17, R27, 0x1, P0 ;  /* 0x0000001b110b7211 */ /* 0x000fe200000f0eff */
[----:B--2---:R0:W-:Y:S04]  /*3810*/  STL [R1+0x300], R7 ;  /* 0x0003000701007387 */ /* 0x0041e80000100800 */
[----:B0-----:R0:W2:Y:S02]  /*3820*/  LDG.E.U16 R7, [R12.64] ;  /* 0x000000060c077981 */ /* 0x0010a4000c1e1500 */
[----:B0-----:R-:W-:-:S04]  /*3830*/  LEA R12, P1, R16, R26, 0x1 ;  /* 0x0000001a100c7211 */ /* 0x001fc800078208ff */
[----:B------:R-:W-:-:S05]  /*3840*/  LEA.HI.X.SX32 R13, R16, R27, 0x1, P1 ;  /* 0x0000001b100d7211 */ /* 0x000fca00008f0eff */
[----:B------:R5:W3:Y:S04]  /*3850*/  LDG.E.U16 R17, [R12.64] ;  /* 0x000000060c117981 */ /* 0x000ae8000c1e1500 */
[----:B----4-:R0:W-:Y:S04]  /*3860*/  STL [R1+0x2fc], R9 ;  /* 0x0002fc0901007387 */ /* 0x0101e80000100800 */
[----:B0-----:R-:W4:Y:S04]  /*3870*/  LDL.LU R9, [R1+0x4c] ;  /* 0x00004c0001097983 */ /* 0x001f280000300800 */
[----:B------:R0:W-:Y:S04]  /*3880*/  STL [R1+0x2f8], R6 ;  /* 0x0002f80601007387 */ /* 0x0001e80000100800 */
[----:B------:R-:W-:Y:S04]  /*3890*/  STL [R1+0x134], R3 ;  /* 0x0001340301007387 */ /* 0x000fe80000100800 */
[----:B------:R-:W-:Y:S04]  /*38a0*/  STL [R1+0x2f4], R24 ;  /* 0x0002f41801007387 */ /* 0x000fe80000100800 */
[----:B0-----:R0:W3:Y:S04]  /*38b0*/  LDG.E.U16 R6, [R14.64] ;  /* 0x000000060e067981 */ /* 0x0010e8000c1e1500 */
[----:B------:R-:W4:Y:S04]  /*38c0*/  LDL.LU R16, [R1+0x28] ;  /* 0x0000280001107983 */ /* 0x000f280000300800 */
[----:B------:R1:W-:Y:S04]  /*38d0*/  STL [R1+0x2f0], R4 ;  /* 0x0002f00401007387 */ /* 0x0003e80000100800 */
[----:B-1----:R1:W4:Y:S01]  /*38e0*/  LDG.E.U16 R4, [R10.64] ;  /* 0x000000060a047981 */ /* 0x002322000c1e1500 */
[----:B0-----:R-:W-:Y:S01]  /*38f0*/  LEA R14, P0, R8, R26, 0x1 ;  /* 0x0000001a080e7211 */ /* 0x001fe200078008ff */
[----:B------:R-:W-:-:S03]  /*3900*/  IMAD R24, R18, 0x2, R3 ;  /* 0x0000000212187824 */ /* 0x000fc600078e0203 */
[----:B------:R-:W-:Y:S01]  /*3910*/  LEA.HI.X.SX32 R15, R8, R27, 0x1, P0 ;  /* 0x0000001b080f7211 */ /* 0x000fe200000f0eff */
[----:B------:R-:W-:Y:S01]  /*3920*/  IMAD R8, R23, 0x2, R28 ;  /* 0x0000000217087824 */ /* 0x000fe200078e021c */
[----:B------:R-:W-:-:S03]  /*3930*/  LEA R3, R18, R24, 0x1 ;  /* 0x0000001812037211 */ /* 0x000fc600078e08ff */
[----:B------:R-:W-:Y:S01]  /*3940*/  IMAD R8, R23, 0x2, R8 ;  /* 0x0000000217087824 */ /* 0x000fe200078e0208 */
[----:B-1----:R-:W-:-:S04]  /*3950*/  LEA R10, P0, R2, R26, 0x1 ;  /* 0x0000001a020a7211 */ /* 0x002fc800078008ff */
[----:B------:R-:W-:Y:S01]  /*3960*/  LEA R8, R23, R8, 0x1 ;  /* 0x0000000817087211 */ /* 0x000fe200078e08ff */
[----:B------:R-:W-:Y:S01]  /*3970*/  IMAD R23, R18, 0x2, R3 ;  /* 0x0000000212177824 */ /* 0x000fe200078e0203 */
[----:B------:R-:W-:Y:S02]  /*3980*/  LEA.HI.X.SX32 R11, R2, R27, 0x1, P0 ;  /* 0x0000001b020b7211 */ /* 0x000fe400000f0eff */
[----:B-----5:R-:W-:Y:S01]  /*3990*/  LEA R12, P1, R29, R26, 0x1 ;  /* 0x0000001a1d0c7211 */ /* 0x020fe200078208ff */
[----:B------:R-:W-:-:S03]  /*39a0*/  IMAD R2, R18, 0x2, R23 ;  /* 0x0000000212027824 */ /* 0x000fc600078e0217 */
[----:B------:R-:W-:Y:S02]  /*39b0*/  LEA.HI.X.SX32 R13, R29, R27, 0x1, P1 ;  /* 0x0000001b1d0d7211 */ /* 0x000fe400008f0eff */
[----:B------:R-:W-:Y:S01]  /*39c0*/  LEA R29, R18, R2, 0x1 ;  /* 0x00000002121d7211 */ /* 0x000fe200078e08ff */
[----:B--2---:R0:W-:Y:S04]  /*39d0*/  STL [R1+0x2ec], R7 ;  /* 0x0002ec0701007387 */ /* 0x0041e80000100800 */
[----:B0-----:R-:W2:Y:S04]  /*39e0*/  LDL.LU R7, [R1+0x24] ;  /* 0x0000240001077983 */ /* 0x001ea80000300800 */
[----:B---3--:R0:W-:Y:S04]  /*39f0*/  STL [R1+0x2e8], R6 ;  /* 0x0002e80601007387 */ /* 0x0081e80000100800 */
[----:B------:R1:W-:Y:S04]  /*3a00*/  STL [R1+0x140], R2 ;  /* 0x0001400201007387 */ /* 0x0003e80000100800 */
[----:B0-----:R0:W3:Y:S04]  /*3a10*/  LDG.E.U16 R6, [R14.64] ;  /* 0x000000060e067981 */ /* 0x0010e8000c1e1500 */
[----:B-1----:R-:W5:Y:S04]  /*3a20*/  LDL.LU R2, [R1+0x1c] ;  /* 0x00001c0001027983 */ /* 0x002f680000300800 */
[----:B----4-:R1:W-:Y:S01]  /*3a30*/  STL [R1+0x2e4], R4 ;  /* 0x0002e40401007387 */ /* 0x0103e20000100800 */
[----:B0-----:R-:W-:-:S03]  /*3a40*/  LEA R14, P0, R0, R26, 0x1 ;  /* 0x0000001a000e7211 */ /* 0x001fc600078008ff */
[----:B-1----:R0:W4:Y:S01]  /*3a50*/  LDG.E.U16 R4, [R10.64] ;  /* 0x000000060a047981 */ /* 0x002122000c1e1500 */
[----:B------:R-:W-:-:S03]  /*3a60*/  LEA.HI.X.SX32 R15, R0, R27, 0x1, P0 ;  /* 0x0000001b000f7211 */ /* 0x000fc600000f0eff */
[----:B------:R1:W-:Y:S01]  /*3a70*/  STL [R1+0x2e0], R17 ;  /* 0x0002e01101007387 */ /* 0x0003e20000100800 */
[----:B------:R-:W-:-:S03]  /*3a80*/  IMAD R0, R18, 0x2, R29 ;  /* 0x0000000212007824 */ /* 0x000fc600078e021d */
[----:B------:R-:W2:Y:S01]  /*3a90*/  LDL.LU R3, [R1+0x20] ;  /* 0x0000200001037983 */ /* 0x000ea20000300800 */
[----:B0-----:R-:W-:-:S03]  /*3aa0*/  LEA R10, P0, R9, R26, 0x1 ;  /* 0x0000001a090a7211 */ /* 0x001fc600078008ff */
[----:B-1----:R0:W2:Y:S01]  /*3ab0*/  LDG.E.U16 R17, [R12.64] ;  /* 0x000000060c117981 */ /* 0x0020a2000c1e1500 */
[----:B------:R-:W-:-:S03]  /*3ac0*/  LEA.HI.X.SX32 R11, R9, R27, 0x1, P0 ;  /* 0x0000001b090b7211 */ /* 0x000fc600000f0eff */
[----:B------:R1:W2:Y:S04]  /*3ad0*/  LDG.E.U16 R9, [R14.64] ;  /* 0x000000060e097981 */ /* 0x0002a8000c1e1500 */
[----:B------:R1:W5:Y:S01]  /*3ae0*/  LDG.E.U16 R11, [R10.64] ;  /* 0x000000060a0b7981 */ /* 0x000362000c1e1500 */
[-C--:B0-----:R-:W-:Y:S02]  /*3af0*/  LEA R12, P1, R28, R26.reuse, 0x1 ;  /* 0x0000001a1c0c7211 */ /* 0x081fe400078208ff */
[----:B-1----:R-:W-:Y:S02]  /*3b00*/  LEA R14, P0, R16, R26, 0x1 ;  /* 0x0000001a100e7211 */ /* 0x002fe400078008ff */
[-C--:B------:R-:W-:Y:S02]  /*3b10*/  LEA.HI.X.SX32 R13, R28, R27.reuse, 0x1, P1 ;  /* 0x0000001b1c0d7211 */ /* 0x080fe400008f0eff */
[----:B------:R-:W-:-:S02]  /*3b20*/  LEA.HI.X.SX32 R15, R16, R27, 0x1, P0 ;  /* 0x0000001b100f7211 */ /* 0x000fc400000f0eff */
[----:B------:R-:W-:Y:S02]  /*3b30*/  LEA R10, P0, R8, R26, 0x1 ;  /* 0x0000001a080a7211 */ /* 0x000fe400078008ff */
[----:B------:R0:W5:Y:S04]  /*3b40*/  LDG.E.U16 R13, [R12.64] ;  /* 0x000000060c0d7981 */ /* 0x000168000c1e1500 */
[----:B------:R1:W5:Y:S04]  /*3b50*/  LDG.E.U16 R15, [R14.64] ;  /* 0x000000060e0f7981 */ /* 0x000368000c1e1500 */
[----:B---3--:R3:W-:Y:S04]  /*3b60*/  STL [R1+0x2dc], R6 ;  /* 0x0002dc0601007387 */ /* 0x0087e80000100800 */
[----:B---3--:R-:W3:Y:S04]  /*3b70*/  LDL.LU R6, [R1+0x18] ;  /* 0x0000180001067983 */ /* 0x008ee80000300800 */
[----:B----4-:R4:W-:Y:S02]  /*3b80*/  STL [R1+0x2d8], R4 ;  /* 0x0002d80401007387 */ /* 0x0109e40000100800 */
[----:B----4-:R-:W-:-:S05]  /*3b90*/  IMAD R4, R18, 0x2, R0 ;  /* 0x0000000212047824 */ /* 0x010fca00078e0200 */
[----:B------:R4:W-:Y:S04]  /*3ba0*/  STL [R1+0x3c], R4 ;  /* 0x00003c0401007387 */ /* 0x0009e80000100800 */
[----:B--2---:R2:W-:Y:S01]  /*3bb0*/  STL [R1+0x2d4], R17 ;  /* 0x0002d41101007387 */ /* 0x0045e20000100800 */
[----:B----4-:R-:W-:-:S03]  /*3bc0*/  LEA R4, R18, R4, 0x1 ;  /* 0x0000000412047211 */ /* 0x010fc600078e08ff */
[----:B--2---:R-:W2:Y:S04]  /*3bd0*/  LDL.LU R17, [R1+0xc] ;  /* 0x00000c0001117983 */ /* 0x004ea80000300800 */
[----:B------:R-:W-:Y:S04]  /*3be0*/  STL [R1+0x13c], R4 ;  /* 0x00013c0401007387 */ /* 0x000fe80000100800 */
[----:B------:R4:W-:Y:S04]  /*3bf0*/  STL [R1+0x2d0], R9 ;  /* 0x0002d00901007387 */ /* 0x0009e80000100800 */
[----:B----4-:R-:W4:Y:S04]  /*3c00*/  LDL.LU R9, [R1+0x14] ;  /* 0x0000140001097983 */ /* 0x010f280000300800 */
[----:B------:R-:W2:Y:S04]  /*3c10*/  LDL.LU R16, [R1+0x8] ;  /* 0x0000080001107983 */ /* 0x000ea80000300800 */
[----:B-----5:R5:W-:Y:S02]  /*3c20*/  STL [R1+0x2cc], R11 ;  /* 0x0002cc0b01007387 */ /* 0x020be40000100800 */
[----:B-----5:R-:W-:-:S04]  /*3c30*/  MOV R11, R8 ;  /* 0x00000008000b7202 */ /* 0x020fc80000000f00 */
[----:B------:R-:W-:-:S06]  /*3c40*/  LEA.HI.X.SX32 R11, R11, R27, 0x1, P0 ;  /* 0x0000001b0b0b7211 */ /* 0x000fcc00000f0eff */
[----:B------:R5:W2:Y:S01]  /*3c50*/  LDG.E.U16 R11, [R10.64] ;  /* 0x000000060a0b7981 */ /* 0x000aa2000c1e1500 */
[----:B------:R-:W-:-:S04]  /*3c60*/  IMAD R28, R18, 0x2, R4 ;  /* 0x00000002121c7824 */ /* 0x000fc800078e0204 */
[----:B------:R-:W-:Y:S01]  /*3c70*/  IMAD R4, R18, 0x2, R28 ;  /* 0x0000000212047824 */ /* 0x000fe200078e021c */
[----:B0-----:R-:W-:-:S04]  /*3c80*/  LEA R12, P1, R7, R26, 0x1 ;  /* 0x0000001a070c7211 */ /* 0x001fc800078208ff */
[----:B------:R0:W-:Y:S01]  /*3c90*/  STL [R1+0x30], R4 ;  /* 0x0000300401007387 */ /* 0x0001e20000100800 */
[----:B-1----:R-:W-:-:S03]  /*3ca0*/  LEA R14, P0, R2, R26, 0x1 ;  /* 0x0000001a020e7211 */ /* 0x002fc600078008ff */
[----:B------:R-:W3:Y:S01]  /*3cb0*/  LDL.LU R8, [R1] ;  /* 0x0000000001087983 */ /* 0x000ee20000300800 */
[----:B0-----:R-:W-:-:S03]  /*3cc0*/  IMAD R4, R18, 0x2, R4 ;  /* 0x0000000212047824 */ /* 0x001fc600078e0204 */
[----:B------:R0:W-:Y:S04]  /*3cd0*/  STL [R1+0x2c8], R13 ;  /* 0x0002c80d01007387 */ /* 0x0001e80000100800 */
[----:B------:R1:W-:Y:S01]  /*3ce0*/  STL [R1+0x44], R4 ;  /* 0x0000440401007387 */ /* 0x0003e20000100800 */
[----:B0-----:R-:W-:-:S03]  /*3cf0*/  LEA.HI.X.SX32 R13, R7, R27, 0x1, P1 ;  /* 0x0000001b070d7211 */ /* 0x001fc600008f0eff */
[----:B------:R-:W4:Y:S01]  /*3d00*/  LDL.LU R7, [R1+0x1078] ;  /* 0x0010780001077983 */ /* 0x000f220000300800 */
[----:B-1----:R-:W-:-:S03]  /*3d10*/  IMAD R4, R18, 0x2, R4 ;  /* 0x0000000212047824 */ /* 0x002fc600078e0204 */
[----:B------:R0:W-:Y:S04]  /*3d20*/  STL [R1+0x2c4], R15 ;  /* 0x0002c40f01007387 */ /* 0x0001e80000100800 */
[----:B------:R3:W4:Y:S01]  /*3d30*/  LDG.E.U16 R13, [R12.64] ;  /* 0x000000060c0d7981 */ /* 0x000722000c1e1500 */
[-C--:B0-----:R-:W-:Y:S02]  /*3d40*/  LEA.HI.X.SX32 R15, R2, R27.reuse, 0x1, P0 ;  /* 0x0000001b020f7211 */ /* 0x081fe400000f0eff */
[C---:B-----5:R-:W-:Y:S01]  /*3d50*/  LEA R10, P0, R3.reuse, R26, 0x1 ;  /* 0x0000001a030a7211 */ /* 0x060fe200078008ff */
[----:B------:R-:W-:Y:S04]  /*3d60*/  STL [R1+0x19c], R4 ;  /* 0x00019c0401007387 */ /* 0x000fe80000100800 */
[----:B------:R0:W5:Y:S04]  /*3d70*/  LDG.E.U16 R15, [R14.64] ;  /* 0x000000060e0f7981 */ /* 0x000168000c1e1500 */
[----:B--2---:R1:W-:Y:S02]  /*3d80*/  STL [R1+0x2c0], R11 ;  /* 0x0002c00b01007387 */ /* 0x0043e40000100800 */
[----:B-1----:R-:W-:-:S06]  /*3d90*/  LEA.HI.X.SX32 R11, R3, R27, 0x1, P0 ;  /* 0x0000001b030b7211 */ /* 0x002fcc00000f0eff */
[----:B------:R-:W2:Y:S01]  /*3da0*/  LDG.E.U16 R11, [R10.64] ;  /* 0x000000060a0b7981 */ /* 0x000ea2000c1e1500 */
[----:B------:R-:W-:-:S05]  /*3db0*/  LEA R4, R18, R4, 0x1 ;  /* 0x0000000412047211 */ /* 0x000fca00078e08ff */
[----:B------:R-:W-:-:S05]  /*3dc0*/  IMAD R2, R18, 0x2, R4 ;  /* 0x0000000212027824 */ /* 0x000fca00078e0204 */
[----:B------:R1:W-:Y:S01]  /*3dd0*/  STL [R1+0x24], R2 ;  /* 0x0000240201007387 */ /* 0x0003e20000100800 */
[----:B---3--:R-:W-:Y:S01]  /*3de0*/  LEA R12, P1, R6, R26, 0x1 ;  /* 0x0000001a060c7211 */ /* 0x008fe200078208ff */
[----:B-1----:R-:W-:Y:S02]  /*3df0*/  IMAD R2, R18, 0x2, R2 ;  /* 0x0000000212027824 */ /* 0x002fe400078e0202 */
[----:B----4-:R1:W-:Y:S04]  /*3e00*/  STL [R1+0x2bc], R13 ;  /* 0x0002bc0d01007387 */ /* 0x0103e80000100800 */
[----:B------:R-:W3:Y:S04]  /*3e10*/  LDL.LU R3, [R1+0x1074] ;  /* 0x0010740001037983 */ /* 0x000ee80000300800 */
[----:B------:R4:W-:Y:S01]  /*3e20*/  STL [R1+0x40], R2 ;  /* 0x0000400201007387 */ /* 0x0009e20000100800 */
[----:B-1----:R-:W-:-:S03]  /*3e30*/  LEA.HI.X.SX32 R13, R6, R27, 0x1, P1 ;  /* 0x0000001b060d7211 */ /* 0x002fc600008f0eff */
[----:B------:R-:W3:Y:S01]  /*3e40*/  LDL.LU R6, [R1+0x1070] ;  /* 0x0010700001067983 */ /* 0x000ee20000300800 */
[C---:B0-----:R-:W-:Y:S02]  /*3e50*/  LEA R14, P0, R17.reuse, R26, 0x1 ;  /* 0x0000001a110e7211 */ /* 0x041fe400078008ff */
[----:B----4-:R-:W-:Y:S01]  /*3e60*/  LEA R2, R18, R2, 0x1 ;  /* 0x0000000212027211 */ /* 0x010fe200078e08ff */
[----:B-----5:R0:W-:Y:S04]  /*3e70*/  STL [R1+0x2b8], R15 ;  /* 0x0002b80f01007387 */ /* 0x0201e80000100800 */
[----:B------:R-:W-:Y:S01]  /*3e80*/  STL [R1+0x144], R2 ;  /* 0x0001440201007387 */ /* 0x000fe20000100800 */
[----:B0-----:R-:W-:-:S06]  /*3e90*/  LEA.HI.X.SX32 R15, R17, R27, 0x1, P0 ;  /* 0x0000001b110f7211 */ /* 0x001fcc00000f0eff */
[----:B------:R-:W4:Y:S04]  /*3ea0*/  LDG.E.U16 R15, [R14.64] ;  /* 0x000000060e0f7981 */ /* 0x000f28000c1e1500 */
[----:B--2---:R0:W-:Y:S04]  /*3eb0*/  STL [R1+0x2b4], R11 ;  /* 0x0002b40b01007387 */ /* 0x0041e80000100800 */
[----:B0-----:R0:W2:Y:S01]  /*3ec0*/  LDG.E.U16 R11, [R12.64] ;  /* 0x000000060c0b7981 */ /* 0x0010a2000c1e1500 */
[----:B------:R-:W-:-:S04]  /*3ed0*/  IMAD R2, R18, 0x2, R2 ;  /* 0x0000000212027824 */ /* 0x000fc800078e0202 */
[----:B------:R-:W-:Y:S01]  /*3ee0*/  IMAD R10, R18, 0x2, R2 ;  /* 0x00000002120a7824 */ /* 0x000fe200078e0202 */
[----:B0-----:R-:W-:-:S04]  /*3ef0*/  LEA R12, P0, R9, R26, 0x1 ;  /* 0x0000001a090c7211 */ /* 0x001fc800078008ff */
[----:B------:R-:W-:Y:S01]  /*3f00*/  LEA R17, R18, R10, 0x1 ;  /* 0x0000000a12117211 */ /* 0x000fe200078e08ff */
[----:B------:R0:W-:Y:S01]  /*3f10*/  STL [R1+0x1c], R10 ;  /* 0x00001c0a01007387 */ /* 0x0001e20000100800 */
[----:B------:R-:W-:-:S05]  /*3f20*/  LEA.HI.X.SX32 R13, R9, R27, 0x1, P0 ;  /* 0x0000001b090d7211 */ /* 0x000fca00000f0eff */
[----:B------:R-:W5:Y:S01]  /*3f30*/  LDG.E.U16 R12, [R12.64] ;  /* 0x000000060c0c7981 */ /* 0x000f62000c1e1500 */
[----:B0-----:R-:W-:-:S03]  /*3f40*/  LEA R10, P1, R16, R26, 0x1 ;  /* 0x0000001a100a7211 */ /* 0x001fc600078208ff */
[----:B--2---:R0:W-:Y:S04]  /*3f50*/  STL [R1+0x2b0], R11 ;  /* 0x0002b00b01007387 */ /* 0x0041e80000100800 */
[----:B------:R-:W2:Y:S04]  /*3f60*/  LDL.LU R9, [R1+0x106c] ;  /* 0x00106c0001097983 */ /* 0x000ea80000300800 */
[----:B------:R1:W-:Y:S01]  /*3f70*/  STL [R1+0x38], R17 ;  /* 0x0000381101007387 */ /* 0x0003e20000100800 */
[----:B0-----:R-:W-:-:S03]  /*3f80*/  LEA.HI.X.SX32 R11, R16, R27, 0x1, P1 ;  /* 0x0000001b100b7211 */ /* 0x001fc600008f0eff */
[----:B------:R-:W2:Y:S01]  /*3f90*/  LDL.LU R16, [R1+0x1068] ;  /* 0x0010680001107983 */ /* 0x000ea20000300800 */
[----:B-1----:R-:W-:-:S03]  /*3fa0*/  IMAD R17, R18, 0x2, R17 ;  /* 0x0000000212117824 */ /* 0x002fc600078e0211 */
[----:B----4-:R0:W-:Y:S04]  /*3fb0*/  STL [R1+0x2ac], R15 ;  /* 0x0002ac0f01007387 */ /* 0x0101e80000100800 */
[----:B------:R-:W-:Y:S04]  /*3fc0*/  STL [R1+0x150], R17 ;  /* 0x0001501101007387 */ /* 0x000fe80000100800 */
[----:B0-----:R-:W4:Y:S01]  /*3fd0*/  LDL.LU R15, [R1+0x4] ;  /* 0x00000400010f7983 */ /* 0x001f220000300800 */
[----:B------:R-:W-:-:S03]  /*3fe0*/  LEA R14, P0, R8, R26, 0x1 ;  /* 0x0000001a080e7211 */ /* 0x000fc600078008ff */
[----:B-----5:R0:W-:Y:S04]  /*3ff0*/  STL [R1+0x2a8], R12 ;  /* 0x0002a80c01007387 */ /* 0x0201e80000100800 */
[----:B0-----:R0:W5:Y:S01]  /*4000*/  LDG.E.U16 R12, [R10.64] ;  /* 0x000000060a0c7981 */ /* 0x001162000c1e1500 */
[----:B----4-:R-:W-:Y:S02]  /*4010*/  MOV R13, R15 ;  /* 0x0000000f000d7202 */ /* 0x010fe40000000f00 */
[----:B------:R-:W-:-:S06]  /*4020*/  LEA.HI.X.SX32 R15, R8, R27, 0x1, P0 ;  /* 0x0000001b080f7211 */ /* 0x000fcc00000f0eff */
[----:B------:R-:W4:Y:S01]  /*4030*/  LDG.E.U16 R15, [R14.64] ;  /* 0x000000060e0f7981 */ /* 0x000f22000c1e1500 */
[----:B------:R-:W-:-:S04]  /*4040*/  IMAD R17, R18, 0x2, R17 ;  /* 0x0000000212117824 */ /* 0x000fc800078e0211 */
[----:B------:R-:W-:-:S05]  /*4050*/  IMAD R8, R18, 0x2, R17 ;  /* 0x0000000212087824 */ /* 0x000fca00078e0211 */
[----:B------:R1:W-:Y:S01]  /*4060*/  STL [R1+0x14], R8 ;  /* 0x0000140801007387 */ /* 0x0003e20000100800 */
[----:B0-----:R-:W-:Y:S01]  /*4070*/  LEA R10, P0, R13, R26, 0x1 ;  /* 0x0000001a0d0a7211 */ /* 0x001fe200078008ff */
[----:B------:R-:W-:Y:S01]  /*4080*/  IMAD.MOV.U32 R11, RZ, RZ, R13 ;  /* 0x000000ffff0b7224 */ /* 0x000fe200078e000d */
[C---:B-1----:R-:W-:Y:S01]  /*4090*/  LEA R8, R18.reuse, R8, 0x1 ;  /* 0x0000000812087211 */ /* 0x042fe200078e08ff */
[----:B-----5:R2:W-:Y:S04]  /*40a0*/  STL [R1+0x2a4], R12 ;  /* 0x0002a40c01007387 */ /* 0x0205e80000100800 */
[----:B------:R-:W-:Y:S01]  /*40b0*/  IMAD R13, R18, 0x2, R8 ;  /* 0x00000002120d7824 */ /* 0x000fe200078e0208 */
[----:B------:R0:W-:Y:S01]  /*40c0*/  STL [R1+0x34], R8 ;  /* 0x0000340801007387 */ /* 0x0001e20000100800 */
[----:B------:R-:W-:-:S02]  /*40d0*/  LEA.HI.X.SX32 R11, R11, R27, 0x1, P0 ;  /* 0x0000001b0b0b7211 */ /* 0x000fc400000f0eff */
[----:B--2---:R-:W-:-:S04]  /*40e0*/  LEA R12, P1, R16, R26, 0x1 ;  /* 0x0000001a100c7211 */ /* 0x004fc800078208ff */
[----:B------:R1:W2:Y:S04]  /*40f0*/  LDG.E.U16 R11, [R10.64] ;  /* 0x000000060a0b7981 */ /* 0x0002a8000c1e1500 */
[----:B0-----:R-:W5:Y:S04]  /*4100*/  LDL.LU R8, [R1+0x1064] ;  /* 0x0010640001087983 */ /* 0x001f680000300800 */
[----:B------:R0:W-:Y:S02]  /*4110*/  STL [R1+0x14c], R13 ;  /* 0x00014c0d01007387 */ /* 0x0001e40000100800 */
[----:B0-----:R-:W-:-:S05]  /*4120*/  LEA.HI.X.SX32 R13, R16, R27, 0x1, P1 ;  /* 0x0000001b100d7211 */ /* 0x001fca00008f0eff */
[----:B------:R0:W3:Y:S04]  /*4130*/  LDG.E.U16 R12, [R12.64] ;  /* 0x000000060c0c7981 */ /* 0x0000e8000c1e1500 */
[----:B----4-:R4:W-:Y:S02]  /*4140*/  STL [R1+0x2a0], R15 ;  /* 0x0002a00f01007387 */ /* 0x0109e40000100800 */
[----:B----4-:R-:W-:-:S05]  /*4150*/  LEA R15, R18, R17, 0x1 ;  /* 0x00000011120f7211 */ /* 0x010fca00078e08ff */
[----:B------:R-:W-:-:S04]  /*4160*/  IMAD R15, R18, 0x2, R15 ;  /* 0x00000002120f7824 */ /* 0x000fc800078e020f */
[----:B------:R-:W-:Y:S02]  /*4170*/  IMAD R15, R18, 0x2, R15 ;  /* 0x00000002120f7824 */ /* 0x000fe400078e020f */
[----:B------:R-:W4:Y:S01]  /*4180*/  LDL.LU R18, [R1+0x1060] ;  /* 0x0010600001127983 */ /* 0x000f220000300800 */
[----:B------:R-:W-:Y:S01]  /*4190*/  IMAD.MOV.U32 R16, RZ, RZ, c[0x0][0x198] ;  /* 0x00006600ff107624 */ /* 0x000fe200078e00ff */
[----:B------:R-:W-:-:S04]  /*41a0*/  LEA R14, P0, R9, R26, 0x1 ;  /* 0x0000001a090e7211 */ /* 0x000fc800078008ff */
[----:B------:R-:W-:Y:S02]  /*41b0*/  LEA R16, R16, R15, 0x1 ;  /* 0x0000000f10107211 */ /* 0x000fe400078e08ff */
[----:B------:R-:W-:Y:S01]  /*41c0*/  LEA.HI.X.SX32 R15, R9, R27, 0x1, P0 ;  /* 0x0000001b090f7211 */ /* 0x000fe200000f0eff */
[----:B------:R-:W-:-:S04]  /*41d0*/  IMAD.MOV.U32 R9, RZ, RZ, c[0x0][0x198] ;  /* 0x00006600ff097624 */ /* 0x000fc800078e00ff */
[C---:B-1----:R-:W-:Y:S01]  /*41e0*/  IMAD R10, R9.reuse, 0x2, R16 ;  /* 0x00000002090a7824 */ /* 0x042fe200078e0210 */
[C---:B0-----:R-:W-:Y:S01]  /*41f0*/  LEA R13, R9.reuse, R16, 0x1 ;  /* 0x00000010090d7211 */ /* 0x041fe200078e08ff */
[----:B------:R0:W4:Y:S04]  /*4200*/  LDG.E.U16 R14, [R14.64] ;  /* 0x000000060e0e7981 */ /* 0x000128000c1e1500 */
[----:B------:R-:W-:Y:S04]  /*4210*/  STL [R1+0xc], R10 ;  /* 0x00000c0a01007387 */ /* 0x000fe80000100800 */
[----:B--2---:R1:W-:Y:S02]  /*4220*/  STL [R1+0x29c], R11 ;  /* 0x00029c0b01007387 */ /* 0x0043e40000100800 */
[----:B-1----:R-:W-:-:S02]  /*4230*/  IMAD R11, R9, 0x2, R13 ;  /* 0x00000002090b7824 */ /* 0x002fc400078e020d */
[----:B---3--:R5:W-:Y:S01]  /*4240*/  STL [R1+0x298], R12 ;  /* 0x0002980c01007387 */ /* 0x008be20000100800 */
[----:B------:R-:W-:-:S03]  /*4250*/  IMAD R13, R9, 0x2, R13 ;  /* 0x00000002090d7824 */ /* 0x000fc600078e020d */
[----:B------:R1:W-:Y:S01]  /*4260*/  STL [R1+0x28], R11 ;  /* 0x0000280b01007387 */ /* 0x0003e20000100800 */
[-C--:B-----5:R-:W-:Y:S02]  /*4270*/  LEA R12, P1, R8, R26.reuse, 0x1 ;  /* 0x0000001a080c7211 */ /* 0x0a0fe400078208ff */
[----:B----4-:R-:W-:-:S04]  /*4280*/  LEA R10, P0, R18, R26, 0x1 ;  /* 0x0000001a120a7211 */ /* 0x010fc800078008ff */
[----:B-1----:R-:W-:Y:S02]  /*4290*/  LEA.HI.X.SX32 R11, R18, R27, 0x1, P0 ;  /* 0x0000001b120b7211 */ /* 0x002fe400000f0eff */
[----:B------:R-:W-:Y:S02]  /*42a0*/  LEA R18, R9, R13, 0x1 ;  /* 0x0000000d09127211 */ /* 0x000fe400078e08ff */
[----:B------:R-:W-:Y:S02]  /*42b0*/  LEA.HI.X.SX32 R13, R8, R27, 0x1, P1 ;  /* 0x0000001b080d7211 */ /* 0x000fe400008f0eff */
[----:B------:R1:W2:Y:S04]  /*42c0*/  LDG.E.U16 R11, [R10.64] ;  /* 0x000000060a0b7981 */ /* 0x0002a8000c1e1500 */
[----:B------:R-:W3:Y:S01]  /*42d0*/  LDG.E.U16 R13, [R12.64] ;  /* 0x000000060c0d7981 */ /* 0x000ee2000c1e1500 */
[----:B0-----:R-:W-:-:S03]  /*42e0*/  IMAD.MOV.U32 R15, RZ, RZ, c[0x0][0x198] ;  /* 0x00006600ff0f7624 */ /* 0x001fc600078e00ff */
[----:B------:R-:W-:Y:S04]  /*42f0*/  STL [R1+0x18c], R18 ;  /* 0x00018c1201007387 */ /* 0x000fe80000100800 */
[----:B------:R0:W-:Y:S01]  /*4300*/  STL [R1+0x294], R14 ;  /* 0x0002940e01007387 */ /* 0x0001e20000100800 */
[----:B------:R-:W-:Y:S01]  /*4310*/  LEA R8, P0, R6, R26, 0x1 ;  /* 0x0000001a06087211 */ /* 0x000fe200078008ff */
[----:B0-----:R-:W-:-:S05]  /*4320*/  IMAD R14, R15, 0x2, R18 ;  /* 0x000000020f0e7824 */ /* 0x001fca00078e0212 */
[----:B------:R-:W-:Y:S02]  /*4330*/  LEA R18, R15, R14, 0x1 ;  /* 0x0000000e0f127211 */ /* 0x000fe400078e08ff */
[----:B------:R-:W-:Y:S02]  /*4340*/  LEA.HI.X.SX32 R9, R6, R27, 0x1, P0 ;  /* 0x0000001b06097211 */ /* 0x000fe400000f0eff */
[-C--:B-1----:R-:W-:Y:S02]  /*4350*/  LEA R10, P0, R3, R26.reuse, 0x1 ;  /* 0x0000001a030a7211 */ /* 0x082fe400078008ff */
[----:B------:R-:W-:-:S04]  /*4360*/  LEA R6, P1, R7, R26, 0x1 ;  /* 0x0000001a07067211 */ /* 0x000fc800078208ff */
[----:B------:R-:W-:-:S05]  /*4370*/  LEA.HI.X.SX32 R7, R7, R27, 0x1, P1 ;  /* 0x0000001b07077211 */ /* 0x000fca00008f0eff */
[----:B------:R0:W4:Y:S04]  /*4380*/  LDG.E.U16 R6, [R6.64] ;  /* 0x0000000606067981 */ /* 0x000128000c1e1500 */
[----:B--2---:R-:W-:Y:S04]  /*4390*/  STL [R1+0x290], R11 ;  /* 0x0002900b01007387 */ /* 0x004fe80000100800 */
[----:B------:R1:W-:Y:S02]  /*43a0*/  STL [R1+0x8], R18 ;  /* 0x0000081201007387 */ /* 0x0003e40000100800 */
[----:B-1----:R-:W-:-:S05]  /*43b0*/  IMAD R18, R15, 0x2, R18 ;  /* 0x000000020f127824 */ /* 0x002fca00078e0212 */
[----:B------:R-:W-:Y:S04]  /*43c0*/  STL [R1+0x20], R18 ;  /* 0x0000201201007387 */ /* 0x000fe80000100800 */
[----:B---3--:R1:W-:Y:S01]  /*43d0*/  STL [R1+0x28c], R13 ;  /* 0x00028c0d01007387 */ /* 0x0083e20000100800 */
[----:B------:R-:W-:-:S03]  /*43e0*/  LEA.HI.X.SX32 R11, R3, R27, 0x1, P0 ;  /* 0x0000001b030b7211 */ /* 0x000fc600000f0eff */
[----:B-1----:R1:W2:Y:S01]  /*43f0*/  LDG.E.U16 R13, [R8.64] ;  /* 0x00000006080d7981 */ /* 0x0022a2000c1e1500 */
[----:B------:R-:W-:-:S03]  /*4400*/  IMAD R12, R15, 0x2, R18 ;  /* 0x000000020f0c7824 */ /* 0x000fc600078e0212 */
[----:B------:R3:W5:Y:S01]  /*4410*/  LDG.E.U16 R18, [R10.64] ;  /* 0x000000060a127981 */ /* 0x000762000c1e1500 */
[----:B-1----:R-:W-:-:S04]  /*4420*/  LEA R8, P0, R5, R26, 0x1 ;  /* 0x0000001a05087211 */ /* 0x002fc800078008ff */
[----:B------:R-:W-:Y:S02]  /*4430*/  LEA.HI.X.SX32 R9, R5, R27, 0x1, P0 ;  /* 0x0000001b05097211 */ /* 0x000fe400000f0eff */
[----:B---3--:R-:W-:-:S04]  /*4440*/  LEA R10, P0, R20, R26, 0x1 ;  /* 0x0000001a140a7211 */ /* 0x008fc800078008ff */
[----:B------:R-:W-:Y:S02]  /*4450*/  LEA.HI.X.SX32 R11, R20, R27, 0x1, P0 ;  /* 0x0000001b140b7211 */ /* 0x000fe400000f0eff */
[----:B------:R1:W3:Y:S01]  /*4460*/  LDG.E.U16 R20, [R8.64] ;  /* 0x0000000608147981 */ /* 0x0002e2000c1e1500 */
[----:B------:R-:W-:-:S03]  /*4470*/  LEA R3, R15, R12, 0x1 ;  /* 0x0000000c0f037211 */ /* 0x000fc600078e08ff */
[----:B------:R0:W-:Y:S02]  /*4480*/  STL [R1+0x154], R12 ;  /* 0x0001540c01007387 */ /* 0x0001e40000100800 */
[----:B0-----:R-:W-:-:S04]  /*4490*/  IMAD R12, R15, 0x2, R3 ;  /* 0x000000020f0c7824 */ /* 0x001fc800078e0203 */
[----:B------:R-:W-:Y:S01]  /*44a0*/  IMAD R5, R15, 0x2, R12 ;  /* 0x000000020f057824 */ /* 0x000fe200078e020c */
[----:B------:R0:W-:Y:S02]  /*44b0*/  STL [R1], R12 ;  /* 0x0000000c01007387 */ /* 0x0001e40000100800 */
[-C--:B0-----:R-:W-:Y:S02]  /*44c0*/  LEA R12, P1, R19, R26.reuse, 0x1 ;  /* 0x0000001a130c7211 */ /* 0x081fe400078208ff */
[----:B-1----:R-:W-:-:S04]  /*44d0*/  LEA R8, P0, R22, R26, 0x1 ;  /* 0x0000001a16087211 */ /* 0x002fc800078008ff */
[-C--:B------:R-:W-:Y:S01]  /*44e0*/  LEA.HI.X.SX32 R9, R22, R27.reuse, 0x1, P0 ;  /* 0x0000001b16097211 */ /* 0x080fe200000f0eff */
[----:B--2---:R0:W-:Y:S04]  /*44f0*/  STL [R1+0x288], R13 ;  /* 0x0002880d01007387 */ /* 0x0041e80000100800 */
[----:B------:R1:W-:Y:S01]  /*4500*/  STL [R1+0x18], R5 ;  /* 0x0000180501007387 */ /* 0x0003e20000100800 */
[----:B0-----:R-:W-:-:S03]  /*4510*/  LEA.HI.X.SX32 R13, R19, R27, 0x1, P1 ;  /* 0x0000001b130d7211 */ /* 0x001fc600008f0eff */
[----:B------:R0:W2:Y:S01]  /*4520*/  LDG.E.U16 R19, [R10.64] ;  /* 0x000000060a137981 */ /* 0x0000a2000c1e1500 */
[----:B-1----:R-:W-:-:S05]  /*4530*/  LEA R5, R15, R5, 0x1 ;  /* 0x000000050f057211 */ /* 0x002fca00078e08ff */
[C---:B------:R-:W-:Y:S01]  /*4540*/  IMAD R7, R15.reuse, 0x2, R5 ;  /* 0x000000020f077824 */ /* 0x040fe200078e0205 */
[----:B------:R-:W-:Y:S04]  /*4550*/  STL [R1+0x17c], R5 ;  /* 0x00017c0501007387 */ /* 0x000fe80000100800 */
[----:B-----5:R1:W-:Y:S04]  /*4560*/  STL [R1+0x284], R18 ;  /* 0x0002841201007387 */ /* 0x0203e80000100800 */
[----:B----4-:R4:W-:Y:S01]  /*4570*/  STL [R1+0x280], R6 ;  /* 0x0002800601007387 */ /* 0x0109e20000100800 */
[----:B-1----:R-:W-:-:S03]  /*4580*/  IMAD R18, R15, 0x2, R7 ;  /* 0x000000020f127824 */ /* 0x002fc600078e0207 */
[----:B----4-:R1:W4:Y:S02]  /*4590*/  LDG.E.U16 R6, [R12.64] ;  /* 0x000000060c067981 */ /* 0x010324000c1e1500 */
[----:B------:R-:W-:Y:S02]  /*45a0*/  LEA R5, R15, R18, 0x1 ;  /* 0x000000120f057211 */ /* 0x000fe400078e08ff */
[----:B------:R-:W-:Y:S04]  /*45b0*/  STL [R1+0x1054], R18 ;  /* 0x0010541201007387 */ /* 0x000fe80000100800 */
[----:B------:R-:W-:Y:S04]  /*45c0*/  STL [R1+0x4], R5 ;  /* 0x0000040501007387 */ /* 0x000fe80000100800 */
[----:B---3--:R3:W-:Y:S04]  /*45d0*/  STL [R1+0x27c], R20 ;  /* 0x00027c1401007387 */ /* 0x0087e80000100800 */
[----:B---3--:R3:W5:Y:S01]  /*45e0*/  LDG.E.U16 R20, [R8.64] ;  /* 0x0000000608147981 */ /* 0x008762000c1e1500 */
[----:B0-----:R-:W-:-:S04]  /*45f0*/  LEA R10, P0, R25, R26, 0x1 ;  /* 0x0000001a190a7211 */ /* 0x001fc800078008ff */
[----:B------:R-:W-:Y:S01]  /*4600*/  LEA.HI.X.SX32 R11, R25, R27, 0x1, P0 ;  /* 0x0000001b190b7211 */ /* 0x000fe200000f0eff */
[----:B------:R-:W-:-:S04]  /*4610*/  IMAD.MOV.U32 R25, RZ, RZ, c[0x0][0x198] ;  /* 0x00006600ff197624 */ /* 0x000fc800078e00ff */
[----:B------:R-:W-:Y:S01]  /*4620*/  IMAD R5, R25, 0x2, R5 ;  /* 0x0000000219057824 */ /* 0x000fe200078e0205 */
[----:B------:R0:W5:Y:S04]  /*4630*/  LDG.E.U16 R22, [R10.64] ;  /* 0x000000060a167981 */ /* 0x000168000c1e1500 */
[----:B------:R0:W-:Y:S01]  /*4640*/  STL [R1+0x174], R5 ;  /* 0x0001740501007387 */ /* 0x0001e20000100800 */
[-C--:B-1----:R-:W-:Y:S02]  /*4650*/  LEA R12, P1, R21, R26.reuse, 0x1 ;  /* 0x0000001a150c7211 */ /* 0x082fe400078208ff */
[----:B---3--:R-:W-:Y:S02]  /*4660*/  LEA R8, P0, R24, R26, 0x1 ;  /* 0x0000001a18087211 */ /* 0x008fe400078008ff */
[----:B0-----:R-:W-:Y:S01]  /*4670*/  LEA R5, R25, R5, 0x1 ;  /* 0x0000000519057211 */ /* 0x001fe200078e08ff */
[----:B------:R-:W-:Y:S01]  /*4680*/  IMAD R15, R15, 0x2, R24 ;  /* 0x000000020f0f7824 */ /* 0x000fe200078e0218 */
[----:B------:R-:W-:-:S02]  /*4690*/  LEA.HI.X.SX32 R13, R21, R27, 0x1, P1 ;  /* 0x0000001b150d7211 */ /* 0x000fc400008f0eff */
[-C--:B------:R-:W-:Y:S02]  /*46a0*/  LEA.HI.X.SX32 R9, R24, R27.reuse, 0x1, P0 ;  /* 0x0000001b18097211 */ /* 0x080fe400000f0eff */
[CC--:B------:R-:W-:Y:S01]  /*46b0*/  LEA R10, P0, R15.reuse, R26.reuse, 0x1 ;  /* 0x0000001a0f0a7211 */ /* 0x0c0fe200078008ff */
[----:B------:R0:W3:Y:S04]  /*46c0*/  LDG.E.U16 R21, [R12.64] ;  /* 0x000000060c157981 */ /* 0x0000e8000c1e1500 */
[----:B------:R1:W3:Y:S01]  /*46d0*/  LDG.E.U16 R18, [R8.64] ;  /* 0x0000000608127981 */ /* 0x0002e2000c1e1500 */
[----:B------:R-:W-:Y:S02]  /*46e0*/  LEA.HI.X.SX32 R11, R15, R27, 0x1, P0 ;  /* 0x0000001b0f0b7211 */ /* 0x000fe400000f0eff */
[----:B0-----:R-:W-:-:S04]  /*46f0*/  LEA R12, P1, R23, R26, 0x1 ;  /* 0x0000001a170c7211 */ /* 0x001fc800078208ff */
[----:B------:R-:W-:Y:S02]  /*4700*/  LEA.HI.X.SX32 R13, R23, R27, 0x1, P1 ;  /* 0x0000001b170d7211 */ /* 0x000fe400008f0eff */
[----:B-1----:R-:W-:-:S04]  /*4710*/  LEA R8, P0, R29, R26, 0x1 ;  /* 0x0000001a1d087211 */ /* 0x002fc800078008ff */
[----:B------:R-:W-:Y:S02]  /*4720*/  LEA.HI.X.SX32 R9, R29, R27, 0x1, P0 ;  /* 0x0000001b1d097211 */ /* 0x000fe400000f0eff */
[----:B------:R0:W3:Y:S04]  /*4730*/  LDG.E.U16 R29, [R12.64] ;  /* 0x000000060c1d7981 */ /* 0x0000e8000c1e1500 */
[----:B--2---:R1:W-:Y:S02]  /*4740*/  STL [R1+0x278], R19 ;  /* 0x0002781301007387 */ /* 0x0043e40000100800 */
[----:B-1----:R-:W-:-:S05]  /*4750*/  IMAD R19, R25, 0x2, R5 ;  /* 0x0000000219137824 */ /* 0x002fca00078e0205 */
[C---:B------:R-:W-:Y:S01]  /*4760*/  LEA R24, R25.reuse, R19, 0x1 ;  /* 0x0000001319187211 */ /* 0x040fe200078e08ff */
[----:B------:R-:W-:Y:S04]  /*4770*/  STL [R1+0x1058], R19 ;  /* 0x0010581301007387 */ /* 0x000fe80000100800 */
[----:B----4-:R1:W-:Y:S04]  /*4780*/  STL [R1+0x274], R6 ;  /* 0x0002740601007387 */ /* 0x0103e80000100800 */
[----:B------:R2:W-:Y:S01]  /*4790*/  STL [R1+0x105c], R24 ;  /* 0x00105c1801007387 */ /* 0x0005e20000100800 */
[----:B-1----:R-:W-:Y:S01]  /*47a0*/  IMAD R6, R25, 0x2, R24 ;  /* 0x0000000219067824 */ /* 0x002fe200078e0218 */
[----:B0-----:R-:W-:-:S02]  /*47b0*/  LEA R12, P0, R0, R26, 0x1 ;  /* 0x0000001a000c7211 */ /* 0x001fc400078008ff */
[----:B--2---:R0:W2:Y:S04]  /*47c0*/  LDG.E.U16 R24, [R8.64] ;  /* 0x0000000608187981 */ /* 0x0040a8000c1e1500 */
[----:B------:R-:W-:Y:S04]  /*47d0*/  STL [R1+0x170], R6 ;  /* 0x0001700601007387 */ /* 0x000fe80000100800 */
[----:B-----5:R1:W-:Y:S04]  /*47e0*/  STL [R1+0x270], R20 ;  /* 0x0002701401007387 */ /* 0x0203e80000100800 */
[----:B-1----:R1:W4:Y:S01]  /*47f0*/  LDG.E.U16 R20, [R10.64] ;  /* 0x000000060a147981 */ /* 0x002322000c1e1500 */
[----:B------:R-:W-:-:S03]  /*4800*/  IMAD R6, R25, 0x2, R6 ;  /* 0x0000000219067824 */ /* 0x000fc600078e0206 */
[----:B------:R5:W-:Y:S01]  /*4810*/  STL [R1+0x26c], R22 ;  /* 0x00026c1601007387 */ /* 0x000be20000100800 */
[----:B------:R-:W-:Y:S02]  /*4820*/  LEA.HI.X.SX32 R13, R0, R27, 0x1, P0 ;  /* 0x0000001b000d7211 */ /* 0x000fe400000f0eff */
[----:B-----5:R-:W-:-:S03]  /*4830*/  LEA R22, R25, R6, 0x1 ;  /* 0x0000000619167211 */ /* 0x020fc600078e08ff */
[----:B------:R5:W2:Y:S01]  /*4840*/  LDG.E.U16 R19, [R12.64] ;  /* 0x000000060c137981 */ /* 0x000aa2000c1e1500 */
[----:B-1----:R-:W-:Y:S01]  /*4850*/  LEA R10, P1, R28, R26, 0x1 ;  /* 0x0000001a1c0a7211 */ /* 0x002fe200078208ff */
[----:B------:R-:W-:-:S03]  /*4860*/  IMAD R23, R25, 0x2, R22 ;  /* 0x0000000219177824 */ /* 0x000fc600078e0216 */
[----:B------:R-:W-:Y:S01]  /*4870*/  LEA.HI.X.SX32 R11, R28, R27, 0x1, P1 ;  /* 0x0000001b1c0b7211 */ /* 0x000fe200008f0eff */
[----:B------:R-:W-:Y:S01]  /*4880*/  IMAD R0, R25, 0x2, R23 ;  /* 0x0000000219007824 */ /* 0x000fe200078e0217 */
[----:B0-----:R-:W-:-:S04]  /*4890*/  LEA R8, P0, R4, R26, 0x1 ;  /* 0x0000001a04087211 */ /* 0x001fc800078008ff */
[----:B------:R-:W-:Y:S01]  /*48a0*/  STL [R1+0x164], R0 ;  /* 0x0001640001007387 */ /* 0x000fe20000100800 */
[----:B------:R-:W-:-:S03]  /*48b0*/  LEA.HI.X.SX32 R9, R4, R27, 0x1, P0 ;  /* 0x0000001b04097211 */ /* 0x000fc600000f0eff */
[----:B---3--:R-:W-:Y:S04]  /*48c0*/  STL [R1+0x268], R21 ;  /* 0x0002681501007387 */ /* 0x008fe80000100800 */
[----:B------:R0:W-:Y:S04]  /*48d0*/  STL [R1+0x264], R18 ;  /* 0x0002641201007387 */ /* 0x0001e80000100800 */
[----:B0-----:R0:W3:Y:S02]  /*48e0*/  LDG.E.U16 R18, [R10.64] ;  /* 0x000000060a127981 */ /* 0x0010e4000c1e1500 */
[----:B0-----:R-:W-:-:S04]  /*48f0*/  LEA R10, P0, R2, R26, 0x1 ;  /* 0x0000001a020a7211 */ /* 0x001fc800078008ff */
[----:B------:R-:W-:-:S05]  /*4900*/  LEA.HI.X.SX32 R11, R2, R27, 0x1, P0 ;  /* 0x0000001b020b7211 */ /* 0x000fca00000f0eff */
[----:B------:R0:W3:Y:S04]  /*4910*/  LDG.E.U16 R28, [R10.64] ;  /* 0x000000060a1c7981 */ /* 0x0000e8000c1e1500 */
[----:B----4-:R-:W-:Y:S04]  /*4920*/  STL [R1+0x260], R20 ;  /* 0x0002601401007387 */ /* 0x010fe80000100800 */
[----:B------:R1:W-:Y:S04]  /*4930*/  STL [R1+0x25c], R29 ;  /* 0x00025c1d01007387 */ /* 0x0003e80000100800 */
[----:B-1----:R1:W4:Y:S01]  /*4940*/  LDG.E.U16 R29, [R8.64] ;  /* 0x00000006081d7981 */ /* 0x002322000c1e1500 */
[----:B------:R-:W-:-:S05]  /*4950*/  LEA R15, R25, R0, 0x1 ;  /* 0x00000000190f7211 */ /* 0x000fca00078e08ff */
[----:B------:R-:W-:Y:S01]  /*4960*/  IMAD R21, R25, 0x2, R15 ;  /* 0x0000000219157824 */ /* 0x000fe200078e020f */
[----:B-----5:R-:W-:-:S03]  /*4970*/  LEA R12, P1, R17, R26, 0x1 ;  /* 0x0000001a110c7211 */ /* 0x020fc600078208ff */
[----:B------:R-:W-:Y:S01]  /*4980*/  IMAD R20, R25, 0x2, R21 ;  /* 0x0000000219147824 */ /* 0x000fe200078e0215 */
[-C--:B------:R-:W-:Y:S02]  /*4990*/  LEA.HI.X.SX32 R13, R17, R27.reuse, 0x1, P1 ;  /* 0x0000001b110d7211 */ /* 0x080fe400008f0eff */
[C---:B-1----:R-:W-:Y:S02]  /*49a0*/  LEA R8, P0, R16.reuse, R26, 0x1 ;  /* 0x0000001a10087211 */ /* 0x042fe400078008ff */
[----:B------:R-:W-:Y:S02]  /*49b0*/  LEA R0, R25, R20, 0x1 ;  /* 0x0000001419007211 */ /* 0x000fe400078e08ff */
[----:B------:R-:W-:-:S03]  /*49c0*/  LEA.HI.X.SX32 R9, R16, R27, 0x1, P0 ;  /* 0x0000001b10097211 */ /* 0x000fc600000f0eff */
[----:B------:R-:W-:Y:S01]  /*49d0*/  STL [R1+0x15c], R0 ;  /* 0x00015c0001007387 */ /* 0x000fe20000100800 */
[----:B0-----:R-:W-:-:S03]  /*49e0*/  LEA R10, P0, R14, R26, 0x1 ;  /* 0x0000001a0e0a7211 */ /* 0x001fc600078008ff */
[----:B--2---:R0:W-:Y:S01]  /*49f0*/  STL [R1+0x258], R24 ;  /* 0x0002581801007387 */ /* 0x0041e20000100800 */
[----:B------:R-:W-:-:S03]  /*4a00*/  LEA.HI.X.SX32 R11, R14, R27, 0x1, P0 ;  /* 0x0000001b0e0b7211 */ /* 0x000fc600000f0eff */
[----:B------:R1:W-:Y:S04]  /*4a10*/  STL [R1+0x254], R19 ;  /* 0x0002541301007387 */ /* 0x0003e80000100800 */
[----:B------:R2:W5:Y:S04]  /*4a20*/  LDG.E.U16 R17, [R10.64] ;  /* 0x000000060a117981 */ /* 0x000568000c1e1500 */
[----:B0-----:R0:W5:Y:S04]  /*4a30*/  LDG.E.U16 R24, [R12.64] ;  /* 0x000000060c187981 */ /* 0x001168000c1e1500 */
[----:B-1----:R1:W5:Y:S01]  /*4a40*/  LDG.E.U16 R19, [R8.64] ;  /* 0x0000000608137981 */ /* 0x002362000c1e1500 */
[----:B0-----:R-:W-:-:S04]  /*4a50*/  LEA R12, P1, R3, R26, 0x1 ;  /* 0x0000001a030c7211 */ /* 0x001fc800078208ff */
[-C--:B------:R-:W-:Y:S02]  /*4a60*/  LEA.HI.X.SX32 R13, R3, R27.reuse, 0x1, P1 ;  /* 0x0000001b030d7211 */ /* 0x080fe400008f0eff */
[CC--:B-1----:R-:W-:Y:S01]  /*4a70*/  LEA R8, P0, R7.reuse, R26.reuse, 0x1 ;  /* 0x0000001a07087211 */ /* 0x0c2fe200078008ff */
[----:B---3--:R0:W-:Y:S03]  /*4a80*/  STL [R1+0x250], R18 ;  /* 0x0002501201007387 */ /* 0x0081e60000100800 */
[-C--:B------:R-:W-:Y:S02]  /*4a90*/  LEA.HI.X.SX32 R9, R7, R27.reuse, 0x1, P0 ;  /* 0x0000001b07097211 */ /* 0x080fe400000f0eff */
[C---:B--2---:R-:W-:Y:S01]  /*4aa0*/  LEA R10, P0, R5.reuse, R26, 0x1 ;  /* 0x0000001a050a7211 */ /* 0x044fe200078008ff */
[----:B0-----:R0:W2:Y:S03]  /*4ab0*/  LDG.E.U16 R18, [R12.64] ;  /* 0x000000060c127981 */ /* 0x0010a6000c1e1500 */
[----:B------:R-:W-:Y:S01]  /*4ac0*/  LEA.HI.X.SX32 R11, R5, R27, 0x1, P0 ;  /* 0x0000001b050b7211 */ /* 0x000fe200000f0eff */
[----:B------:R-:W-:-:S04]  /*4ad0*/  IMAD R2, R25, 0x2, R0 ;  /* 0x0000000219027824 */ /* 0x000fc800078e0200 */
[----:B------:R1:W3:Y:S01]  /*4ae0*/  LDG.E.U16 R10, [R10.64] ;  /* 0x000000060a0a7981 */ /* 0x0002e2000c1e1500 */
[----:B0-----:R-:W-:-:S04]  /*4af0*/  LEA R12, P1, R6, R26, 0x1 ;  /* 0x0000001a060c7211 */ /* 0x001fc800078208ff */
[----:B------:R-:W-:-:S05]  /*4b00*/  LEA.HI.X.SX32 R13, R6, R27, 0x1, P1 ;  /* 0x0000001b060d7211 */ /* 0x000fca00008f0eff */
[----:B-1----:R0:W2:Y:S04]  /*4b10*/  LDG.E.U16 R11, [R12.64] ;  /* 0x000000060c0b7981 */ /* 0x0020a8000c1e1500 */
[----:B----4-:R-:W-:Y:S04]  /*4b20*/  STL [R1+0x24c], R29 ;  /* 0x00024c1d01007387 */ /* 0x010fe80000100800 */
[----:B------:R1:W-:Y:S04]  /*4b30*/  STL [R1+0x248], R28 ;  /* 0x0002481c01007387 */ /* 0x0003e80000100800 */
[----:B-1----:R1:W4:Y:S02]  /*4b40*/  LDG.E.U16 R28, [R8.64] ;  /* 0x00000006081c7981 */ /* 0x002324000c1e1500 */
[----:B-1----:R-:W-:-:S04]  /*4b50*/  LEA R8, P0, R15, R26, 0x1 ;  /* 0x0000001a0f087211 */ /* 0x002fc800078008ff */
[----:B------:R-:W-:Y:S02]  /*4b60*/  LEA.HI.X.SX32 R9, R15, R27, 0x1, P0 ;  /* 0x0000001b0f097211 */ /* 0x000fe400000f0eff */
[----:B0-----:R-:W-:-:S04]  /*4b70*/  LEA R12, P0, R2, R26, 0x1 ;  /* 0x0000001a020c7211 */ /* 0x001fc800078008ff */
[----:B------:R-:W-:Y:S01]  /*4b80*/  LEA.HI.X.SX32 R13, R2, R27, 0x1, P0 ;  /* 0x0000001b020d7211 */ /* 0x000fe200000f0eff */
[----:B------:R0:W3:Y:S05]  /*4b90*/  LDG.E.U16 R9, [R8.64] ;  /* 0x0000000608097981 */ /* 0x0000ea000c1e1500 */
[----:B------:R-:W3:Y:S01]  /*4ba0*/  LDG.E.U16 R13, [R12.64] ;  /* 0x000000060c0d7981 */ /* 0x000ee2000c1e1500 */
[----:B------:R-:W-:-:S05]  /*4bb0*/  IMAD R4, R25, 0x2, R2 ;  /* 0x0000000219047824 */ /* 0x000fca00078e0202 */
[----:B------:R-:W-:-:S05]  /*4bc0*/  LEA R16, R25, R4, 0x1 ;  /* 0x0000000419107211 */ /* 0x000fca00078e08ff */
[----:B------:R-:W-:-:S04]  /*4bd0*/  IMAD R0, R25, 0x2, R16 ;  /* 0x0000000219007824 */ /* 0x000fc800078e0210 */
[C---:B------:R-:W-:Y:S01]  /*4be0*/  IMAD R3, R25.reuse, 0x2, R0 ;  /* 0x0000000219037824 */ /* 0x040fe200078e0200 */
[----:B-----5:R1:W-:Y:S04]  /*4bf0*/  STL [R1+0x244], R24 ;  /* 0x0002441801007387 */ /* 0x0203e80000100800 */
[C---:B------:R-:W-:Y:S01]  /*4c00*/  LEA R7, R25.reuse, R3, 0x1 ;  /* 0x0000000319077211 */ /* 0x040fe200078e08ff */
[----:B-1----:R-:W5:Y:S04]  /*4c10*/  LDL.LU R24, [R1+0x30] ;  /* 0x0000300001187983 */ /* 0x002f680000300800 */
[C---:B------:R-:W-:Y:S01]  /*4c20*/  IMAD R14, R25.reuse, 0x2, R7 ;  /* 0x00000002190e7824 */ /* 0x040fe200078e0207 */
[----:B------:R1:W-:Y:S03]  /*4c30*/  STL [R1+0x240], R19 ;  /* 0x0002401301007387 */ /* 0x0003e60000100800 */
[C---:B------:R-:W-:Y:S01]  /*4c40*/  IMAD R29, R25.reuse, 0x2, R14 ;  /* 0x00000002191d7824 */ /* 0x040fe200078e020e */
[----:B-1----:R-:W5:Y:S04]  /*4c50*/  LDL.LU R19, [R1+0x24] ;  /* 0x0000240001137983 */ /* 0x002f680000300800 */
[----:B------:R-:W-:Y:S04]  /*4c60*/  STL [R1+0x23c], R17 ;  /* 0x00023c1101007387 */ /* 0x000fe80000100800 */
[----:B--2---:R1:W-:Y:S04]  /*4c70*/  STL [R1+0x238], R18 ;  /* 0x0002381201007387 */ /* 0x0043e80000100800 */
[----:B-1----:R-:W2:Y:S04]  /*4c80*/  LDL.LU R18, [R1+0x1c] ;  /* 0x00001c0001127983 */ /* 0x002ea80000300800 */
[----:B------:R-:W2:Y:S01]  /*4c90*/  LDL.LU R15, [R1+0x8] ;  /* 0x00000800010f7983 */ /* 0x000ea20000300800 */
[----:B------:R-:W-:-:S04]  /*4ca0*/  LEA R17, R25, R29, 0x1 ;  /* 0x0000001d19117211 */ /* 0x000fc800078e08ff */
[-C--:B0-----:R-:W-:Y:S01]  /*4cb0*/  LEA R8, P0, R17, R26.reuse, 0x1 ;  /* 0x0000001a11087211 */ /* 0x081fe200078008ff */
[----:B------:R-:W-:Y:S01]  /*4cc0*/  IMAD R5, R25, 0x2, R17 ;  /* 0x0000000219057824 */ /* 0x000fe200078e0211 */
[----:B----4-:R0:W-:Y:S04]  /*4cd0*/  STL [R1+0x234], R28 ;  /* 0x0002341c01007387 */ /* 0x0101e80000100800 */
[----:B0-----:R-:W4:Y:S04]  /*4ce0*/  LDL.LU R28, [R1] ;  /* 0x00000000011c7983 */ /* 0x001f280000300800 */
[----:B------:R-:W-:Y:S04]  /*4cf0*/  STL [R1+0x22c], R11 ;  /* 0x00022c0b01007387 */ /* 0x000fe80000100800 */
[----:B---3--:R0:W-:Y:S02]  /*4d00*/  STL [R1+0x230], R10 ;  /* 0x0002300a01007387 */ /* 0x0081e40000100800 */
[----:B0-----:R-:W-:-:S04]  /*4d10*/  LEA R10, P1, R3, R26, 0x1 ;  /* 0x0000001a030a7211 */ /* 0x001fc800078208ff */
[-C--:B------:R-:W-:Y:S02]  /*4d20*/  LEA.HI.X.SX32 R11, R3, R27.reuse, 0x1, P1 ;  /* 0x0000001b030b7211 */ /* 0x080fe400008f0eff */
[----:B------:R-:W3:Y:S04]  /*4d30*/  LDL.LU R3, [R1+0xc] ;  /* 0x00000c0001037983 */ /* 0x000ee80000300800 */
[----:B------:R0:W-:Y:S04]  /*4d40*/  STL [R1+0x228], R9 ;  /* 0x0002280901007387 */ /* 0x0001e80000100800 */
[----:B------:R-:W2:Y:S01]  /*4d50*/  LDG.E.U16 R11, [R10.64] ;  /* 0x000000060a0b7981 */ /* 0x000ea2000c1e1500 */
[----:B0-----:R-:W-:-:S03]  /*4d60*/  LEA.HI.X.SX32 R9, R17, R27, 0x1, P0 ;  /* 0x0000001b11097211 */ /* 0x001fc600000f0eff */
[----:B------:R-:W3:Y:S04]  /*4d70*/  LDL.LU R17, [R1+0x14] ;  /* 0x0000140001117983 */ /* 0x000ee80000300800 */
[----:B------:R0:W-:Y:S04]  /*4d80*/  STL [R1+0x224], R13 ;  /* 0x0002240d01007387 */ /* 0x0001e80000100800 */
[----:B------:R-:W3:Y:S04]  /*4d90*/  LDG.E.U16 R9, [R8.64] ;  /* 0x0000000608097981 */ /* 0x000ee8000c1e1500 */
[----:B0-----:R-:W4:Y:S01]  /*4da0*/  LDL.LU R13, [R1+0x3c] ;  /* 0x00003c00010d7983 */ /* 0x001f220000300800 */
[----:B------:R-:W-:Y:S01]  /*4db0*/  MOV R2, c[0x0][0x198] ;  /* 0x0000660000027a02 */ /* 0x000fe20000000f00 */
[----:B------:R-:W-:-:S04]  /*4dc0*/  IMAD R6, R25, 0x2, R5 ;  /* 0x0000000219067824 */ /* 0x000fc800078e0205 */
[----:B------:R-:W-:-:S04]  /*4dd0*/  IMAD R25, R2, 0x2, R6 ;  /* 0x0000000202197824 */ /* 0x000fc800078e0206 */
[----:B------:R-:W-:-:S05]  /*4de0*/  IMAD R2, R2, 0x2, R25 ;  /* 0x0000000202027824 */ /* 0x000fca00078e0219 */
[CC--:B------:R-:W-:Y:S01]  /*4df0*/  LEA R12, P1, R2.reuse, R26.reuse, 0x1 ;  /* 0x0000001a020c7211 */ /* 0x0c0fe200078208ff */
[----:B--2---:R0:W-:Y:S04]  /*4e00*/  STL [R1+0x220], R11 ;  /* 0x0002200b01007387 */ /* 0x0041e80000100800 */
[----:B---3--:R1:W-:Y:S01]  /*4e10*/  STL [R1+0x21c], R9 ;  /* 0x00021c0901007387 */ /* 0x0083e20000100800 */
[----:B----4-:R-:W-:Y:S02]  /*4e20*/  LEA R10, P0, R13, R26, 0x1 ;  /* 0x0000001a0d0a7211 */ /* 0x010fe400078008ff */
[----:B0-----:R-:W-:Y:S02]  /*4e30*/  MOV R11, R13 ;  /* 0x0000000d000b7202 */ /* 0x001fe40000000f00 */
[----:B------:R-:W-:-:S02]  /*4e40*/  LEA.HI.X.SX32 R13, R2, R27, 0x1, P1 ;  /* 0x0000001b020d7211 */ /* 0x000fc400008f0eff */
[----:B------:R-:W-:-:S03]  /*4e50*/  LEA.HI.X.SX32 R11, R11, R27, 0x1, P0 ;  /* 0x0000001b0b0b7211 */ /* 0x000fc600000f0eff */
[----:B-1----:R0:W2:Y:S04]  /*4e60*/  LDG.E.U16 R9, [R12.64] ;  /* 0x000000060c097981 */ /* 0x0020a8000c1e1500 */
[----:B------:R-:W3:Y:S01]  /*4e70*/  LDG.E.U16 R11, [R10.64] ;  /* 0x000000060a0b7981 */ /* 0x000ee2000c1e1500 */
[-C--:B-----5:R-:W-:Y:S02]  /*4e80*/  LEA R8, P0, R24, R26.reuse, 0x1 ;  /* 0x0000001a18087211 */ /* 0x0a0fe400078008ff */
[----:B0-----:R-:W-:-:S04]  /*4e90*/  LEA R12, P1, R19, R26, 0x1 ;  /* 0x0000001a130c7211 */ /* 0x001fc800078208ff */
[----:B------:R-:W-:-:S06]  /*4ea0*/  LEA.HI.X.SX32 R13, R19, R27, 0x1, P1 ;  /* 0x0000001b130d7211 */ /* 0x000fcc00008f0eff */
[----:B------:R0:W4:Y:S04]  /*4eb0*/  LDG.E.U16 R13, [R12.64] ;  /* 0x000000060c0d7981 */ /* 0x000128000c1e1500 */
[----:B--2---:R1:W-:Y:S02]  /*4ec0*/  STL [R1+0x218], R9 ;  /* 0x0002180901007387 */ /* 0x0043e40000100800 */
[----:B-1----:R-:W-:Y:S02]  /*4ed0*/  LEA.HI.X.SX32 R9, R24, R27, 0x1, P0 ;  /* 0x0000001b18097211 */ /* 0x002fe400000f0eff */
[----:B------:R-:W2:Y:S04]  /*4ee0*/  LDL.LU R24, [R1+0x105c] ;  /* 0x00105c0001187983 */ /* 0x000ea80000300800 */
[----:B------:R-:W5:Y:S04]  /*4ef0*/  LDL.LU R19, [R1+0x1058] ;  /* 0x0010580001137983 */ /* 0x000f680000300800 */
[----:B---3--:R1:W-:Y:S04]  /*4f00*/  STL [R1+0x214], R11 ;  /* 0x0002140b01007387 */ /* 0x0083e80000100800 */
[----:B-1----:R1:W3:Y:S01]  /*4f10*/  LDG.E.U16 R11, [R8.64] ;  /* 0x00000006080b7981 */ /* 0x0022e2000c1e1500 */
[----:B------:R-:W-:-:S02]  /*4f20*/  LEA R10, P0, R18, R26, 0x1 ;  /* 0x0000001a120a7211 */ /* 0x000fc400078008ff */
[----:B-1----:R-:W-:-:S04]  /*4f30*/  LEA R8, P1, R17, R26, 0x1 ;  /* 0x0000001a11087211 */ /* 0x002fc800078208ff */
[-C--:B------:R-:W-:Y:S01]  /*4f40*/  LEA.HI.X.SX32 R9, R17, R27.reuse, 0x1, P1 ;  /* 0x0000001b11097211 */ /* 0x080fe200008f0eff */
[----:B---3--:R1:W-:Y:S02]  /*4f50*/  STL [R1+0x210], R11 ;  /* 0x0002100b01007387 */ /* 0x0083e40000100800 */
[-C--:B-1----:R-:W-:Y:S02]  /*4f60*/  LEA.HI.X.SX32 R11, R18, R27.reuse, 0x1, P0 ;  /* 0x0000001b120b7211 */ /* 0x082fe400000f0eff */
[C---:B0-----:R-:W-:Y:S01]  /*4f70*/  LEA R12, P0, R3.reuse, R26, 0x1 ;  /* 0x0000001a030c7211 */ /* 0x041fe200078008ff */
[----:B------:R-:W3:Y:S04]  /*4f80*/  LDL.LU R18, [R1+0x1054] ;  /* 0x0010540001127983 */ /* 0x000ee80000300800 */
[----:B------:R0:W2:Y:S04]  /*4f90*/  LDG.E.U16 R17, [R10.64] ;  /* 0x000000060a117981 */ /* 0x0000a8000c1e1500 */
[----:B----4-:R1:W-:Y:S02]  /*4fa0*/  STL [R1+0x20c], R13 ;  /* 0x00020c0d01007387 */ /* 0x0103e40000100800 */
[----:B-1----:R-:W-:-:S02]  /*4fb0*/  LEA.HI.X.SX32 R13, R3, R27, 0x1, P0 ;  /* 0x0000001b030d7211 */ /* 0x002fc400000f0eff */
[----:B------:R1:W4:Y:S01]  /*4fc0*/  LDG.E.U16 R3, [R8.64] ;  /* 0x0000000608037981 */ /* 0x000322000c1e1500 */
[----:B0-----:R-:W-:-:S04]  /*4fd0*/  LEA R10, P1, R15, R26, 0x1 ;  /* 0x0000001a0f0a7211 */ /* 0x001fc800078208ff */
[----:B------:R-:W-:Y:S02]  /*4fe0*/  LEA.HI.X.SX32 R11, R15, R27, 0x1, P1 ;  /* 0x0000001b0f0b7211 */ /* 0x000fe400008f0eff */
[----:B-1----:R-:W-:-:S04]  /*4ff0*/  LEA R8, P0, R28, R26, 0x1 ;  /* 0x0000001a1c087211 */ /* 0x002fc800078008ff */
[----:B------:R-:W-:-:S05]  /*5000*/  LEA.HI.X.SX32 R9, R28, R27, 0x1, P0 ;  /* 0x0000001b1c097211 */ /* 0x000fca00000f0eff */
[----:B------:R0:W5:Y:S04]  /*5010*/  LDG.E.U16 R15, [R8.64] ;  /* 0x00000006080f7981 */ /* 0x000168000c1e1500 */
[----:B--2---:R1:W-:Y:S04]  /*5020*/  STL [R1+0x208], R17 ;  /* 0x0002081101007387 */ /* 0x0043e80000100800 */
[----:B-1----:R3:W2:Y:S04]  /*5030*/  LDG.E.U16 R17, [R12.64] ;  /* 0x000000060c117981 */ /* 0x0026a8000c1e1500 */
[----:B----4-:R1:W-:Y:S01]  /*5040*/  STL [R1+0x204], R3 ;  /* 0x0002040301007387 */ /* 0x0103e20000100800 */
[----:B---3--:R-:W-:-:S04]  /*5050*/  LEA R12, P1, R18, R26, 0x1 ;  /* 0x0000001a120c7211 */ /* 0x008fc800078208ff */
[----:B------:R-:W-:Y:S01]  /*5060*/  LEA.HI.X.SX32 R13, R18, R27, 0x1, P1 ;  /* 0x0000001b120d7211 */ /* 0x000fe200008f0eff */
[----:B-1----:R1:W3:Y:S05]  /*5070*/  LDG.E.U16 R3, [R10.64] ;  /* 0x000000060a037981 */ /* 0x0022ea000c1e1500 */
[----:B------:R-:W4:Y:S01]  /*5080*/  LDG.E.U16 R13, [R12.64] ;  /* 0x000000060c0d7981 */ /* 0x000f22000c1e1500 */
[----:B-----5:R-:W-:-:S04]  /*5090*/  LEA R18, P0, R19, R26, 0x1 ;  /* 0x0000001a13127211 */ /* 0x020fc800078008ff */
[----:B------:R-:W-:Y:S02]  /*50a0*/  LEA.HI.X.SX32 R19, R19, R27, 0x1, P0 ;  /* 0x0000001b13137211 */ /* 0x000fe400000f0eff */
[----:B-1----:R-:W-:-:S03]  /*50b0*/  LEA R10, P1, R22, R26, 0x1 ;  /* 0x0000001a160a7211 */ /* 0x002fc600078208ff */
[----:B------:R1:W5:Y:S01]  /*50c0*/  LDG.E.U16 R28, [R18.64] ;  /* 0x00000006121c7981 */ /* 0x000362000c1e1500 */
[----:B------:R-:W-:Y:S02]  /*50d0*/  LEA.HI.X.SX32 R11, R22, R27, 0x1, P1 ;  /* 0x0000001b160b7211 */ /* 0x000fe400008f0eff */
[----:B0-----:R-:W-:-:S04]  /*50e0*/  LEA R8, P0, R21, R26, 0x1 ;  /* 0x0000001a15087211 */ /* 0x001fc800078008ff */
[----:B------:R-:W-:-:S05]  /*50f0*/  LEA.HI.X.SX32 R9, R21, R27, 0x1, P0 ;  /* 0x0000001b15097211 */ /* 0x000fca00000f0eff */
[----:B------:R0:W4:Y:S04]  /*5100*/  LDG.E.U16 R8, [R8.64] ;  /* 0x0000000608087981 */ /* 0x000128000c1e1500 */
[----:B--2---:R2:W-:Y:S04]  /*5110*/  STL [R1+0x200], R17 ;  /* 0x0002001101007387 */ /* 0x0045e80000100800 */
[----:B--2---:R-:W2:Y:S04]  /*5120*/  LDL.LU R17, [R1+0x28] ;  /* 0x0000280001117983 */ /* 0x004ea80000300800 */
[----:B------:R-:W2:Y:S04]  /*5130*/  LDL.LU R22, [R1+0x34] ;  /* 0x0000340001167983 */ /* 0x000ea80000300800 */
[----:B-1----:R-:W2:Y:S04]  /*5140*/  LDL.LU R18, [R1+0x40] ;  /* 0x0000400001127983 */ /* 0x002ea80000300800 */
[----:B------:R-:W2:Y:S04]  /*5150*/  LDL.LU R19, [R1+0x38] ;  /* 0x0000380001137983 */ /* 0x000ea80000300800 */
[----:B---3--:R1:W-:Y:S04]  /*5160*/  STL [R1+0x1fc], R3 ;  /* 0x0001fc0301007387 */ /* 0x0083e80000100800 */
[----:B-1----:R-:W3:Y:S04]  /*5170*/  LDL.LU R3, [R1+0x20] ;  /* 0x0000200001037983 */ /* 0x002ee80000300800 */
[----:B------:R1:W-:Y:S04]  /*5180*/  STL [R1+0x1f8], R15 ;  /* 0x0001f80f01007387 */ /* 0x0003e80000100800 */
[----:B-1----:R-:W2:Y:S04]  /*5190*/  LDL.LU R15, [R1+0x18] ;  /* 0x00001800010f7983 */ /* 0x002ea80000300800 */
[----:B------:R-:W2:Y:S04]  /*51a0*/  LDL.LU R21, [R1+0x44] ;  /* 0x0000440001157983 */ /* 0x000ea80000300800 */
[----:B----4-:R1:W-:Y:S04]  /*51b0*/  STL [R1+0x1f0], R13 ;  /* 0x0001f00d01007387 */ /* 0x0103e80000100800 */
[----:B-1----:R1:W4:Y:S01]  /*51c0*/  LDG.E.U16 R13, [R10.64] ;  /* 0x000000060a0d7981 */ /* 0x002322000c1e1500 */
[----:B------:R-:W-:-:S03]  /*51d0*/  LEA R12, P0, R4, R26, 0x1 ;  /* 0x0000001a040c7211 */ /* 0x000fc600078008ff */
[----:B-----5:R5:W-:Y:S01]  /*51e0*/  STL [R1+0x1e8], R28 ;  /* 0x0001e81c01007387 */ /* 0x020be20000100800 */
[----:B-1----:R-:W-:-:S03]  /*51f0*/  LEA R10, P1, R7, R26, 0x1 ;  /* 0x0000001a070a7211 */ /* 0x002fc600078208ff */
[----:B-----5:R-:W5:Y:S01]  /*5200*/  LDL.LU R28, [R1+0x4] ;  /* 0x00000400011c7983 */ /* 0x020f620000300800 */
[-C--:B------:R-:W-:Y:S01]  /*5210*/  LEA.HI.X.SX32 R11, R7, R27.reuse, 0x1, P1 ;  /* 0x0000001b070b7211 */ /* 0x080fe200008f0eff */
[----:B0-----:R-:W-:Y:S02]  /*5220*/  IMAD.MOV.U32 R9, RZ, RZ, c[0x0][0x198] ;  /* 0x00006600ff097624 */ /* 0x001fe400078e00ff */
[----:B----4-:R0:W-:Y:S02]  /*5230*/  STL [R1+0x1e4], R13 ;  /* 0x0001e40d01007387 */ /* 0x0101e40000100800 */
[----:B0-----:R-:W-:-:S05]  /*5240*/  LEA.HI.X.SX32 R13, R4, R27, 0x1, P0 ;  /* 0x0000001b040d7211 */ /* 0x001fca00000f0eff */
[----:B------:R0:W4:Y:S04]  /*5250*/  LDG.E.U16 R12, [R12.64] ;  /* 0x000000060c0c7981 */ /* 0x000128000c1e1500 */
[----:B0-----:R2:W3:Y:S01]  /*5260*/  LDG.E.U16 R13, [R10.64] ;  /* 0x000000060a0d7981 */ /* 0x0014e2000c1e1500 */
[----:B------:R-:W-:Y:S01]  /*5270*/  IMAD R2, R9, 0x2, R2 ;  /* 0x0000000209027824 */ /* 0x000fe200078e0202 */
[C---:B------:R-:W-:Y:S02]  /*5280*/  LEA R4, P0, R5.reuse, R26, 0x1 ;  /* 0x0000001a05047211 */ /* 0x040fe400078008ff */
[----:B------:R0:W-:Y:S02]  /*5290*/  STL [R1+0x1d8], R8 ;  /* 0x0001d80801007387 */ /* 0x0001e40000100800 */
[----:B------:R-:W-:-:S02]  /*52a0*/  LEA.HI.X.SX32 R5, R5, R27, 0x1, P0 ;  /* 0x0000001b05057211 */ /* 0x000fc400000f0eff */
[----:B--2---:R-:W-:-:S03]  /*52b0*/  LEA R10, P0, R21, R26, 0x1 ;  /* 0x0000001a150a7211 */ /* 0x004fc600078008ff */
[----:B------:R1:W2:Y:S01]  /*52c0*/  LDG.E.U16 R7, [R4.64] ;  /* 0x0000000604077981 */ /* 0x0002a2000c1e1500 */
[----:B0-----:R-:W-:-:S04]  /*52d0*/  LEA R8, P1, R2, R26, 0x1 ;  /* 0x0000001a02087211 */ /* 0x001fc800078208ff */
[-C--:B------:R-:W-:Y:S02]  /*52e0*/  LEA.HI.X.SX32 R9, R2, R27.reuse, 0x1, P1 ;  /* 0x0000001b02097211 */ /* 0x080fe400008f0eff */
[-C--:B------:R-:W-:Y:S02]  /*52f0*/  LEA.HI.X.SX32 R11, R21, R27.reuse, 0x1, P0 ;  /* 0x0000001b150b7211 */ /* 0x080fe400000f0eff */
[CC--:B-1----:R-:W-:Y:S01]  /*5300*/  LEA R4, P0, R18.reuse, R26.reuse, 0x1 ;  /* 0x0000001a12047211 */ /* 0x0c2fe200078008ff */
[----:B------:R0:W2:Y:S03]  /*5310*/  LDG.E.U16 R21, [R8.64] ;  /* 0x0000000608157981 */ /* 0x0000a6000c1e1500 */
[----:B------:R-:W-:Y:S01]  /*5320*/  LEA.HI.X.SX32 R5, R18, R27, 0x1, P0 ;  /* 0x0000001b12057211 */ /* 0x000fe200000f0eff */
[----:B----4-:R1:W-:Y:S04]  /*5330*/  STL [R1+0x1d0], R12 ;  /* 0x0001d00c01007387 */ /* 0x0103e80000100800 */
[----:B---3--:R3:W-:Y:S04]  /*5340*/  STL [R1+0x1c8], R13 ;  /* 0x0001c80d01007387 */ /* 0x0087e80000100800 */
[----:B-1----:R1:W4:Y:S04]  /*5350*/  LDG.E.U16 R12, [R10.64] ;  /* 0x000000060a0c7981 */ /* 0x002328000c1e1500 */
[----:B---3--:R3:W4:Y:S01]  /*5360*/  LDG.E.U16 R13, [R4.64] ;  /* 0x00000006040d7981 */ /* 0x008722000c1e1500 */
[----:B0-----:R-:W-:-:S02]  /*5370*/  LEA R8, P1, R19, R26, 0x1 ;  /* 0x0000001a13087211 */ /* 0x001fc400078208ff */
[CC--:B-1----:R-:W-:Y:S02]  /*5380*/  LEA R10, P0, R22.reuse, R26.reuse, 0x1 ;  /* 0x0000001a160a7211 */ /* 0x0c2fe400078008ff */
[-C--:B------:R-:W-:Y:S02]  /*5390*/  LEA.HI.X.SX32 R9, R19, R27.reuse, 0x1, P1 ;  /* 0x0000001b13097211 */ /* 0x080fe400008f0eff */
[-C--:B------:R-:W-:Y:S02]  /*53a0*/  LEA.HI.X.SX32 R11, R22, R27.reuse, 0x1, P0 ;  /* 0x0000001b160b7211 */ /* 0x080fe400000f0eff */
[C---:B---3--:R-:W-:Y:S01]  /*53b0*/  LEA R4, P1, R17.reuse, R26, 0x1 ;  /* 0x0000001a11047211 */ /* 0x048fe200078208ff */
[----:B------:R0:W3:Y:S03]  /*53c0*/  LDG.E.U16 R19, [R8.64] ;  /* 0x0000000608137981 */ /* 0x0000e6000c1e1500 */
[----:B------:R-:W-:-:S02]  /*53d0*/  LEA.HI.X.SX32 R5, R17, R27, 0x1, P1 ;  /* 0x0000001b11057211 */ /* 0x000fc400008f0eff */
[----:B------:R1:W3:Y:S01]  /*53e0*/  LDG.E.U16 R17, [R10.64] ;  /* 0x000000060a117981 */ /* 0x0002e2000c1e1500 */
[----:B0-----:R-:W-:-:S03]  /*53f0*/  LEA R8, P0, R3, R26, 0x1 ;  /* 0x0000001a03087211 */ /* 0x001fc600078008ff */
[----:B--2---:R0:W-:Y:S01]  /*5400*/  STL [R1+0x1bc], R7 ;  /* 0x0001bc0701007387 */ /* 0x0041e20000100800 */
[-C--:B-1----:R-:W-:Y:S02]  /*5410*/  LEA R10, P1, R15, R26.reuse, 0x1 ;  /* 0x0000001a0f0a7211 */ /* 0x082fe400078208ff */
[-C--:B------:R-:W-:Y:S02]  /*5420*/  LEA.HI.X.SX32 R9, R3, R27.reuse, 0x1, P0 ;  /* 0x0000001b03097211 */ /* 0x080fe400000f0eff */
[----:B------:R-:W-:Y:S01]  /*5430*/  LEA.HI.X.SX32 R11, R15, R27, 0x1, P1 ;  /* 0x0000001b0f0b7211 */ /* 0x000fe200008f0eff */
[----:B0-----:R5:W2:Y:S04]  /*5440*/  LDG.E.U16 R7, [R4.64] ;  /* 0x0000000604077981 */ /* 0x001aa8000c1e1500 */
[----:B------:R0:W-:Y:S04]  /*5450*/  STL [R1+0x1b4], R21 ;  /* 0x0001b41501007387 */ /* 0x0001e80000100800 */
[----:B------:R-:W2:Y:S01]  /*5460*/  LDL.LU R18, [R1+0xcc] ;  /* 0x0000cc0001127983 */ /* 0x000ea20000300800 */
[----:B-----5:R-:W-:-:S03]  /*5470*/  LEA R4, P0, R28, R26, 0x1 ;  /* 0x0000001a1c047211 */ /* 0x020fc600078008ff */
[----:B0-----:R0:W2:Y:S01]  /*5480*/  LDG.E.U16 R21, [R8.64] ;  /* 0x0000000608157981 */ /* 0x0010a2000c1e1500 */
[----:B------:R-:W-:-:S03]  /*5490*/  LEA.HI.X.SX32 R5, R28, R27, 0x1, P0 ;  /* 0x0000001b1c057211 */ /* 0x000fc600000f0eff */
[----:B------:R1:W2:Y:S04]  /*54a0*/  LDG.E.U16 R28, [R10.64] ;  /* 0x000000060a1c7981 */ /* 0x0002a8000c1e1500 */
[----:B------:R1:W2:Y:S01]  /*54b0*/  LDG.E.U16 R3, [R4.64] ;  /* 0x0000000604037981 */ /* 0x0002a2000c1e1500 */
[----:B0-----:R-:W-:-:S04]  /*54c0*/  LEA R8, P1, R24, R26, 0x1 ;  /* 0x0000001a18087211 */ /* 0x001fc800078208ff */
[----:B------:R-:W-:Y:S02]  /*54d0*/  LEA.HI.X.SX32 R9, R24, R27, 0x1, P1 ;  /* 0x0000001b18097211 */ /* 0x000fe400008f0eff */
[----:B-1----:R-:W-:-:S04]  /*54e0*/  LEA R10, P0, R23, R26, 0x1 ;  /* 0x0000001a170a7211 */ /* 0x002fc800078008ff */
[----:B------:R-:W-:Y:S02]  /*54f0*/  LEA.HI.X.SX32 R11, R23, R27, 0x1, P0 ;  /* 0x0000001b170b7211 */ /* 0x000fe400000f0eff */
[----:B------:R-:W-:-:S03]  /*5500*/  LEA R4, P0, R16, R26, 0x1 ;  /* 0x0000001a10047211 */ /* 0x000fc600078008ff */
[----:B------:R0:W2:Y:S01]  /*5510*/  LDG.E.U16 R15, [R10.64] ;  /* 0x000000060a0f7981 */ /* 0x0000a2000c1e1500 */
[----:B------:R-:W-:-:S06]  /*5520*/  LEA.HI.X.SX32 R5, R16, R27, 0x1, P0 ;  /* 0x0000001b10057211 */ /* 0x000fcc00000f0eff */
[----:B------:R1:W2:Y:S04]  /*5530*/  LDG.E.U16 R5, [R4.64] ;  /* 0x0000000604057981 */ /* 0x0002a8000c1e1500 */
[----:B----4-:R-:W-:Y:S04]  /*5540*/  STL [R1+0x1ac], R13 ;  /* 0x0001ac0d01007387 */ /* 0x010fe80000100800 */
[----:B------:R4:W-:Y:S04]  /*5550*/  STL [R1+0x1b0], R12 ;  /* 0x0001b00c01007387 */ /* 0x0009e80000100800 */
[----:B------:R-:W5:Y:S01]  /*5560*/  LDL.LU R22, [R1+0xc8] ;  /* 0x0000c80001167983 */ /* 0x000f620000300800 */
[----:B----4-:R-:W-:-:S04]  /*5570*/  LEA R12, P1, R20, R26, 0x1 ;  /* 0x0000001a140c7211 */ /* 0x010fc800078208ff */
[----:B------:R-:W-:Y:S02]  /*5580*/  LEA.HI.X.SX32 R13, R20, R27, 0x1, P1 ;  /* 0x0000001b140d7211 */ /* 0x000fe400008f0eff */
[----:B------:R4:W5:Y:S04]  /*5590*/  LDG.E.U16 R20, [R8.64] ;  /* 0x0000000608147981 */ /* 0x000968000c1e1500 */
[----:B------:R0:W5:Y:S01]  /*55a0*/  LDG.E.U16 R16, [R12.64] ;  /* 0x000000060c107981 */ /* 0x000162000c1e1500 */
[----:B----4-:R-:W-:-:S04]  /*55b0*/  LEA R8, P0, R14, R26, 0x1 ;  /* 0x0000001a0e087211 */ /* 0x010fc800078008ff */
[----:B------:R-:W-:-:S06]  /*55c0*/  LEA.HI.X.SX32 R9, R14, R27, 0x1, P0 ;  /* 0x0000001b0e097211 */ /* 0x000fcc00000f0eff */
[----:B------:R-:W4:Y:S04]  /*55d0*/  LDG.E.U16 R9, [R8.64] ;  /* 0x0000000608097981 */ /* 0x000f28000c1e1500 */
[----:B---3--:R3:W-:Y:S01]  /*55e0*/  STL [R1+0x1a8], R19 ;  /* 0x0001a81301007387 */ /* 0x0087e20000100800 */
[----:B------:R-:W-:-:S03]  /*55f0*/  MOV R23, c[0x0][0x198] ;  /* 0x0000660000177a02 */ /* 0x000fc60000000f00 */
[----:B---3--:R-:W3:Y:S04]  /*5600*/  LDL.LU R19, [R1+0xbc] ;  /* 0x0000bc0001137983 */ /* 0x008ee80000300800 */
[----:B0-----:R-:W3:Y:S04]  /*5610*/  LDL.LU R12, [R1+0xc0] ;  /* 0x0000c000010c7983 */ /* 0x001ee80000300800 */
[----:B------:R0:W-:Y:S04]  /*5620*/  STL [R1+0x1a4], R17 ;  /* 0x0001a41101007387 */ /* 0x0001e80000100800 */
[----:B0-----:R-:W3:Y:S04]  /*5630*/  LDL.LU R17, [R1+0xb8] ;  /* 0x0000b80001117983 */ /* 0x001ee80000300800 */
[----:B------:R-:W3:Y:S04]  /*5640*/  LDL.LU R24, [R1+0xb4] ;  /* 0x0000b40001187983 */ /* 0x000ee80000300800 */
[----:B--2---:R0:W-:Y:S01]  /*5650*/  STL [R1+0x1a0], R7 ;  /* 0x0001a00701007387 */ /* 0x0041e20000100800 */
[----:B------:R-:W-:-:S03]  /*5660*/  LEA R10, P1, R6, R26, 0x1 ;  /* 0x0000001a060a7211 */ /* 0x000fc600078208ff */
[----:B0-----:R-:W2:Y:S04]  /*5670*/  LDL.LU R7, [R1+0xb0] ;  /* 0x0000b00001077983 */ /* 0x001ea80000300800 */
[----:B------:R0:W-:Y:S01]  /*5680*/  STL [R1+0x198], R21 ;  /* 0x0001981501007387 */ /* 0x0001e20000100800 */
[----:B------:R-:W-:-:S03]  /*5690*/  LEA.HI.X.SX32 R11, R6, R27, 0x1, P1 ;  /* 0x0000001b060b7211 */ /* 0x000fc600008f0eff */
[----:B0-----:R-:W2:Y:S04]  /*56a0*/  LDL.LU R21, [R1+0xac] ;  /* 0x0000ac0001157983 */ /* 0x001ea80000300800 */
[----:B------:R0:W-:Y:S04]  /*56b0*/  STL [R1+0x194], R28 ;  /* 0x0001941c01007387 */ /* 0x0001e80000100800 */
[----:B------:R-:W2:Y:S01]  /*56c0*/  LDL.LU R14, [R1+0xc4] ;  /* 0x0000c400010e7983 */ /* 0x000ea20000300800 */
[----:B0-----:R-:W-:-:S03]  /*56d0*/  IMAD R28, R23, 0x2, R2 ;  /* 0x00000002171c7824 */ /* 0x001fc600078e0202 */
[----:B------:R0:W-:Y:S02]  /*56e0*/  STL [R1+0x190], R3 ;  /* 0x0001900301007387 */ /* 0x0001e40000100800 */
[----:B------:R-:W-:-:S04]  /*56f0*/  LEA R2, P0, R28, R26, 0x1 ;  /* 0x0000001a1c027211 */ /* 0x000fc800078008ff */
[----:B0-----:R-:W-:Y:S01]  /*5700*/  LEA.HI.X.SX32 R3, R28, R27, 0x1, P0 ;  /* 0x0000001b1c037211 */ /* 0x001fe200000f0eff */
[----:B------:R-:W-:-:S04]  /*5710*/  IMAD R28, R23, 0x2, R28 ;  /* 0x00000002171c7824 */ /* 0x000fc800078e021c */
[----:B------:R3:W2:Y:S01]  /*5720*/  LDG.E.U16 R23, [R2.64] ;  /* 0x0000000602177981 */ /* 0x0006a2000c1e1500 */
[----:B-1----:R-:W-:-:S03]  /*5730*/  LEA R4, P0, R18, R26, 0x1 ;  /* 0x0000001a12047211 */ /* 0x002fc600078008ff */
[----:B-----5:R0:W-:Y:S04]  /*5740*/  STL [R1+0x188], R20 ;  /* 0x0001881401007387 */ /* 0x0201e80000100800 */
[----:B0-----:R0:W5:Y:S04]  /*5750*/  LDG.E.U16 R20, [R10.64] ;  /* 0x000000060a147981 */ /* 0x001168000c1e1500 */
[----:B------:R1:W-:Y:S04]  /*5760*/  STL [R1+0x184], R15 ;  /* 0x0001840f01007387 */ /* 0x0003e80000100800 */
[----:B-1----:R-:W5:Y:S04]  /*5770*/  LDL.LU R15, [R1+0xa8] ;  /* 0x0000a800010f7983 */ /* 0x002f680000300800 */
[----:B------:R-:W5:Y:S04]  /*5780*/  LDL.LU R6, [R1+0xa4] ;  /* 0x0000a40001067983 */ /* 0x000f680000300800 */
[----:B------:R-:W5:Y:S04]  /*5790*/  LDL.LU R13, [R1+0xa0] ;  /* 0x0000a000010d7983 */ /* 0x000f680000300800 */
[----:B------:R1:W-:Y:S04]  /*57a0*/  STL [R1+0x180], R16 ;  /* 0x0001801001007387 */ /* 0x0003e80000100800 */
[----:B-1----:R-:W5:Y:S04]  /*57b0*/  LDL.LU R16, [R1+0x9c] ;  /* 0x00009c0001107983 */ /* 0x002f680000300800 */
[----:B------:R1:W-:Y:S04]  /*57c0*/  STL [R1+0x178], R5 ;  /* 0x0001780501007387 */ /* 0x0003e80000100800 */
[----:B----4-:R-:W-:Y:S01]  /*57d0*/  STL [R1+0x16c], R9 ;  /* 0x00016c0901007387 */ /* 0x010fe20000100800 */
[----:B-1----:R-:W-:-:S02]  /*57e0*/  LEA.HI.X.SX32 R5, R18, R27, 0x1, P0 ;  /* 0x0000001b12057211 */ /* 0x002fc400000f0eff */
[----:B0-----:R-:W-:-:S03]  /*57f0*/  LEA R10, P0, R22, R26, 0x1 ;  /* 0x0000001a160a7211 */ /* 0x001fc600078008ff */
[----:B------:R0:W-:Y:S01]  /*5800*/  STL.64 [R1+0x128], R4 ;  /* 0x0001280401007387 */ /* 0x0001e20000100a00 */
[----:B------:R-:W-:-:S03]  /*5810*/  LEA.HI.X.SX32 R11, R22, R27, 0x1, P0 ;  /* 0x0000001b160b7211 */ /* 0x000fc600000f0eff */
[----:B------:R-:W4:Y:S01]  /*5820*/  LDL.LU R22, [R1+0x98] ;  /* 0x0000980001167983 */ /* 0x000f220000300800 */
[CC--:B---3--:R-:W-:Y:S02]  /*5830*/  LEA R2, P3, R19.reuse, R26.reuse, 0x1 ;  /* 0x0000001a13027211 */ /* 0x0c8fe400078608ff */
[CC--:B0-----:R-:W-:Y:S02]  /*5840*/  LEA R4, P2, R12.reuse, R26.reuse, 0x1 ;  /* 0x0000001a0c047211 */ /* 0x0c1fe400078408ff */
[-C--:B------:R-:W-:Y:S02]  /*5850*/  LEA.HI.X.SX32 R3, R19, R27.reuse, 0x1, P3 ;  /* 0x0000001b13037211 */ /* 0x080fe400018f0eff */
[----:B------:R-:W-:Y:S02]  /*5860*/  LEA.HI.X.SX32 R5, R12, R27, 0x1, P2 ;  /* 0x0000001b0c057211 */ /* 0x000fe400010f0eff */
[----:B--2---:R-:W-:-:S04]  /*5870*/  LEA R8, P1, R14, R26, 0x1 ;  /* 0x0000001a0e087211 */ /* 0x004fc800078208ff */
[----:B------:R-:W-:Y:S01]  /*5880*/  LEA.HI.X.SX32 R9, R14, R27, 0x1, P1 ;  /* 0x0000001b0e097211 */ /* 0x000fe200008f0eff */
[----:B-----5:R0:W-:Y:S04]  /*5890*/  STL [R1+0x168], R20 ;  /* 0x0001681401007387 */ /* 0x0201e80000100800 */
[----:B0-----:R-:W2:Y:S04]  /*58a0*/  LDL.LU R20, [R1+0x94] ;  /* 0x0000940001147983 */ /* 0x001ea80000300800 */
[----:B------:R0:W-:Y:S04]  /*58b0*/  STL [R1+0x160], R23 ;  /* 0x0001601701007387 */ /* 0x0001e80000100800 */
[----:B0-----:R-:W3:Y:S04]  /*58c0*/  LDL.LU R23, [R1+0x90] ;  /* 0x0000900001177983 */ /* 0x001ee80000300800 */
[----:B------:R0:W-:Y:S04]  /*58d0*/  STL.64 [R1+0x120], R10 ;  /* 0x0001200a01007387 */ /* 0x0001e80000100a00 */
[----:B------:R-:W5:Y:S04]  /*58e0*/  LDL.LU R18, [R1+0x88] ;  /* 0x0000880001127983 */ /* 0x000f680000300800 */
[----:B------:R1:W-:Y:S01]  /*58f0*/  STL.64 [R1+0x118], R8 ;  /* 0x0001180801007387 */ /* 0x0003e20000100a00 */
[----:B0-----:R-:W-:-:S03]  /*5900*/  LEA R10, P0, R17, R26, 0x1 ;  /* 0x0000001a110a7211 */ /* 0x001fc600078008ff */
[----:B------:R0:W-:Y:S01]  /*5910*/  STL.64 [R1+0x110], R4 ;  /* 0x0001100401007387 */ /* 0x0001e20000100a00 */
[----:B------:R-:W-:-:S03]  /*5920*/  LEA.HI.X.SX32 R11, R17, R27, 0x1, P0 ;  /* 0x0000001b110b7211 */ /* 0x000fc600000f0eff */
[----:B------:R4:W-:Y:S01]  /*5930*/  STL.64 [R1+0x108], R2 ;  /* 0x0001080201007387 */ /* 0x0009e20000100a00 */
[----:B-1----:R-:W-:-:S03]  /*5940*/  LEA R8, P1, R24, R26, 0x1 ;  /* 0x0000001a18087211 */ /* 0x002fc600078208ff */
[----:B------:R-:W5:Y:S01]  /*5950*/  LDL.LU R19, [R1+0x8c] ;  /* 0x00008c0001137983 */ /* 0x000f620000300800 */
[----:B0-----:R-:W-:-:S03]  /*5960*/  LEA R4, P2, R7, R26, 0x1 ;  /* 0x0000001a07047211 */ /* 0x001fc600078408ff */
[----:B------:R-:W5:Y:S01]  /*5970*/  LDL.LU R14, [R1+0x80] ;  /* 0x00008000010e7983 */ /* 0x000f620000300800 */
[-C--:B------:R-:W-:Y:S02]  /*5980*/  LEA.HI.X.SX32 R9, R24, R27.reuse, 0x1, P1 ;  /* 0x0000001b18097211 */ /* 0x080fe400008f0eff */
[-C--:B----4-:R-:W-:Y:S01]  /*5990*/  LEA R2, P3, R21, R26.reuse, 0x1 ;  /* 0x0000001a15027211 */ /* 0x090fe200078608ff */
[----:B------:R-:W4:Y:S01]  /*59a0*/  LDL.LU R12, [R1+0x78] ;  /* 0x00007800010c7983 */ /* 0x000f220000300800 */
[-C--:B------:R-:W-:Y:S02]  /*59b0*/  LEA.HI.X.SX32 R5, R7, R27.reuse, 0x1, P2 ;  /* 0x0000001b07057211 */ /* 0x080fe400010f0eff */
[----:B------:R-:W-:Y:S01]  /*59c0*/  LEA.HI.X.SX32 R3, R21, R27, 0x1, P3 ;  /* 0x0000001b15037211 */ /* 0x000fe200018f0eff */
[----:B------:R0:W-:Y:S04]  /*59d0*/  STL.64 [R1+0x100], R10 ;  /* 0x0001000a01007387 */ /* 0x0001e80000100a00 */
[----:B------:R-:W4:Y:S04]  /*59e0*/  LDL.LU R17, [R1+0x70] ;  /* 0x0000700001117983 */ /* 0x000f280000300800 */
[----:B------:R1:W-:Y:S01]  /*59f0*/  STL.64 [R1+0xf8], R8 ;  /* 0x0000f80801007387 */ /* 0x0003e20000100a00 */
[----:B0-----:R-:W-:-:S03]  /*5a00*/  LEA R10, P0, R15, R26, 0x1 ;  /* 0x0000001a0f0a7211 */ /* 0x001fc600078008ff */
[----:B------:R0:W-:Y:S01]  /*5a10*/  STL.64 [R1+0xf0], R4 ;  /* 0x0000f00401007387 */ /* 0x0001e20000100a00 */
[----:B------:R-:W-:-:S03]  /*5a20*/  LEA.HI.X.SX32 R11, R15, R27, 0x1, P0 ;  /* 0x0000001b0f0b7211 */ /* 0x000fc600000f0eff */
[----:B------:R0:W-:Y:S04]  /*5a30*/  STL.64 [R1+0xe8], R2 ;  /* 0x0000e80201007387 */ /* 0x0001e80000100a00 */
[----:B------:R-:W4:Y:S01]  /*5a40*/  LDL.LU R15, [R1+0x84] ;  /* 0x00008400010f7983 */ /* 0x000f220000300800 */
[----:B-1----:R-:W-:-:S03]  /*5a50*/  LEA R8, P1, R6, R26, 0x1 ;  /* 0x0000001a06087211 */ /* 0x002fc600078208ff */
[----:B------:R-:W4:Y:S01]  /*5a60*/  LDL.LU R24, [R1+0x7c] ;  /* 0x00007c0001187983 */ /* 0x000f220000300800 */
[----:B0-----:R-:W-:-:S03]  /*5a70*/  LEA R4, P2, R13, R26, 0x1 ;  /* 0x0000001a0d047211 */ /* 0x001fc600078408ff */
[----:B------:R-:W4:Y:S01]  /*5a80*/  LDL.LU R7, [R1+0x74] ;  /* 0x0000740001077983 */ /* 0x000f220000300800 */
[----:B------:R-:W-:-:S03]  /*5a90*/  LEA R2, P3, R16, R26, 0x1 ;  /* 0x0000001a10027211 */ /* 0x000fc600078608ff */
[----:B------:R0:W-:Y:S04]  /*5aa0*/  STL.64 [R1+0xe0], R10 ;  /* 0x0000e00a01007387 */ /* 0x0001e80000100a00 */
[----:B------:R-:W4:Y:S01]  /*5ab0*/  LDL.LU R21, [R1+0x6c] ;  /* 0x00006c0001157983 */ /* 0x000f220000300800 */
[-C--:B------:R-:W-:Y:S02]  /*5ac0*/  LEA.HI.X.SX32 R9, R6, R27.reuse, 0x1, P1 ;  /* 0x0000001b06097211 */ /* 0x080fe400008f0eff */
[-C--:B------:R-:W-:Y:S02]  /*5ad0*/  LEA.HI.X.SX32 R5, R13, R27.reuse, 0x1, P2 ;  /* 0x0000001b0d057211 */ /* 0x080fe400010f0eff */
[----:B------:R-:W-:Y:S01]  /*5ae0*/  LEA.HI.X.SX32 R3, R16, R27, 0x1, P3 ;  /* 0x0000001b10037211 */ /* 0x000fe200018f0eff */
[----:B------:R2:W-:Y:S01]  /*5af0*/  STL.64 [R1+0xd8], R8 ;  /* 0x0000d80801007387 */ /* 0x0005e20000100a00 */
[----:B0-----:R-:W-:-:S03]  /*5b00*/  LEA R10, P0, R22, R26, 0x1 ;  /* 0x0000001a160a7211 */ /* 0x001fc600078008ff */
[----:B------:R3:W-:Y:S01]  /*5b10*/  STL.64 [R1+0xd0], R4 ;  /* 0x0000d00401007387 */ /* 0x0007e20000100a00 */
[----:B------:R-:W-:-:S03]  /*5b20*/  LEA.HI.X.SX32 R11, R22, R27, 0x1, P0 ;  /* 0x0000001b160b7211 */ /* 0x000fc600000f0eff */
[----:B------:R5:W-:Y:S04]  /*5b30*/  STL.64 [R1+0xc8], R2 ;  /* 0x0000c80201007387 */ /* 0x000be80000100a00 */
[----:B------:R-:W4:Y:S04]  /*5b40*/  LDL.LU R22, [R1+0x64] ;  /* 0x0000640001167983 */ /* 0x000f280000300800 */
[----:B------:R-:W4:Y:S04]  /*5b50*/  LDL.LU R6, [R1+0x1f4] ;  /* 0x0001f40001067983 */ /* 0x000f280000300800 */
[----:B------:R-:W4:Y:S04]  /*5b60*/  LDL.LU R13, [R1+0x1ec] ;  /* 0x0001ec00010d7983 */ /* 0x000f280000300800 */
[----:B------:R0:W-:Y:S04]  /*5b70*/  STL.64 [R1+0xc0], R10 ;  /* 0x0000c00a01007387 */ /* 0x0001e80000100a00 */
[----:B------:R-:W4:Y:S01]  /*5b80*/  LDL.LU R16, [R1+0x1e0] ;  /* 0x0001e00001107983 */ /* 0x000f220000300800 */
[----:B--2---:R-:W-:-:S04]  /*5b90*/  LEA R8, P1, R20, R26, 0x1 ;  /* 0x0000001a14087211 */ /* 0x004fc800078208ff */
[----:B------:R-:W-:Y:S02]  /*5ba0*/  LEA.HI.X.SX32 R9, R20, R27, 0x1, P1 ;  /* 0x0000001b14097211 */ /* 0x000fe400008f0eff */
[----:B---3--:R-:W-:-:S04]  /*5bb0*/  LEA R4, P2, R23, R26, 0x1 ;  /* 0x0000001a17047211 */ /* 0x008fc800078408ff */
[-C--:B------:R-:W-:Y:S02]  /*5bc0*/  LEA.HI.X.SX32 R5, R23, R27.reuse, 0x1, P2 ;  /* 0x0000001b17057211 */ /* 0x080fe400010f0eff */
[CC--:B-----5:R-:W-:Y:S01]  /*5bd0*/  LEA R2, P3, R18.reuse, R26.reuse, 0x1 ;  /* 0x0000001a12027211 */ /* 0x0e0fe200078608ff */
[----:B------:R1:W-:Y:S03]  /*5be0*/  STL.64 [R1+0xb8], R8 ;  /* 0x0000b80801007387 */ /* 0x0003e60000100a00 */
[----:B------:R-:W-:Y:S01]  /*5bf0*/  LEA.HI.X.SX32 R3, R18, R27, 0x1, P3 ;  /* 0x0000001b12037211 */ /* 0x000fe200018f0eff */
[----:B------:R4:W-:Y:S04]  /*5c00*/  STL.64 [R1+0xb0], R4 ;  /* 0x0000b00401007387 */ /* 0x0009e80000100a00 */
[----:B------:R2:W-:Y:S04]  /*5c10*/  STL.64 [R1+0xa8], R2 ;  /* 0x0000a80201007387 */ /* 0x0005e80000100a00 */
[----:B------:R-:W3:Y:S01]  /*5c20*/  LDL.LU R20, [R1+0x1dc] ;  /* 0x0001dc0001147983 */ /* 0x000ee20000300800 */
[----:B0-----:R-:W-:-:S03]  /*5c30*/  LEA R10, P0, R19, R26, 0x1 ;  /* 0x0000001a130a7211 */ /* 0x001fc600078008ff */
[----:B------:R-:W5:Y:S01]  /*5c40*/  LDL.LU R23, [R1+0x1d4] ;  /* 0x0001d40001177983 */ /* 0x000f620000300800 */
[----:B-1----:R-:W-:-:S03]  /*5c50*/  LEA R8, P1, R14, R26, 0x1 ;  /* 0x0000001a0e087211 */ /* 0x002fc600078208ff */
[----:B------:R-:W5:Y:S01]  /*5c60*/  LDL.LU R18, [R1+0x1cc] ;  /* 0x0001cc0001127983 */ /* 0x000f620000300800 */
[-C--:B------:R-:W-:Y:S02]  /*5c70*/  LEA.HI.X.SX32 R11, R19, R27.reuse, 0x1, P0 ;  /* 0x0000001b130b7211 */ /* 0x080fe400000f0eff */
[-C--:B----4-:R-:W-:Y:S02]  /*5c80*/  LEA R4, P2, R12, R26.reuse, 0x1 ;  /* 0x0000001a0c047211 */ /* 0x090fe400078408ff */
[-C--:B------:R-:W-:Y:S02]  /*5c90*/  LEA.HI.X.SX32 R9, R14, R27.reuse, 0x1, P1 ;  /* 0x0000001b0e097211 */ /* 0x080fe400008f0eff */
[-C--:B------:R-:W-:Y:S02]  /*5ca0*/  LEA.HI.X.SX32 R5, R12, R27.reuse, 0x1, P2 ;  /* 0x0000001b0c057211 */ /* 0x080fe400010f0eff */
[CC--:B--2---:R-:W-:Y:S01]  /*5cb0*/  LEA R2, P3, R17.reuse, R26.reuse, 0x1 ;  /* 0x0000001a11027211 */ /* 0x0c4fe200078608ff */
[----:B------:R0:W-:Y:S03]  /*5cc0*/  STL.64 [R1+0xa0], R10 ;  /* 0x0000a00a01007387 */ /* 0x0001e60000100a00 */
[----:B------:R-:W-:Y:S01]  /*5cd0*/  LEA.HI.X.SX32 R3, R17, R27, 0x1, P3 ;  /* 0x0000001b11037211 */ /* 0x000fe200018f0eff */
[----:B------:R-:W2:Y:S04]  /*5ce0*/  LDL.LU R19, [R1+0x1c4] ;  /* 0x0001c40001137983 */ /* 0x000ea80000300800 */
[----:B------:R1:W-:Y:S04]  /*5cf0*/  STL.64 [R1+0x98], R8 ;  /* 0x0000980801007387 */ /* 0x0003e80000100a00 */
[----:B------:R4:W-:Y:S01]  /*5d00*/  STL.64 [R1+0x90], R4 ;  /* 0x0000900401007387 */ /* 0x0009e20000100a00 */
[----:B0-----:R-:W-:-:S03]  /*5d10*/  LEA R10, P0, R15, R26, 0x1 ;  /* 0x0000001a0f0a7211 */ /* 0x001fc600078008ff */
[----:B------:R0:W-:Y:S01]  /*5d20*/  STL.64 [R1+0x88], R2 ;  /* 0x0000880201007387 */ /* 0x0001e20000100a00 */
[----:B-1----:R-:W-:-:S03]  /*5d30*/  LEA R8, P1, R24, R26, 0x1 ;  /* 0x0000001a18087211 */ /* 0x002fc600078208ff */
[----:B------:R-:W2:Y:S01]  /*5d40*/  LDL.LU R17, [R1+0x1c0] ;  /* 0x0001c00001117983 */ /* 0x000ea20000300800 */
[-C--:B------:R-:W-:Y:S02]  /*5d50*/  LEA.HI.X.SX32 R11, R15, R27.reuse, 0x1, P0 ;  /* 0x0000001b0f0b7211 */ /* 0x080fe400000f0eff */
[CC--:B----4-:R-:W-:Y:S01]  /*5d60*/  LEA R4, P2, R7.reuse, R26.reuse, 0x1 ;  /* 0x0000001a07047211 */ /* 0x0d0fe200078408ff */
[----:B------:R-:W4:Y:S01]  /*5d70*/  LDL.LU R15, [R1+0x1b8] ;  /* 0x0001b800010f7983 */ /* 0x000f220000300800 */
[-C--:B------:R-:W-:Y:S02]  /*5d80*/  LEA.HI.X.SX32 R9, R24, R27.reuse, 0x1, P1 ;  /* 0x0000001b18097211 */ /* 0x080fe400008f0eff */
[----:B------:R-:W-:Y:S01]  /*5d90*/  LEA.HI.X.SX32 R5, R7, R27, 0x1, P2 ;  /* 0x0000001b07057211 */ /* 0x000fe200010f0eff */
[----:B------:R-:W4:Y:S01]  /*5da0*/  LDL.LU R14, [R1+0x138] ;  /* 0x00013800010e7983 */ /* 0x000f220000300800 */
[----:B0-----:R-:W-:-:S03]  /*5db0*/  LEA R2, P3, R21, R26, 0x1 ;  /* 0x0000001a15027211 */ /* 0x001fc600078608ff */
[----:B------:R0:W-:Y:S01]  /*5dc0*/  STL.64 [R1+0x80], R10 ;  /* 0x0000800a01007387 */ /* 0x0001e20000100a00 */
[----:B------:R-:W-:-:S03]  /*5dd0*/  LEA.HI.X.SX32 R3, R21, R27, 0x1, P3 ;  /* 0x0000001b15037211 */ /* 0x000fc600018f0eff */
[----:B------:R-:W4:Y:S04]  /*5de0*/  LDL.LU R12, [R1+0x130] ;  /* 0x00013000010c7983 */ /* 0x000f280000300800 */
[----:B------:R1:W-:Y:S04]  /*5df0*/  STL.64 [R1+0x78], R8 ;  /* 0x0000780801007387 */ /* 0x0003e80000100a00 */
[----:B------:R1:W-:Y:S04]  /*5e00*/  STL.64 [R1+0x70], R4 ;  /* 0x0000700401007387 */ /* 0x0003e80000100a00 */
[----:B------:R1:W-:Y:S01]  /*5e10*/  STL.64 [R1+0x68], R2 ;  /* 0x0000680201007387 */ /* 0x0003e20000100a00 */
[----:B0-----:R-:W-:-:S03]  /*5e20*/  LEA R10, P0, R22, R26, 0x1 ;  /* 0x0000001a160a7211 */ /* 0x001fc600078008ff */
[----:B------:R-:W4:Y:S04]  /*5e30*/  LDL.LU R24, [R1+0x148] ;  /* 0x0001480001187983 */ /* 0x000f280000300800 */
[----:B------:R-:W4:Y:S01]  /*5e40*/  LDL.LU R21, [R1+0x134] ;  /* 0x0001340001157983 */ /* 0x000f220000300800 */
[----:B------:R-:W-:-:S03]  /*5e50*/  LEA.HI.X.SX32 R11, R22, R27, 0x1, P0 ;  /* 0x0000001b160b7211 */ /* 0x000fc600000f0eff */
[----:B------:R-:W4:Y:S01]  /*5e60*/  LDL.LU R22, [R1+0x140] ;  /* 0x0001400001167983 */ /* 0x000f220000300800 */
[-C--:B-1----:R-:W-:Y:S02]  /*5e70*/  LEA R8, P1, R6, R26.reuse, 0x1 ;  /* 0x0000001a06087211 */ /* 0x082fe400078208ff */
[CC--:B------:R-:W-:Y:S01]  /*5e80*/  LEA R4, P2, R13.reuse, R26.reuse, 0x1 ;  /* 0x0000001a0d047211 */ /* 0x0c0fe200078408ff */
[----:B------:R3:W-:Y:S01]  /*5e90*/  STL.64 [R1+0x60], R10 ;  /* 0x0000600a01007387 */ /* 0x0007e20000100a00 */
[-C--:B------:R-:W-:Y:S02]  /*5ea0*/  LEA R2, P3, R16, R26.reuse, 0x1 ;  /* 0x0000001a10027211 */ /* 0x080fe400078608ff */
[-C--:B------:R-:W-:Y:S01]  /*5eb0*/  LEA.HI.X.SX32 R9, R6, R27.reuse, 0x1, P1 ;  /* 0x0000001b06097211 */ /* 0x080fe200008f0eff */
[----:B------:R-:W4:Y:S01]  /*5ec0*/  LDL.LU R7, [R1+0x13c] ;  /* 0x00013c0001077983 */ /* 0x000f220000300800 */
[-C--:B------:R-:W-:Y:S02]  /*5ed0*/  LEA.HI.X.SX32 R5, R13, R27.reuse, 0x1, P2 ;  /* 0x0000001b0d057211 */ /* 0x080fe400010f0eff */
[----:B------:R-:W-:Y:S01]  /*5ee0*/  LEA.HI.X.SX32 R3, R16, R27, 0x1, P3 ;  /* 0x0000001b10037211 */ /* 0x000fe200018f0eff */
[----:B------:R5:W-:Y:S04]  /*5ef0*/  STL.64 [R1+0x58], R8 ;  /* 0x0000580801007387 */ /* 0x000be80000100a00 */
[----:B------:R0:W-:Y:S04]  /*5f00*/  STL.64 [R1+0x50], R4 ;  /* 0x0000500401007387 */ /* 0x0001e80000100a00 */
[----:B------:R2:W-:Y:S04]  /*5f10*/  STL.64 [R1+0x48], R2 ;  /* 0x0000480201007387 */ /* 0x0005e80000100a00 */
[----:B------:R-:W4:Y:S04]  /*5f20*/  LDL.LU R13, [R1+0x19c] ;  /* 0x00019c00010d7983 */ /* 0x000f280000300800 */
[----:B------:R-:W4:Y:S01]  /*5f30*/  LDL.LU R16, [R1+0x144] ;  /* 0x0001440001107983 */ /* 0x000f220000300800 */
[----:B---3--:R-:W-:-:S04]  /*5f40*/  LEA R10, P0, R20, R26, 0x1 ;  /* 0x0000001a140a7211 */ /* 0x008fc800078008ff */
[-C--:B------:R-:W-:Y:S02]  /*5f50*/  LEA.HI.X.SX32 R11, R20, R27.reuse, 0x1, P0 ;  /* 0x0000001b140b7211 */ /* 0x080fe400000f0eff */
[CC--:B-----5:R-:W-:Y:S02]  /*5f60*/  LEA R8, P1, R23.reuse, R26.reuse, 0x1 ;  /* 0x0000001a17087211 */ /* 0x0e0fe400078208ff */
[C---:B0-----:R-:W-:Y:S02]  /*5f70*/  LEA R4, P2, R18.reuse, R26, 0x1 ;  /* 0x0000001a12047211 */ /* 0x041fe400078408ff */
[-C--:B------:R-:W-:Y:S01]  /*5f80*/  LEA.HI.X.SX32 R9, R23, R27.reuse, 0x1, P1 ;  /* 0x0000001b17097211 */ /* 0x080fe200008f0eff */
[----:B------:R0:W-:Y:S01]  /*5f90*/  STL.64 [R1+0x40], R10 ;  /* 0x0000400a01007387 */ /* 0x0001e20000100a00 */
[----:B------:R-:W-:-:S03]  /*5fa0*/  LEA.HI.X.SX32 R5, R18, R27, 0x1, P2 ;  /* 0x0000001b12057211 */ /* 0x000fc600010f0eff */
[----:B------:R-:W3:Y:S04]  /*5fb0*/  LDL.LU R20, [R1+0x150] ;  /* 0x0001500001147983 */ /* 0x000ee80000300800 */
[----:B------:R4:W-:Y:S04]  /*5fc0*/  STL.64 [R1+0x38], R8 ;  /* 0x0000380801007387 */ /* 0x0009e80000100a00 */
[----:B------:R-:W5:Y:S01]  /*5fd0*/  LDL.LU R23, [R1+0x14c] ;  /* 0x00014c0001177983 */ /* 0x000f620000300800 */
[----:B--2---:R-:W-:-:S04]  /*5fe0*/  LEA R2, P3, R19, R26, 0x1 ;  /* 0x0000001a13027211 */ /* 0x004fc800078608ff */
[----:B------:R-:W-:Y:S01]  /*5ff0*/  LEA.HI.X.SX32 R3, R19, R27, 0x1, P3 ;  /* 0x0000001b13037211 */ /* 0x000fe200018f0eff */
[----:B------:R1:W-:Y:S04]  /*6000*/  STL.64 [R1+0x30], R4 ;  /* 0x0000300401007387 */ /* 0x0003e80000100a00 */
[----:B------:R2:W-:Y:S04]  /*6010*/  STL.64 [R1+0x28], R2 ;  /* 0x0000280201007387 */ /* 0x0005e80000100a00 */
[----:B------:R-:W5:Y:S01]  /*6020*/  LDL.LU R18, [R1+0x18c] ;  /* 0x00018c0001127983 */ /* 0x000f620000300800 */
[----:B0-----:R-:W-:-:S03]  /*6030*/  LEA R10, P0, R17, R26, 0x1 ;  /* 0x0000001a110a7211 */ /* 0x001fc600078008ff */
[----:B------:R-:W5:Y:S01]  /*6040*/  LDL.LU R19, [R1+0x154] ;  /* 0x0001540001137983 */ /* 0x000f620000300800 */
[-C--:B----4-:R-:W-:Y:S02]  /*6050*/  LEA R8, P1, R15, R26.reuse, 0x1 ;  /* 0x0000001a0f087211 */ /* 0x090fe400078208ff */
[-C--:B------:R-:W-:Y:S02]  /*6060*/  LEA.HI.X.SX32 R11, R17, R27.reuse, 0x1, P0 ;  /* 0x0000001b110b7211 */ /* 0x080fe400000f0eff */
[C---:B-1----:R-:W-:Y:S02]  /*6070*/  LEA R4, P2, R14.reuse, R26, 0x1 ;  /* 0x0000001a0e047211 */ /* 0x042fe400078408ff */
[-C--:B------:R-:W-:Y:S01]  /*6080*/  LEA.HI.X.SX32 R9, R15, R27.reuse, 0x1, P1 ;  /* 0x0000001b0f097211 */ /* 0x080fe200008f0eff */
[----:B------:R0:W-:Y:S01]  /*6090*/  STL.64 [R1+0x20], R10 ;  /* 0x0000200a01007387 */ /* 0x0001e20000100a00 */
[----:B------:R-:W-:-:S03]  /*60a0*/  LEA.HI.X.SX32 R5, R14, R27, 0x1, P2 ;  /* 0x0000001b0e057211 */ /* 0x000fc600010f0eff */
[----:B------:R-:W4:Y:S01]  /*60b0*/  LDL.LU R17, [R1+0x17c] ;  /* 0x00017c0001117983 */ /* 0x000f220000300800 */
[----:B--2---:R-:W-:-:S03]  /*60c0*/  LEA R2, P3, R12, R26, 0x1 ;  /* 0x0000001a0c027211 */ /* 0x004fc600078608ff */
[----:B------:R1:W-:Y:S01]  /*60d0*/  STL.64 [R1+0x18], R8 ;  /* 0x0000180801007387 */ /* 0x0003e20000100a00 */
[----:B------:R-:W-:-:S03]  /*60e0*/  LEA.HI.X.SX32 R3, R12, R27, 0x1, P3 ;  /* 0x0000001b0c037211 */ /* 0x000fc600018f0eff */
[----:B------:R-:W2:Y:S04]  /*60f0*/  LDL.LU R15, [R1+0x174] ;  /* 0x00017400010f7983 */ /* 0x000ea80000300800 */
[----:B------:R-:W-:Y:S01]  /*6100*/  STL.64 [R1+0x10], R4 ;  /* 0x0000100401007387 */ /* 0x000fe20000100a00 */
[CC--:B0-----:R-:W-:Y:S02]  /*6110*/  LEA R10, P0, R24.reuse, R26.reuse, 0x1 ;  /* 0x0000001a180a7211 */ /* 0x0c1fe400078008ff */
[C---:B-1----:R-:W-:Y:S02]  /*6120*/  LEA R8, P1, R21.reuse, R26, 0x1 ;  /* 0x0000001a15087211 */ /* 0x042fe400078208ff */
[-C--:B------:R-:W-:Y:S01]  /*6130*/  LEA.HI.X.SX32 R11, R24, R27.reuse, 0x1, P0 ;  /* 0x0000001b180b7211 */ /* 0x080fe200000f0eff */
[----:B------:R0:W-:Y:S01]  /*6140*/  STL.64 [R1+0x8], R2 ;  /* 0x0000080201007387 */ /* 0x0001e20000100a00 */
[----:B------:R-:W-:-:S03]  /*6150*/  LEA.HI.X.SX32 R9, R21, R27, 0x1, P1 ;  /* 0x0000001b15097211 */ /* 0x000fc600008f0eff */
[----:B------:R-:W2:Y:S04]  /*6160*/  LDL.LU R24, [R1+0x170] ;  /* 0x0001700001187983 */ /* 0x000ea80000300800 */
[----:B------:R-:W-:Y:S01]  /*6170*/  STL.64 [R1], R10 ;  /* 0x0000000a01007387 */ /* 0x000fe20000100a00 */
[----:B0-----:R-:W-:-:S03]  /*6180*/  LEA R2, P2, R22, R26, 0x1 ;  /* 0x0000001a16027211 */ /* 0x001fc600078408ff */
[----:B------:R-:W2:Y:S01]  /*6190*/  LDL.LU R21, [R1+0x164] ;  /* 0x0001640001157983 */ /* 0x000ea20000300800 */
[----:B------:R-:W-:-:S03]  /*61a0*/  LEA.HI.X.SX32 R3, R22, R27, 0x1, P2 ;  /* 0x0000001b16037211 */ /* 0x000fc600010f0eff */
[----:B------:R0:W-:Y:S04]  /*61b0*/  STL.64 [R1+0x130], R8 ;  /* 0x0001300801007387 */ /* 0x0001e80000100a00 */
[----:B------:R-:W2:Y:S01]  /*61c0*/  LDL.LU R22, [R1+0x15c] ;  /* 0x00015c0001167983 */ /* 0x000ea20000300800 */
[----:B------:R-:W-:-:S04]  /*61d0*/  LEA R4, P3, R7, R26, 0x1 ;  /* 0x0000001a07047211 */ /* 0x000fc800078608ff */
[----:B------:R-:W-:Y:S01]  /*61e0*/  LEA.HI.X.SX32 R5, R7, R27, 0x1, P3 ;  /* 0x0000001b07057211 */ /* 0x000fe200018f0eff */
[----:B------:R-:W-:Y:S04]  /*61f0*/  STL [R1+0xf28], R3 ;  /* 0x000f280301007387 */ /* 0x000fe80000100800 */
[----:B------:R-:W-:Y:S04]  /*6200*/  STL [R1+0xf2c], R2 ;  /* 0x000f2c0201007387 */ /* 0x000fe80000100800 */
[----:B------:R1:W-:Y:S01]  /*6210*/  STL.64 [R1+0x138], R4 ;  /* 0x0001380401007387 */ /* 0x0003e20000100a00 */
[----:B0-----:R-:W-:-:S02]  /*6220*/  LEA R8, P1, R16, R26, 0x1 ;  /* 0x0000001a10087211 */ /* 0x001fc400078208ff */
[----:B-1----:R-:W-:-:S04]  /*6230*/  LEA R4, P0, R13, R26, 0x1 ;  /* 0x0000001a0d047211 */ /* 0x002fc800078008ff */
[-C--:B------:R-:W-:Y:S02]  /*6240*/  LEA.HI.X.SX32 R5, R13, R27.reuse, 0x1, P0 ;  /* 0x0000001b0d057211 */ /* 0x080fe400000f0eff */
[----:B------:R-:W-:-:S03]  /*6250*/  LEA.HI.X.SX32 R9, R16, R27, 0x1, P1 ;  /* 0x0000001b10097211 */ /* 0x000fc600008f0eff */
[----:B------:R-:W-:Y:S04]  /*6260*/  STL [R1+0xf30], R5 ;  /* 0x000f300501007387 */ /* 0x000fe80000100800 */
[----:B------:R-:W-:Y:S01]  /*6270*/  STL [R1+0xf34], R4 ;  /* 0x000f340401007387 */ /* 0x000fe20000100800 */
[----:B---3--:R-:W-:-:S04]  /*6280*/  LEA R6, P2, R20, R26, 0x1 ;  /* 0x0000001a14067211 */ /* 0x008fc800078408ff */
[----:B------:R-:W-:Y:S02]  /*6290*/  LEA.HI.X.SX32 R7, R20, R27, 0x1, P2 ;  /* 0x0000001b14077211 */ /* 0x000fe400010f0eff */
[----:B-----5:R-:W-:-:S03]  /*62a0*/  LEA R2, P3, R23, R26, 0x1 ;  /* 0x0000001a17027211 */ /* 0x020fc600078608ff */
[----:B------:R-:W-:Y:S01]  /*62b0*/  STL [R1+0xf38], R7 ;  /* 0x000f380701007387 */ /* 0x000fe20000100800 */
[----:B------:R-:W-:-:S03]  /*62c0*/  LEA.HI.X.SX32 R3, R23, R27, 0x1, P3 ;  /* 0x0000001b17037211 */ /* 0x000fc600018f0eff */
[----:B------:R-:W-:Y:S04]  /*62d0*/  STL [R1+0xf3c], R6 ;  /* 0x000f3c0601007387 */ /* 0x000fe80000100800 */
[----:B------:R0:W-:Y:S04]  /*62e0*/  STL.64 [R1+0x140], R8 ;  /* 0x0001400801007387 */ /* 0x0001e80000100a00 */
[----:B------:R1:W-:Y:S01]  /*62f0*/  STL.64 [R1+0x148], R2 ;  /* 0x0001480201007387 */ /* 0x0003e20000100a00 */
[-C--:B0-----:R-:W-:Y:S02]  /*6300*/  LEA R8, P0, R18, R26.reuse, 0x1 ;  /* 0x0000001a12087211 */ /* 0x081fe400078008ff */
[----:B-1----:R-:W-:-:S02]  /*6310*/  LEA R2, P1, R19, R26, 0x1 ;  /* 0x0000001a13027211 */ /* 0x002fc400078208ff */
[----:B------:R-:W-:Y:S02]  /*6320*/  LEA.HI.X.SX32 R9, R18, R27, 0x1, P0 ;  /* 0x0000001b12097211 */ /* 0x000fe400000f0eff */
[----:B----4-:R-:W-:-:S03]  /*6330*/  LEA R10, P2, R17, R26, 0x1 ;  /* 0x0000001a110a7211 */ /* 0x010fc600078408ff */
[----:B------:R-:W-:Y:S01]  /*6340*/  STL [R1+0xf40], R9 ;  /* 0x000f400901007387 */ /* 0x000fe20000100800 */
[-C--:B------:R-:W-:Y:S02]  /*6350*/  LEA.HI.X.SX32 R3, R19, R27.reuse, 0x1, P1 ;  /* 0x0000001b13037211 */ /* 0x080fe400008f0eff */
[-C--:B------:R-:W-:Y:S02]  /*6360*/  LEA.HI.X.SX32 R11, R17, R27.reuse, 0x1, P2 ;  /* 0x0000001b110b7211 */ /* 0x080fe400010f0eff */
[CC--:B--2---:R-:W-:Y:S01]  /*6370*/  LEA R12, P3, R15.reuse, R26.reuse, 0x1 ;  /* 0x0000001a0f0c7211 */ /* 0x0c4fe200078608ff */
[----:B------:R-:W-:Y:S03]  /*6380*/  STL [R1+0xf44], R8 ;  /* 0x000f440801007387 */ /* 0x000fe60000100800 */
[----:B------:R-:W-:Y:S01]  /*6390*/  LEA.HI.X.SX32 R13, R15, R27, 0x1, P3 ;  /* 0x0000001b0f0d7211 */ /* 0x000fe200018f0eff */
[----:B------:R-:W-:Y:S04]  /*63a0*/  STL [R1+0xf48], R11 ;  /* 0x000f480b01007387 */ /* 0x000fe80000100800 */
[----:B------:R-:W-:Y:S04]  /*63b0*/  STL [R1+0xf4c], R10 ;  /* 0x000f4c0a01007387 */ /* 0x000fe80000100800 */
[----:B------:R0:W-:Y:S01]  /*63c0*/  STL.64 [R1+0x150], R2 ;  /* 0x0001500201007387 */ /* 0x0001e20000100a00 */
[----:B------:R-:W-:-:S03]  /*63d0*/  LEA R14, P0, R24, R26, 0x1 ;  /* 0x0000001a180e7211 */ /* 0x000fc600078008ff */
[----:B------:R-:W-:Y:S01]  /*63e0*/  STL [R1+0xf50], R13 ;  /* 0x000f500d01007387 */ /* 0x000fe20000100800 */
[-C--:B------:R-:W-:Y:S02]  /*63f0*/  LEA.HI.X.SX32 R15, R24, R27.reuse, 0x1, P0 ;  /* 0x0000001b180f7211 */ /* 0x080fe400000f0eff */
[CC--:B------:R-:W-:Y:S01]  /*6400*/  LEA R16, P1, R21.reuse, R26.reuse, 0x1 ;  /* 0x0000001a15107211 */ /* 0x0c0fe200078208ff */
[----:B------:R-:W-:Y:S03]  /*6410*/  STL [R1+0xf54], R12 ;  /* 0x000f540c01007387 */ /* 0x000fe60000100800 */
[----:B------:R-:W-:Y:S02]  /*6420*/  LEA.HI.X.SX32 R17, R21, R27, 0x1, P1 ;  /* 0x0000001b15117211 */ /* 0x000fe400008f0eff */
[-C--:B------:R-:W-:Y:S01]  /*6430*/  LEA R18, P2, R22, R26.reuse, 0x1 ;  /* 0x0000001a16127211 */ /* 0x080fe200078408ff */
[----:B------:R-:W-:Y:S01]  /*6440*/  STL [R1+0xf58], R15 ;  /* 0x000f580f01007387 */ /* 0x000fe20000100800 */
[----:B------:R-:W-:-:S02]  /*6450*/  LEA R20, P0, R0, R26, 0x1 ;  /* 0x0000001a00147211 */ /* 0x000fc400078008ff */
[-C--:B------:R-:W-:Y:S01]  /*6460*/  LEA.HI.X.SX32 R19, R22, R27.reuse, 0x1, P2 ;  /* 0x0000001b16137211 */ /* 0x080fe200010f0eff */
[----:B------:R-:W-:Y:S01]  /*6470*/  STL [R1+0xf5c], R14 ;  /* 0x000f5c0e01007387 */ /* 0x000fe20000100800 */
[----:B------:R-:W-:-:S03]  /*6480*/  LEA.HI.X.SX32 R21, R0, R27, 0x1, P0 ;  /* 0x0000001b00157211 */ /* 0x000fc600000f0eff */
[----:B------:R-:W-:Y:S04]  /*6490*/  STL [R1+0xf60], R17 ;  /* 0x000f601101007387 */ /* 0x000fe80000100800 */
[----:B------:R-:W-:Y:S04]  /*64a0*/  STL [R1+0xf64], R16 ;  /* 0x000f641001007387 */ /* 0x000fe80000100800 */
[----:B------:R-:W-:Y:S04]  /*64b0*/  STL [R1+0xf68], R19 ;  /* 0x000f681301007387 */ /* 0x000fe80000100800 */
[----:B------:R1:W-:Y:S04]  /*64c0*/  STL [R1+0xf6c], R18 ;  /* 0x000f6c1201007387 */ /* 0x0003e80000100800 */
[----:B------:R-:W2:Y:S04]  /*64d0*/  LDL.LU R0, [R1+0x1050] ;  /* 0x0010500001007983 */ /* 0x000ea80000300800 */
[----:B------:R-:W2:Y:S04]  /*64e0*/  LDL.LU R5, [R1+0x4b8] ;  /* 0x0004b80001057983 */ /* 0x000ea80000300800 */
[----:B0-----:R-:W3:Y:S04]  /*64f0*/  LDL.LU R3, [R1+0x4a8] ;  /* 0x0004a80001037983 */ /* 0x001ee80000300800 */
[----:B-1----:R-:W4:Y:S04]  /*6500*/  LDL.LU R18, [R1+0x448] ;  /* 0x0004480001127983 */ /* 0x002f280000300800 */
[----:B------:R-:W5:Y:S04]  /*6510*/  LDL.LU R19, [R1+0x438] ;  /* 0x0004380001137983 */ /* 0x000f680000300800 */
[----:B------:R-:W4:Y:S04]  /*6520*/  LDL.LU R16, [R1+0x42c] ;  /* 0x00042c0001107983 */ /* 0x000f280000300800 */
[----:B------:R-:W4:Y:S04]  /*6530*/  LDL.LU R17, [R1+0x420] ;  /* 0x0004200001117983 */ /* 0x000f280000300800 */
[----:B------:R-:W4:Y:S04]  /*6540*/  LDL.LU R7, [R1+0x414] ;  /* 0x0004140001077983 */ /* 0x000f280000300800 */
[----:B------:R-:W4:Y:S04]  /*6550*/  LDL.LU R14, [R1+0x408] ;  /* 0x00040800010e7983 */ /* 0x000f280000300800 */
[----:B------:R-:W5:Y:S04]  /*6560*/  LDL.LU R15, [R1+0x3fc] ;  /* 0x0003fc00010f7983 */ /* 0x000f680000300800 */
[----:B------:R-:W5:Y:S04]  /*6570*/  LDL.LU R12, [R1+0x3f0] ;  /* 0x0003f000010c7983 */ /* 0x000f680000300800 */
[----:B------:R-:W5:Y:S04]  /*6580*/  LDL.LU R13, [R1+0x3e4] ;  /* 0x0003e400010d7983 */ /* 0x000f680000300800 */
[----:B------:R-:W5:Y:S04]  /*6590*/  LDL.LU R10, [R1+0x3d8] ;  /* 0x0003d800010a7983 */ /* 0x000f680000300800 */
[----:B------:R-:W5:Y:S04]  /*65a0*/  LDL.LU R11, [R1+0x3cc] ;  /* 0x0003cc00010b7983 */ /* 0x000f680000300800 */
[----:B------:R-:W5:Y:S04]  /*65b0*/  LDL.LU R8, [R1+0x3c0] ;  /* 0x0003c00001087983 */ /* 0x000f680000300800 */
[----:B------:R-:W5:Y:S04]  /*65c0*/  LDL.LU R6, [R1+0x3b4] ;  /* 0x0003b40001067983 */ /* 0x000f680000300800 */
[----:B------:R-:W5:Y:S01]  /*65d0*/  LDL.LU R2, [R1+0x3a8] ;  /* 0x0003a80001027983 */ /* 0x000f620000300800 */
[----:B------:R-:W-:-:S02]  /*65e0*/  LEA R22, P1, R29, R26, 0x1 ;  /* 0x0000001a1d167211 */ /* 0x000fc400078208ff */
[----:B------:R-:W-:Y:S01]  /*65f0*/  LEA R24, P2, R25, R26, 0x1 ;  /* 0x0000001a19187211 */ /* 0x000fe200078408ff */
[----:B------:R-:W5:Y:S01]  /*6600*/  LDL.LU R4, [R1+0x39c] ;  /* 0x00039c0001047983 */ /* 0x000f620000300800 */
[----:B------:R-:W-:-:S03]  /*6610*/  LEA.HI.X.SX32 R23, R29, R27, 0x1, P1 ;  /* 0x0000001b1d177211 */ /* 0x000fc600008f0eff */
[----:B------:R0:W-:Y:S01]  /*6620*/  STL [R1+0xf70], R21 ;  /* 0x000f701501007387 */ /* 0x0001e20000100800 */
[C---:B------:R-:W-:Y:S02]  /*6630*/  LEA R26, P3, R28.reuse, R26, 0x1 ;  /* 0x0000001a1c1a7211 */ /* 0x040fe400078608ff */
[-C--:B------:R-:W-:Y:S02]  /*6640*/  LEA.HI.X.SX32 R25, R25, R27.reuse, 0x1, P2 ;  /* 0x0000001b19197211 */ /* 0x080fe400010f0eff */
[----:B------:R-:W-:Y:S01]  /*6650*/  LEA.HI.X.SX32 R27, R28, R27, 0x1, P3 ;  /* 0x0000001b1c1b7211 */ /* 0x000fe200018f0eff */
[----:B0-----:R-:W5:Y:S04]  /*6660*/  LDL.LU R21, [R1+0x458] ;  /* 0x0004580001157983 */ /* 0x001f680000300800 */
[----:B------:R0:W-:Y:S04]  /*6670*/  STL [R1+0xf74], R20 ;  /* 0x000f741401007387 */ /* 0x0001e80000100800 */
[----:B0-----:R-:W5:Y:S04]  /*6680*/  LDL.LU R20, [R1+0x468] ;  /* 0x0004680001147983 */ /* 0x001f680000300800 */
[----:B------:R-:W5:Y:S04]  /*6690*/  LDL.LU R29, [R1+0x478] ;  /* 0x00047800011d7983 */ /* 0x000f680000300800 */
[----:B------:R0:W-:Y:S04]  /*66a0*/  STL [R1+0xf78], R23 ;  /* 0x000f781701007387 */ /* 0x0001e80000100800 */
[----:B0-----:R-:W5:Y:S04]  /*66b0*/  LDL.LU R23, [R1+0x488] ;  /* 0x0004880001177983 */ /* 0x001f680000300800 */
[----:B------:R0:W-:Y:S04]  /*66c0*/  STL [R1+0xf7c], R22 ;  /* 0x000f7c1601007387 */ /* 0x0001e80000100800 */
[----:B0-----:R-:W5:Y:S04]  /*66d0*/  LDL.LU R22, [R1+0x498] ;  /* 0x0004980001167983 */ /* 0x001f680000300800 */
[----:B------:R-:W-:Y:S04]  /*66e0*/  STL [R1+0xf80], R25 ;  /* 0x000f801901007387 */ /* 0x000fe80000100800 */
[----:B------:R-:W-:Y:S04]  /*66f0*/  STL [R1+0xf84], R24 ;  /* 0x000f841801007387 */ /* 0x000fe80000100800 */
[----:B------:R-:W-:Y:S04]  /*6700*/  STL [R1+0xf88], R27 ;  /* 0x000f881b01007387 */ /* 0x000fe80000100800 */
[----:B------:R-:W-:Y:S04]  /*6710*/  STL [R1+0xf8c], R26 ;  /* 0x000f8c1a01007387 */ /* 0x000fe80000100800 */
[----:B------:R-:W5:Y:S04]  /*6720*/  LDL.LU R9, [R1+0x390] ;  /* 0x0003900001097983 */ /* 0x000f680000300800 */
[----:B--2---:R0:W-:Y:S04]  /*6730*/  STS.U16 [R0], R5 ;  /* 0x0000000500007388 */ /* 0x0041e80000000400 */
[----:B0-----:R-:W2:Y:S04]  /*6740*/  LDL.LU R5, [R1+0x384] ;  /* 0x0003840001057983 */ /* 0x001ea80000300800 */
[----:B---3--:R0:W-:Y:S04]  /*6750*/  STS.U16 [R0+0x1000], R3 ;  /* 0x0010000300007388 */ /* 0x0081e80000000400 */
[----:B0-----:R-:W3:Y:S04]  /*6760*/  LDL.LU R3, [R1+0x378] ;  /* 0x0003780001037983 */ /* 0x001ee80000300800 */
[----:B----4-:R0:W-:Y:S04]  /*6770*/  STS.U16 [R0+0xb000], R7 ;  /* 0x00b0000700007388 */ /* 0x0101e80000000400 */
[----:B0-----:R-:W4:Y:S04]  /*6780*/  LDL.LU R7, [R1+0x36c] ;  /* 0x00036c0001077983 */ /* 0x001f280000300800 */
[----:B------:R-:W3:Y:S04]  /*6790*/  LDL.LU R28, [R1+0x360] ;  /* 0x00036000011c7983 */ /* 0x000ee80000300800 */
[----:B------:R-:W3:Y:S04]  /*67a0*/  LDL.LU R24, [R1+0x354] ;  /* 0x0003540001187983 */ /* 0x000ee80000300800 */
[----:B-----5:R0:W-:Y:S04]  /*67b0*/  STS.U16 [R0+0x14000], R2 ;  /* 0x0140000200007388 */ /* 0x0201e80000000400 */
[----:B0-----:R-:W5:Y:S04]  /*67c0*/  LDL.LU R2, [R1+0x348] ;  /* 0x0003480001027983 */ /* 0x001f680000300800 */
[----:B------:R0:W-:Y:S04]  /*67d0*/  STS.U16 [R0+0x13000], R6 ;  /* 0x0130000600007388 */ /* 0x0001e80000000400 */
[----:B------:R-:W4:Y:S04]  /*67e0*/  LDL.LU R25, [R1+0x33c] ;  /* 0x00033c0001197983 */ /* 0x000f280000300800 */
[----:B------:R1:W-:Y:S04]  /*67f0*/  STS.U16 [R0+0x15000], R4 ;  /* 0x0150000400007388 */ /* 0x0003e80000000400 */
[----:B0-----:R-:W4:Y:S04]  /*6800*/  LDL.LU R6, [R1+0x330] ;  /* 0x0003300001067983 */ /* 0x001f280000300800 */
[----:B-1----:R-:W4:Y:S04]  /*6810*/  LDL.LU R4, [R1+0x324] ;  /* 0x0003240001047983 */ /* 0x002f280000300800 */
[----:B------:R-:W-:Y:S04]  /*6820*/  STS.U16 [R0+0x4000], R29 ;  /* 0x0040001d00007388 */ /* 0x000fe80000000400 */
        /* <DEDUP_REMOVED lines=16> */
[----:B--2---:R0:W-:Y:S04]  /*6930*/  STS.U16 [R0+0x17000], R5 ;  /* 0x0170000500007388 */ /* 0x0041e80000000400 */
[----:B0-----:R-:W2:Y:S04]  /*6940*/  LDL.LU R5, [R1+0x318] ;  /* 0x0003180001057983 */ /* 0x001ea80000300800 */
[----:B------:R-:W2:Y:S04]  /*6950*/  LDL.LU R22, [R1+0x30c] ;  /* 0x00030c0001167983 */ /* 0x000ea80000300800 */
[----:B------:R-:W2:Y:S04]  /*6960*/  LDL.LU R23, [R1+0x300] ;  /* 0x0003000001177983 */ /* 0x000ea80000300800 */
[----:B------:R-:W2:Y:S04]  /*6970*/  LDL.LU R29, [R1+0x2f4] ;  /* 0x0002f400011d7983 */ /* 0x000ea80000300800 */
[----:B------:R-:W2:Y:S04]  /*6980*/  LDL.LU R20, [R1+0x2e8] ;  /* 0x0002e80001147983 */ /* 0x000ea80000300800 */
[----:B------:R-:W2:Y:S04]  /*6990*/  LDL.LU R21, [R1+0x2dc] ;  /* 0x0002dc0001157983 */ /* 0x000ea80000300800 */
[----:B------:R-:W2:Y:S04]  /*69a0*/  LDL.LU R18, [R1+0x2d0] ;  /* 0x0002d00001127983 */ /* 0x000ea80000300800 */
[----:B------:R-:W2:Y:S04]  /*69b0*/  LDL.LU R19, [R1+0x2c4] ;  /* 0x0002c40001137983 */ /* 0x000ea80000300800 */
[----:B------:R-:W2:Y:S04]  /*69c0*/  LDL.LU R16, [R1+0x2b8] ;  /* 0x0002b80001107983 */ /* 0x000ea80000300800 */
[----:B---3--:R0:W-:Y:S04]  /*69d0*/  STS.U16 [R0+0x18000], R3 ;  /* 0x0180000300007388 */ /* 0x0081e80000000400 */
[----:B------:R-:W3:Y:S04]  /*69e0*/  LDL.LU R17, [R1+0x2ac] ;  /* 0x0002ac0001117983 */ /* 0x000ee80000300800 */
[----:B0-----:R-:W3:Y:S04]  /*69f0*/  LDL.LU R3, [R1+0x2a0] ;  /* 0x0002a00001037983 */ /* 0x001ee80000300800 */
[----:B------:R-:W3:Y:S04]  /*6a00*/  LDL.LU R14, [R1+0x294] ;  /* 0x00029400010e7983 */ /* 0x000ee80000300800 */
[----:B------:R-:W3:Y:S04]  /*6a10*/  LDL.LU R15, [R1+0x288] ;  /* 0x00028800010f7983 */ /* 0x000ee80000300800 */
[----:B------:R-:W3:Y:S04]  /*6a20*/  LDL.LU R12, [R1+0x27c] ;  /* 0x00027c00010c7983 */ /* 0x000ee80000300800 */
[----:B------:R-:W3:Y:S04]  /*6a30*/  LDL.LU R13, [R1+0x270] ;  /* 0x00027000010d7983 */ /* 0x000ee80000300800 */
[----:B------:R-:W3:Y:S04]  /*6a40*/  LDL.LU R10, [R1+0x264] ;  /* 0x00026400010a7983 */ /* 0x000ee80000300800 */
[----:B------:R-:W3:Y:S04]  /*6a50*/  LDL.LU R11, [R1+0x258] ;  /* 0x00025800010b7983 */ /* 0x000ee80000300800 */
[----:B------:R-:W3:Y:S04]  /*6a60*/  LDL.LU R8, [R1+0x250] ;  /* 0x0002500001087983 */ /* 0x000ee80000300800 */
[----:B----4-:R0:W-:Y:S04]  /*6a70*/  STS.U16 [R0+0x19000], R7 ;  /* 0x0190000700007388 */ /* 0x0101e80000000400 */
[----:B------:R-:W4:Y:S04]  /*6a80*/  LDL.LU R9, [R1+0x24c] ;  /* 0x00024c0001097983 */ /* 0x000f280000300800 */
[----:B-----5:R1:W-:Y:S04]  /*6a90*/  STS.U16 [R0+0x1c000], R2 ;  /* 0x01c0000200007388 */ /* 0x0203e80000000400 */
[----:B0-----:R-:W5:Y:S04]  /*6aa0*/  LDL.LU R7, [R1+0x248] ;  /* 0x0002480001077983 */ /* 0x001f680000300800 */
[----:B-1----:R-:W4:Y:S04]  /*6ab0*/  LDL.LU R2, [R1+0x244] ;  /* 0x0002440001027983 */ /* 0x002f280000300800 */
[----:B------:R0:W-:Y:S04]  /*6ac0*/  STS.U16 [R0+0x1e000], R6 ;  /* 0x01e0000600007388 */ /* 0x0001e80000000400 */
[----:B------:R1:W-:Y:S04]  /*6ad0*/  STS.U16 [R0+0x1f000], R4 ;  /* 0x01f0000400007388 */ /* 0x0003e80000000400 */
[----:B0-----:R-:W4:Y:S04]  /*6ae0*/  LDL.LU R6, [R1+0x240] ;  /* 0x0002400001067983 */ /* 0x001f280000300800 */
[----:B-1----:R-:W4:Y:S04]  /*6af0*/  LDL.LU R4, [R1+0x23c] ;  /* 0x00023c0001047983 */ /* 0x002f280000300800 */
[----:B------:R-:W-:Y:S04]  /*6b00*/  STS.U16 [R0+0x1a000], R28 ;  /* 0x01a0001c00007388 */ /* 0x000fe80000000400 */
[----:B------:R-:W-:Y:S04]  /*6b10*/  STS.U16 [R0+0x1b000], R24 ;  /* 0x01b0001800007388 */ /* 0x000fe80000000400 */
[----:B------:R-:W-:Y:S04]  /*6b20*/  STS.U16 [R0+0x1d000], R25 ;  /* 0x01d0001900007388 */ /* 0x000fe80000000400 */
[----:B--2---:R0:W-:Y:S04]  /*6b30*/  STS.U16 [R0+0x20000], R5 ;  /* 0x0200000500007388 */ /* 0x0041e80000000400 */
[----:B0-----:R-:W2:Y:S04]  /*6b40*/  LDL.LU R5, [R1+0x238] ;  /* 0x0002380001057983 */ /* 0x001ea80000300800 */
[----:B------:R-:W-:Y:S04]  /*6b50*/  STS.U16 [R0+0x23000], R29 ;  /* 0x0230001d00007388 */ /* 0x000fe80000000400 */
[----:B---3--:R0:W-:Y:S04]  /*6b60*/  STS.U16 [R0+0x2a000], R3 ;  /* 0x02a0000300007388 */ /* 0x0081e80000000400 */
[----:B0-----:R-:W3:Y:S04]  /*6b70*/  LDL.LU R3, [R1+0x234] ;  /* 0x0002340001037983 */ /* 0x001ee80000300800 */
[----:B------:R-:W3:Y:S04]  /*6b80*/  LDL.LU R28, [R1+0x230] ;  /* 0x00023000011c7983 */ /* 0x000ee80000300800 */
[----:B------:R-:W3:Y:S04]  /*6b90*/  LDL.LU R24, [R1+0x22c] ;  /* 0x00022c0001187983 */ /* 0x000ee80000300800 */
[----:B------:R-:W3:Y:S04]  /*6ba0*/  LDL.LU R29, [R1+0x228] ;  /* 0x00022800011d7983 */ /* 0x000ee80000300800 */
[----:B------:R-:W3:Y:S04]  /*6bb0*/  LDL.LU R25, [R1+0x224] ;  /* 0x0002240001197983 */ /* 0x000ee80000300800 */
[----:B-----5:R0:W-:Y:S04]  /*6bc0*/  STS.U16 [R0+0x33000], R7 ;  /* 0x0330000700007388 */ /* 0x0201e80000000400 */
[----:B----4-:R1:W-:Y:S04]  /*6bd0*/  STS.U16 [R0+0x34000], R2 ;  /* 0x0340000200007388 */ /* 0x0103e80000000400 */
[----:B0-----:R-:W4:Y:S04]  /*6be0*/  LDL.LU R7, [R1+0x220] ;  /* 0x0002200001077983 */ /* 0x001f280000300800 */
[----:B-1----:R-:W5:Y:S04]  /*6bf0*/  LDL.LU R2, [R1+0x21c] ;  /* 0x00021c0001027983 */ /* 0x002f680000300800 */
[----:B------:R0:W-:Y:S04]  /*6c00*/  STS.U16 [R0+0x21000], R22 ;  /* 0x0210001600007388 */ /* 0x0001e80000000400 */
[----:B------:R1:W-:Y:S04]  /*6c10*/  STS.U16 [R0+0x22000], R23 ;  /* 0x0220001700007388 */ /* 0x0003e80000000400 */
[----:B------:R1:W-:Y:S04]  /*6c20*/  STS.U16 [R0+0x24000], R20 ;  /* 0x0240001400007388 */ /* 0x0003e80000000400 */
[----:B0-----:R-:W5:Y:S04]  /*6c30*/  LDL.LU R22, [R1+0x218] ;  /* 0x0002180001167983 */ /* 0x001f680000300800 */
[----:B-1----:R-:W5:Y:S04]  /*6c40*/  LDL.LU R23, [R1+0x4b4] ;  /* 0x0004b40001177983 */ /* 0x002f680000300800 */
[----:B------:R0:W-:Y:S04]  /*6c50*/  STS.U16 [R0+0x25000], R21 ;  /* 0x0250001500007388 */ /* 0x0001e80000000400 */
[----:B------:R-:W5:Y:S04]  /*6c60*/  LDL.LU R20, [R1+0x4a4] ;  /* 0x0004a40001147983 */ /* 0x000f680000300800 */
[----:B------:R1:W-:Y:S04]  /*6c70*/  STS.U16 [R0+0x26000], R18 ;  /* 0x0260001200007388 */ /* 0x0003e80000000400 */
[----:B0-----:R-:W5:Y:S04]  /*6c80*/  LDL.LU R21, [R1+0x494] ;  /* 0x0004940001157983 */ /* 0x001f680000300800 */
[----:B------:R0:W-:Y:S04]  /*6c90*/  STS.U16 [R0+0x27000], R19 ;  /* 0x0270001300007388 */ /* 0x0001e80000000400 */
[----:B-1----:R-:W5:Y:S04]  /*6ca0*/  LDL.LU R18, [R1+0x484] ;  /* 0x0004840001127983 */ /* 0x002f680000300800 */
        /* <DEDUP_REMOVED lines=24> */
[----:B0-----:R-:W5:Y:S04]  /*6e30*/  LDL.LU R6, [R1+0x3d4] ;  /* 0x0003d40001067983 */ /* 0x001f680000300800 */
[----:B--2---:R0:W-:Y:S04]  /*6e40*/  STS.U16 [R0+0x37000], R5 ;  /* 0x0370000500007388 */ /* 0x0041e80000000400 */
[----:B0-----:R-:W2:Y:S04]  /*6e50*/  LDL.LU R5, [R1+0x3c8] ;  /* 0x0003c80001057983 */ /* 0x001ea80000300800 */
[----:B---3--:R0:W-:Y:S04]  /*6e60*/  STS.U16 [R0+0x38000], R3 ;  /* 0x0380000300007388 */ /* 0x0081e80000000400 */
[----:B0-----:R-:W3:Y:S04]  /*6e70*/  LDL.LU R3, [R1+0x3bc] ;  /* 0x0003bc0001037983 */ /* 0x001ee80000300800 */
[----:B----4-:R0:W-:Y:S04]  /*6e80*/  STS.U16 [R0+0x3d000], R7 ;  /* 0x03d0000700007388 */ /* 0x0101e80000000400 */
[----:B-----5:R1:W-:Y:S04]  /*6e90*/  STS.U16 [R0+0x3e000], R2 ;  /* 0x03e0000200007388 */ /* 0x0203e80000000400 */
[----:B0-----:R-:W4:Y:S04]  /*6ea0*/  LDL.LU R7, [R1+0x3b0] ;  /* 0x0003b00001077983 */ /* 0x001f280000300800 */
[----:B-1----:R-:W5:Y:S04]  /*6eb0*/  LDL.LU R2, [R1+0x3a4] ;  /* 0x0003a40001027983 */ /* 0x002f680000300800 */
[----:B------:R0:W-:Y:S04]  /*6ec0*/  STS.U16 [R0+0x3b000], R29 ;  /* 0x03b0001d00007388 */ /* 0x0001e80000000400 */
[----:B------:R-:W-:Y:S01]  /*6ed0*/  STS.U16 [R0+0x39000], R28 ;  /* 0x0390001c00007388 */ /* 0x000fe20000000400 */
[----:B0-----:R-:W-:-:S03]  /*6ee0*/  LOP3.LUT R29, R0, 0x20, RZ, 0x3c, !PT ;  /* 0x00000020001d7812 */ /* 0x001fc600078e3cff */
[----:B------:R-:W-:Y:S04]  /*6ef0*/  STS.U16 [R0+0x3a000], R24 ;  /* 0x03a0001800007388 */ /* 0x000fe80000000400 */
[----:B------:R-:W-:Y:S04]  /*6f00*/  STS.U16 [R0+0x3c000], R25 ;  /* 0x03c0001900007388 */ /* 0x000fe80000000400 */
[----:B------:R-:W-:Y:S04]  /*6f10*/  STS.U16 [R0+0x3f000], R22 ;  /* 0x03f0001600007388 */ /* 0x000fe80000000400 */
[----:B------:R-:W-:Y:S04]  /*6f20*/  STL [R1+0x104c], R0 ;  /* 0x00104c0001007387 */ /* 0x000fe80000100800 */
[----:B------:R-:W-:Y:S04]  /*6f30*/  STS.U16 [R29+0x400], R23 ;  /* 0x000400171d007388 */ /* 0x000fe80000000400 */
[----:B------:R-:W-:Y:S04]  /*6f40*/  STS.U16 [R29+0x1400], R20 ;  /* 0x001400141d007388 */ /* 0x000fe80000000400 */
[----:B------:R-:W-:Y:S04]  /*6f50*/  STS.U16 [R29+0x2400], R21 ;  /* 0x002400151d007388 */ /* 0x000fe80000000400 */
[----:B------:R-:W-:Y:S04]  /*6f60*/  STS.U16 [R29+0x3400], R18 ;  /* 0x003400121d007388 */ /* 0x000fe80000000400 */
[----:B------:R-:W-:Y:S04]  /*6f70*/  STS.U16 [R29+0x4400], R19 ;  /* 0x004400131d007388 */ /* 0x000fe80000000400 */
[----:B------:R-:W-:Y:S04]  /*6f80*/  STS.U16 [R29+0x5400], R16 ;  /* 0x005400101d007388 */ /* 0x000fe80000000400 */
[----:B------:R-:W-:Y:S04]  /*6f90*/  STS.U16 [R29+0x6400], R17 ;  /* 0x006400111d007388 */ /* 0x000fe80000000400 */
[----:B------:R0:W-:Y:S04]  /*6fa0*/  STS.U16 [R29+0x9400], R4 ;  /* 0x009400041d007388 */ /* 0x0001e80000000400 */
[----:B0-----:R-:W4:Y:S04]  /*6fb0*/  LDL.LU R4, [R1+0x398] ;  /* 0x0003980001047983 */ /* 0x001f280000300800 */
[----:B------:R-:W4:Y:S04]  /*6fc0*/  LDL.LU R0, [R1+0x38c] ;  /* 0x00038c0001007983 */ /* 0x000f280000300800 */
[----:B------:R-:W4:Y:S04]  /*6fd0*/  LDL.LU R26, [R1+0x380] ;  /* 0x00038000011a7983 */ /* 0x000f280000300800 */
[----:B------:R-:W4:Y:S04]  /*6fe0*/  LDL.LU R27, [R1+0x374] ;  /* 0x00037400011b7983 */ /* 0x000f280000300800 */
[----:B------:R-:W4:Y:S04]  /*6ff0*/  LDL.LU R28, [R1+0x368] ;  /* 0x00036800011c7983 */ /* 0x000f280000300800 */
[----:B------:R-:W4:Y:S04]  /*7000*/  LDL.LU R24, [R1+0x35c] ;  /* 0x00035c0001187983 */ /* 0x000f280000300800 */
[----:B------:R-:W-:Y:S04]  /*7010*/  STS.U16 [R29+0x7400], R14 ;  /* 0x0074000e1d007388 */ /* 0x000fe80000000400 */
[----:B------:R-:W-:Y:S04]  /*7020*/  STS.U16 [R29+0x8400], R15 ;  /* 0x0084000f1d007388 */ /* 0x000fe80000000400 */
[----:B--2---:R0:W-:Y:S04]  /*7030*/  STS.U16 [R29+0x11400], R5 ;  /* 0x011400051d007388 */ /* 0x0041e80000000400 */
[----:B0-----:R-:W2:Y:S04]  /*7040*/  LDL.LU R5, [R1+0x350] ;  /* 0x0003500001057983 */ /* 0x001ea80000300800 */
[----:B---3--:R0:W-:Y:S04]  /*7050*/  STS.U16 [R29+0x12400], R3 ;  /* 0x012400031d007388 */ /* 0x0081e80000000400 */
        /* <DEDUP_REMOVED lines=11> */
[----:B-----5:R0:W-:Y:S04]  /*7110*/  STS.U16 [R29+0x14400], R2 ;  /* 0x014400021d007388 */ /* 0x0201e80000000400 */
[----:B------:R-:W5:Y:S04]  /*7120*/  LDL.LU R15, [R1+0x2c0] ;  /* 0x0002c000010f7983 */ /* 0x000f680000300800 */
[----:B0-----:R-:W5:Y:S04]  /*7130*/  LDL.LU R2, [R1+0x2b4] ;  /* 0x0002b40001027983 */ /* 0x001f680000300800 */
        /* <DEDUP_REMOVED lines=13> */
[----:B----4-:R0:W-:Y:S04]  /*7210*/  STS.U16 [R29+0x13400], R7 ;  /* 0x013400071d007388 */ /* 0x0101e80000000400 */
[----:B-1----:R-:W4:Y:S04]  /*7220*/  LDL.LU R6, [R1+0x260] ;  /* 0x0002600001067983 */ /* 0x002f280000300800 */
[----:B0-----:R-:W4:Y:S04]  /*7230*/  LDL.LU R7, [R1+0x254] ;  /* 0x0002540001077983 */ /* 0x001f280000300800 */
[----:B------:R0:W-:Y:S04]  /*7240*/  STS.U16 [R29+0x15400], R4 ;  /* 0x015400041d007388 */ /* 0x0001e80000000400 */
[----:B0-----:R-:W4:Y:S04]  /*7250*/  LDL.LU R4, [R1+0x210] ;  /* 0x0002100001047983 */ /* 0x001f280000300800 */
[----:B------:R-:W-:Y:S04]  /*7260*/  STS.U16 [R29+0x16400], R0 ;  /* 0x016400001d007388 */ /* 0x000fe80000000400 */
[----:B--2---:R0:W-:Y:S04]  /*7270*/  STS.U16 [R29+0x1b400], R5 ;  /* 0x01b400051d007388 */ /* 0x0041e80000000400 */
[----:B0-----:R-:W2:Y:S04]  /*7280*/  LDL.LU R5, [R1+0x20c] ;  /* 0x00020c0001057983 */ /* 0x001ea80000300800 */
[----:B---3--:R0:W-:Y:S04]  /*7290*/  STS.U16 [R29+0x1c400], R3 ;  /* 0x01c400031d007388 */ /* 0x0081e80000000400 */
[----:B0-----:R-:W3:Y:S04]  /*72a0*/  LDL.LU R3, [R1+0x208] ;  /* 0x0002080001037983 */ /* 0x001ee80000300800 */
[----:B-----5:R0:W-:Y:S04]  /*72b0*/  STS.U16 [R29+0x28400], R2 ;  /* 0x028400021d007388 */ /* 0x0201e80000000400 */
[----:B0-----:R-:W5:Y:S04]  /*72c0*/  LDL.LU R2, [R1+0x204] ;  /* 0x0002040001027983 */ /* 0x001f680000300800 */
[----:B------:R-:W5:Y:S04]  /*72d0*/  LDL.LU R0, [R1+0x200] ;  /* 0x0002000001007983 */ /* 0x000f680000300800 */
        /* <DEDUP_REMOVED lines=33> */
[----:B------:R-:W-:Y:S04]  /*74f0*/  STS.U16 [R29+0x2b400], R10 ;  /* 0x02b4000a1d007388 */ /* 0x000fe80000000400 */
[----:B-1----:R-:W5:Y:S04]  /*7500*/  LDL.LU R13, [R1+0x450] ;  /* 0x00045000010d7983 */ /* 0x002f680000300800 */
[----:B------:R-:W-:Y:S04]  /*7510*/  STS.U16 [R29+0x2c400], R11 ;  /* 0x02c4000b1d007388 */ /* 0x000fe80000000400 */
[----:B------:R-:W-:Y:S04]  /*7520*/  STS.U16 [R29+0x2d400], R8 ;  /* 0x02d400081d007388 */ /* 0x000fe80000000400 */
[----:B------:R-:W-:Y:S04]  /*7530*/  STS.U16 [R29+0x2e400], R9 ;  /* 0x02e400091d007388 */ /* 0x000fe80000000400 */
[----:B----4-:R-:W-:Y:S04]  /*7540*/  STS.U16 [R29+0x2f400], R6 ;  /* 0x02f400061d007388 */ /* 0x010fe80000000400 */
[----:B------:R-:W-:Y:S04]  /*7550*/  STS.U16 [R29+0x30400], R7 ;  /* 0x030400071d007388 */ /* 0x000fe80000000400 */
[----:B------:R-:W-:Y:S04]  /*7560*/  STS.U16 [R29+0x31400], R4 ;  /* 0x031400041d007388 */ /* 0x000fe80000000400 */
[----:B--2---:R-:W-:Y:S04]  /*7570*/  STS.U16 [R29+0x32400], R5 ;  /* 0x032400051d007388 */ /* 0x004fe80000000400 */
[----:B---3--:R0:W-:Y:S04]  /*7580*/  STS.U16 [R29+0x33400], R3 ;  /* 0x033400031d007388 */ /* 0x0081e80000000400 */
[----:B0-----:R-:W2:Y:S04]  /*7590*/  LDL.LU R3, [R1+0x440] ;  /* 0x0004400001037983 */ /* 0x001ea80000300800 */
[----:B------:R-:W3:Y:S04]  /*75a0*/  LDL.LU R10, [R1+0x430] ;  /* 0x00043000010a7983 */ /* 0x000ee80000300800 */
[----:B------:R-:W4:Y:S04]  /*75b0*/  LDL.LU R11, [R1+0x424] ;  /* 0x00042400010b7983 */ /* 0x000f280000300800 */
[----:B------:R-:W2:Y:S04]  /*75c0*/  LDL.LU R8, [R1+0x418] ;  /* 0x0004180001087983 */ /* 0x000ea80000300800 */
[----:B------:R-:W2:Y:S04]  /*75d0*/  LDL.LU R9, [R1+0x40c] ;  /* 0x00040c0001097983 */ /* 0x000ea80000300800 */
[----:B------:R-:W2:Y:S04]  /*75e0*/  LDL.LU R6, [R1+0x400] ;  /* 0x0004000001067983 */ /* 0x000ea80000300800 */
[----:B------:R-:W2:Y:S04]  /*75f0*/  LDL.LU R7, [R1+0x3f4] ;  /* 0x0003f40001077983 */ /* 0x000ea80000300800 */
[----:B------:R-:W2:Y:S04]  /*7600*/  LDL.LU R4, [R1+0x3e8] ;  /* 0x0003e80001047983 */ /* 0x000ea80000300800 */
[----:B------:R-:W2:Y:S04]  /*7610*/  LDL.LU R5, [R1+0x3dc] ;  /* 0x0003dc0001057983 */ /* 0x000ea80000300800 */
[----:B-----5:R0:W-:Y:S04]  /*7620*/  STS.U16 [R29+0x34400], R2 ;  /* 0x034400021d007388 */ /* 0x0201e80000000400 */
[----:B------:R1:W-:Y:S04]  /*7630*/  STS.U16 [R29+0x35400], R0 ;  /* 0x035400001d007388 */ /* 0x0003e80000000400 */
[----:B0-----:R-:W5:Y:S04]  /*7640*/  LDL.LU R2, [R1+0x3d0] ;  /* 0x0003d00001027983 */ /* 0x001f680000300800 */
[----:B-1----:R-:W2:Y:S04]  /*7650*/  LDL.LU R0, [R1+0x104c] ;  /* 0x00104c0001007983 */ /* 0x002ea80000300800 */
[----:B------:R-:W-:Y:S04]  /*7660*/  STS.U16 [R29+0x36400], R26 ;  /* 0x0364001a1d007388 */ /* 0x000fe80000000400 */
[----:B------:R-:W-:Y:S04]  /*7670*/  STS.U16 [R29+0x37400], R27 ;  /* 0x0374001b1d007388 */ /* 0x000fe80000000400 */
[----:B------:R2:W-:Y:S04]  /*7680*/  STS.U16 [R29+0x38400], R28 ;  /* 0x0384001c1d007388 */ /* 0x0005e80000000400 */
[----:B------:R-:W-:Y:S04]  /*7690*/  STS.U16 [R29+0x39400], R24 ;  /* 0x039400181d007388 */ /* 0x000fe80000000400 */
[----:B------:R-:W-:Y:S04]  /*76a0*/  STS.U16 [R29+0x3a400], R25 ;  /* 0x03a400191d007388 */ /* 0x000fe80000000400 */
[----:B------:R-:W-:Y:S04]  /*76b0*/  STS.U16 [R29+0x3b400], R22 ;  /* 0x03b400161d007388 */ /* 0x000fe80000000400 */
[----:B------:R-:W-:Y:S04]  /*76c0*/  STS.U16 [R29+0x3c400], R23 ;  /* 0x03c400171d007388 */ /* 0x000fe80000000400 */
[----:B------:R-:W-:Y:S04]  /*76d0*/  STS.U16 [R29+0x3d400], R20 ;  /* 0x03d400141d007388 */ /* 0x000fe80000000400 */
[----:B------:R-:W-:Y:S04]  /*76e0*/  STS.U16 [R29+0x3e400], R21 ;  /* 0x03e400151d007388 */ /* 0x000fe80000000400 */
[----:B------:R-:W-:Y:S01]  /*76f0*/  STS.U16 [R29+0x3f400], R18 ;  /* 0x03f400121d007388 */ /* 0x000fe20000000400 */
[----:B--2---:R-:W-:-:S03]  /*7700*/  LOP3.LUT R28, R0, 0x40, RZ, 0x3c, !PT ;  /* 0x00000040001c7812 */ /* 0x004fc600078e3cff */
[----:B------:R-:W-:Y:S04]  /*7710*/  STL [R1+0x1020], R0 ;  /* 0x0010200001007387 */ /* 0x000fe80000100800 */
[----:B------:R0:W-:Y:S04]  /*7720*/  STS.U16 [R28+0x7800], R3 ;  /* 0x007800031c007388 */ /* 0x0001e80000000400 */
[----:B0-----:R-:W2:Y:S04]  /*7730*/  LDL.LU R3, [R1+0x3c4] ;  /* 0x0003c40001037983 */ /* 0x001ea80000300800 */
[----:B------:R-:W2:Y:S04]  /*7740*/  LDL.LU R29, [R1+0x3a0] ;  /* 0x0003a000011d7983 */ /* 0x000ea80000300800 */
[----:B--2---:R0:W-:Y:S04]  /*7750*/  STL [R1+0x1044], R29 ;  /* 0x0010441d01007387 */ /* 0x0041e80000100800 */
[----:B0-----:R-:W2:Y:S04]  /*7760*/  LDL.LU R29, [R1+0x3ac] ;  /* 0x0003ac00011d7983 */ /* 0x001ea80000300800 */
[----:B------:R-:W-:Y:S04]  /*7770*/  STS.U16 [R28+0x800], R19 ;  /* 0x000800131c007388 */ /* 0x000fe80000000400 */
[----:B------:R-:W-:Y:S04]  /*7780*/  STS.U16 [R28+0x1800], R16 ;  /* 0x001800101c007388 */ /* 0x000fe80000000400 */
[----:B------:R-:W-:Y:S04]  /*7790*/  STS.U16 [R28+0x2800], R17 ;  /* 0x002800111c007388 */ /* 0x000fe80000000400 */
[----:B--2---:R0:W-:Y:S04]  /*77a0*/  STL [R1+0x1048], R29 ;  /* 0x0010481d01007387 */ /* 0x0041e80000100800 */
        /* <DEDUP_REMOVED lines=13> */
[----:B------:R0:W-:Y:S04]  /*7880*/  STS.U16 [R28+0x3800], R14 ;  /* 0x0038000e1c007388 */ /* 0x0001e80000000400 */
[----:B------:R-:W2:Y:S04]  /*7890*/  LDL.LU R17, [R1+0x304] ;  /* 0x0003040001117983 */ /* 0x000ea80000300800 */
[----:B------:R1:W-:Y:S04]  /*78a0*/  STS.U16 [R28+0x4800], R15 ;  /* 0x0048000f1c007388 */ /* 0x0003e80000000400 */
[----:B0-----:R-:W2:Y:S04]  /*78b0*/  LDL.LU R14, [R1+0x2f8] ;  /* 0x0002f800010e7983 */ /* 0x001ea80000300800 */
[----:B-----5:R0:W-:Y:S04]  /*78c0*/  STS.U16 [R28+0x10800], R2 ;  /* 0x010800021c007388 */ /* 0x0201e80000000400 */
[----:B-1----:R-:W5:Y:S04]  /*78d0*/  LDL.LU R15, [R1+0x2ec] ;  /* 0x0002ec00010f7983 */ /* 0x002f680000300800 */
[----:B------:R1:W-:Y:S04]  /*78e0*/  STS.U16 [R28+0x5800], R12 ;  /* 0x0058000c1c007388 */ /* 0x0003e80000000400 */
[----:B0-----:R-:W5:Y:S04]  /*78f0*/  LDL.LU R2, [R1+0x2e0] ;  /* 0x0002e00001027983 */ /* 0x001f680000300800 */
[----:B------:R0:W-:Y:S04]  /*7900*/  STS.U16 [R28+0x6800], R13 ;  /* 0x0068000d1c007388 */ /* 0x0001e80000000400 */
[----:B-1----:R-:W5:Y:S04]  /*7910*/  LDL.LU R12, [R1+0x2d4] ;  /* 0x0002d400010c7983 */ /* 0x002f680000300800 */
[----:B---3--:R1:W-:Y:S04]  /*7920*/  STS.U16 [R28+0x8800], R10 ;  /* 0x0088000a1c007388 */ /* 0x0083e80000000400 */
[----:B0-----:R-:W3:Y:S04]  /*7930*/  LDL.LU R13, [R1+0x2c8] ;  /* 0x0002c800010d7983 */ /* 0x001ee80000300800 */
[----:B----4-:R0:W-:Y:S04]  /*7940*/  STS.U16 [R28+0x9800], R11 ;  /* 0x0098000b1c007388 */ /* 0x0101e80000000400 */
[----:B-1----:R-:W4:Y:S04]  /*7950*/  LDL.LU R10, [R1+0x2bc] ;  /* 0x0002bc00010a7983 */ /* 0x002f280000300800 */
[----:B------:R1:W-:Y:S04]  /*7960*/  STS.U16 [R28+0xa800], R8 ;  /* 0x00a800081c007388 */ /* 0x0003e80000000400 */
[----:B0-----:R-:W3:Y:S04]  /*7970*/  LDL.LU R11, [R1+0x2b0] ;  /* 0x0002b000010b7983 */ /* 0x001ee80000300800 */
[----:B------:R0:W-:Y:S04]  /*7980*/  STS.U16 [R28+0xb800], R9 ;  /* 0x00b800091c007388 */ /* 0x0001e80000000400 */
[----:B-1----:R-:W3:Y:S04]  /*7990*/  LDL.LU R8, [R1+0x2a4] ;  /* 0x0002a40001087983 */ /* 0x002ee80000300800 */
        /* <DEDUP_REMOVED lines=10> */
[----:B-1----:R-:W3:Y:S04]  /*7a40*/  LDL.LU R3, [R1+0x25c] ;  /* 0x00025c0001037983 */ /* 0x002ee80000300800 */
[----:B--2---:R0:W-:Y:S04]  /*7a50*/  STS.U16 [R28+0x12800], R29 ;  /* 0x0128001d1c007388 */ /* 0x0041e80000000400 */
[----:B0-----:R-:W2:Y:S04]  /*7a60*/  LDL.LU R29, [R1+0x1048] ;  /* 0x00104800011d7983 */ /* 0x001ea80000300800 */
[----:B------:R-:W-:Y:S04]  /*7a70*/  STS.U16 [R28+0x15800], R0 ;  /* 0x015800001c007388 */ /* 0x000fe80000000400 */
[----:B-----5:R-:W-:Y:S04]  /*7a80*/  STS.U16 [R28+0x24800], R2 ;  /* 0x024800021c007388 */ /* 0x020fe80000000400 */
[----:B---3--:R-:W-:Y:S04]  /*7a90*/  STS.U16 [R28+0x2f800], R3 ;  /* 0x02f800031c007388 */ /* 0x008fe80000000400 */
[----:B--2---:R0:W-:Y:S04]  /*7aa0*/  STS.U16 [R28+0x13800], R29 ;  /* 0x0138001d1c007388 */ /* 0x0041e80000000400 */
[----:B0-----:R-:W2:Y:S04]  /*7ab0*/  LDL.LU R29, [R1+0x1044] ;  /* 0x00104400011d7983 */ /* 0x001ea80000300800 */
[----:B------:R-:W3:Y:S04]  /*7ac0*/  LDL.LU R2, [R1+0x214] ;  /* 0x0002140001027983 */ /* 0x000ee80000300800 */
[----:B------:R-:W5:Y:S04]  /*7ad0*/  LDL.LU R3, [R1+0x1b0] ;  /* 0x0001b00001037983 */ /* 0x000f680000300800 */
[----:B------:R-:W2:Y:S04]  /*7ae0*/  LDL.LU R0, [R1+0x184] ;  /* 0x0001840001007983 */ /* 0x000ea80000300800 */
[----:B--2---:R0:W-:Y:S04]  /*7af0*/  STL [R1+0x1024], R0 ;  /* 0x0010240001007387 */ /* 0x0041e80000100800 */
[----:B0-----:R-:W2:Y:S04]  /*7b00*/  LDL.LU R0, [R1+0x188] ;  /* 0x0001880001007983 */ /* 0x001ea80000300800 */
        /* <DEDUP_REMOVED lines=12> */
[----:B------:R-:W-:Y:S04]  /*7bd0*/  STS.U16 [R28+0x14800], R29 ;  /* 0x0148001d1c007388 */ /* 0x000fe80000000400 */
        /* <DEDUP_REMOVED lines=8> */
[----:B------:R0:W-:Y:S04]  /*7c60*/  STS.U16 [R28+0x19800], R25 ;  /* 0x019800191c007388 */ /* 0x0001e80000000400 */
[----:B------:R-:W2:Y:S04]  /*7c70*/  LDL.LU R24, [R1+0x168] ;  /* 0x0001680001187983 */ /* 0x000ea80000300800 */
[----:B------:R1:W-:Y:S04]  /*7c80*/  STS.U16 [R28+0x1a800], R22 ;  /* 0x01a800161c007388 */ /* 0x0003e80000000400 */
[----:B0-----:R-:W2:Y:S04]  /*7c90*/  LDL.LU R25, [R1+0x160] ;  /* 0x0001600001197983 */ /* 0x001ea80000300800 */
[----:B------:R0:W-:Y:S04]  /*7ca0*/  STS.U16 [R28+0x1b800], R23 ;  /* 0x01b800171c007388 */ /* 0x0001e80000000400 */
[----:B-1----:R-:W2:Y:S04]  /*7cb0*/  LDL.LU R22, [R1+0x4ac] ;  /* 0x0004ac0001167983 */ /* 0x002ea80000300800 */
        /* <DEDUP_REMOVED lines=12> */
[----:B------:R-:W-:Y:S04]  /*7d80*/  STS.U16 [R28+0x22800], R14 ;  /* 0x0228000e1c007388 */ /* 0x000fe80000000400 */
[----:B------:R1:W-:Y:S04]  /*7d90*/  STS.U16 [R28+0x23800], R15 ;  /* 0x0238000f1c007388 */ /* 0x0003e80000000400 */
[----:B0-----:R-:W2:Y:S04]  /*7da0*/  LDL.LU R17, [R1+0x43c] ;  /* 0x00043c0001117983 */ /* 0x001ea80000300800 */
[----:B------:R-:W-:Y:S04]  /*7db0*/  STS.U16 [R28+0x25800], R12 ;  /* 0x0258000c1c007388 */ /* 0x000fe80000000400 */
[----:B------:R0:W-:Y:S04]  /*7dc0*/  STS.U16 [R28+0x26800], R13 ;  /* 0x0268000d1c007388 */ /* 0x0001e80000000400 */
[----:B-1----:R-:W2:Y:S04]  /*7dd0*/  LDL.LU.64 R14, [R1+0x128] ;  /* 0x00012800010e7983 */ /* 0x002ea80000300a00 */
[----:B----4-:R-:W-:Y:S04]  /*7de0*/  STS.U16 [R28+0x27800], R10 ;  /* 0x0278000a1c007388 */ /* 0x010fe80000000400 */
[----:B------:R1:W-:Y:S04]  /*7df0*/  STS.U16 [R28+0x28800], R11 ;  /* 0x0288000b1c007388 */ /* 0x0003e80000000400 */
[----:B0-----:R-:W4:Y:S04]  /*7e00*/  LDL.LU.64 R12, [R1+0x120] ;  /* 0x00012000010c7983 */ /* 0x001f280000300a00 */
[----:B------:R-:W-:Y:S04]  /*7e10*/  STS.U16 [R28+0x29800], R8 ;  /* 0x029800081c007388 */ /* 0x000fe80000000400 */
[----:B------:R0:W-:Y:S04]  /*7e20*/  STS.U16 [R28+0x2a800], R9 ;  /* 0x02a800091c007388 */ /* 0x0001e80000000400 */
[----:B-1----:R-:W4:Y:S04]  /*7e30*/  LDL.LU.64 R10, [R1+0x118] ;  /* 0x00011800010a7983 */ /* 0x002f280000300a00 */
[----:B------:R-:W-:Y:S04]  /*7e40*/  STS.U16 [R28+0x2b800], R6 ;  /* 0x02b800061c007388 */ /* 0x000fe80000000400 */
[----:B------:R1:W-:Y:S04]  /*7e50*/  STS.U16 [R28+0x2c800], R7 ;  /* 0x02c800071c007388 */ /* 0x0003e80000000400 */
[----:B0-----:R-:W4:Y:S04]  /*7e60*/  LDL.LU.64 R8, [R1+0x110] ;  /* 0x0001100001087983 */ /* 0x001f280000300a00 */
[----:B------:R-:W-:Y:S04]  /*7e70*/  STS.U16 [R28+0x2d800], R4 ;  /* 0x02d800041c007388 */ /* 0x000fe80000000400 */
[----:B------:R0:W-:Y:S04]  /*7e80*/  STS.U16 [R28+0x2e800], R5 ;  /* 0x02e800051c007388 */ /* 0x0001e80000000400 */
[----:B-1----:R-:W4:Y:S04]  /*7e90*/  LDL.LU.64 R6, [R1+0x108] ;  /* 0x0001080001067983 */ /* 0x002f280000300a00 */
[----:B---3--:R-:W-:Y:S04]  /*7ea0*/  STS.U16 [R28+0x30800], R2 ;  /* 0x030800021c007388 */ /* 0x008fe80000000400 */
[----:B-----5:R1:W-:Y:S04]  /*7eb0*/  STS.U16 [R28+0x31800], R3 ;  /* 0x031800031c007388 */ /* 0x0203e80000000400 */
[----:B0-----:R-:W3:Y:S04]  /*7ec0*/  LDL.LU.64 R4, [R1+0x100] ;  /* 0x0001000001047983 */ /* 0x001ee80000300a00 */
[----:B-1----:R-:W5:Y:S04]  /*7ed0*/  LDL.LU.64 R2, [R1+0xf8] ;  /* 0x0000f80001027983 */ /* 0x002f680000300a00 */
[----:B--2---:R0:W-:Y:S04]  /*7ee0*/  STS.U16 [R28+0x32800], R0 ;  /* 0x032800001c007388 */ /* 0x0041e80000000400 */
[----:B0-----:R-:W2:Y:S04]  /*7ef0*/  LDL.LU R0, [R1+0x1040] ;  /* 0x0010400001007983 */ /* 0x001ea80000300800 */
        /* <DEDUP_REMOVED lines=16> */
[----:B------:R-:W-:Y:S04]  /*8000*/  STS.U16 [R28+0x3c800], R26 ;  /* 0x03c8001a1c007388 */ /* 0x000fe80000000400 */
[----:B------:R0:W-:Y:S01]  /*8010*/  STS.U16 [R28+0x3d800], R27 ;  /* 0x03d8001b1c007388 */ /* 0x0001e20000000400 */
[----:B--2---:R-:W-:-:S05]  /*8020*/  LOP3.LUT R0, R0, 0x60, RZ, 0x3c, !PT ;  /* 0x0000006000007812 */ /* 0x004fca00078e3cff */
[----:B------:R-:W-:Y:S04]  /*8030*/  STL [R1+0xf90], R0 ;  /* 0x000f900001007387 */ /* 0x000fe80000100800 */
[----:B0-----:R-:W2:Y:S04]  /*8040*/  LDL.LU.64 R26, [R1+0x68] ;  /* 0x00006800011a7983 */ /* 0x001ea80000300a00 */
[----:B--2---:R0:W-:Y:S04]  /*8050*/  STL.64 [R1+0xf98], R26 ;  /* 0x000f981a01007387 */ /* 0x0041e80000100a00 */
        /* <DEDUP_REMOVED lines=30> */
[----:B------:R-:W2:Y:S04]  /*8240*/  LDG.E.U16 R14, [R14.64] ;  /* 0x000000060e0e7981 */ /* 0x000ea8000c1e1500 */
[----:B----4-:R-:W4:Y:S04]  /*8250*/  LDG.E.U16 R12, [R12.64] ;  /* 0x000000060c0c7981 */ /* 0x010f28000c1e1500 */
[----:B------:R-:W4:Y:S04]  /*8260*/  LDG.E.U16 R10, [R10.64] ;  /* 0x000000060a0a7981 */ /* 0x000f28000c1e1500 */
[----:B------:R-:W4:Y:S04]  /*8270*/  LDG.E.U16 R8, [R8.64] ;  /* 0x0000000608087981 */ /* 0x000f28000c1e1500 */
[----:B------:R-:W4:Y:S04]  /*8280*/  LDG.E.U16 R6, [R6.64] ;  /* 0x0000000606067981 */ /* 0x000f28000c1e1500 */
[----:B---3--:R-:W3:Y:S04]  /*8290*/  LDG.E.U16 R4, [R4.64] ;  /* 0x0000000604047981 */ /* 0x008ee8000c1e1500 */
[----:B-----5:R-:W5:Y:S04]  /*82a0*/  LDG.E.U16 R0, [R2.64] ;  /* 0x0000000602007981 */ /* 0x020f68000c1e1500 */
[----:B--2---:R0:W-:Y:S04]  /*82b0*/  STL.64 [R1+0xfe8], R26 ;  /* 0x000fe81a01007387 */ /* 0x0041e80000100a00 */
[----:B0-----:R-:W2:Y:S04]  /*82c0*/  LDL.LU.64 R26, [R1+0xc0] ;  /* 0x0000c000011a7983 */ /* 0x001ea80000300a00 */
[----:B--2---:R0:W-:Y:S04]  /*82d0*/  STL.64 [R1+0xff0], R26 ;  /* 0x000ff01a01007387 */ /* 0x0041e80000100a00 */
[----:B------:R-:W-:Y:S04]  /*82e0*/  STL [R1+0x128], R14 ;  /* 0x0001280e01007387 */ /* 0x000fe80000100800 */
[----:B0-----:R-:W2:Y:S04]  /*82f0*/  LDL.LU.64 R26, [R1+0xc8] ;  /* 0x0000c800011a7983 */ /* 0x001ea80000300a00 */
[----:B----4-:R-:W-:Y:S04]  /*8300*/  STL [R1+0x120], R12 ;  /* 0x0001200c01007387 */ /* 0x010fe80000100800 */
[----:B--2---:R0:W-:Y:S04]  /*8310*/  STL.64 [R1+0xff8], R26 ;  /* 0x000ff81a01007387 */ /* 0x0041e80000100a00 */
[----:B------:R-:W-:Y:S04]  /*8320*/  STL [R1+0x118], R10 ;  /* 0x0001180a01007387 */ /* 0x000fe80000100800 */
[----:B0-----:R-:W2:Y:S04]  /*8330*/  LDL.LU.64 R26, [R1+0xd0] ;  /* 0x0000d000011a7983 */ /* 0x001ea80000300a00 */
[----:B------:R-:W-:Y:S04]  /*8340*/  STL [R1+0x110], R8 ;  /* 0x0001100801007387 */ /* 0x000fe80000100800 */
[----:B--2---:R0:W-:Y:S04]  /*8350*/  STL.64 [R1+0x1000], R26 ;  /* 0x0010001a01007387 */ /* 0x0041e80000100a00 */
[----:B------:R-:W-:Y:S04]  /*8360*/  STL [R1+0x108], R6 ;  /* 0x0001080601007387 */ /* 0x000fe80000100800 */
[----:B0-----:R-:W2:Y:S04]  /*8370*/  LDL.LU.64 R26, [R1+0xd8] ;  /* 0x0000d800011a7983 */ /* 0x001ea80000300a00 */
[----:B---3--:R-:W-:Y:S04]  /*8380*/  STL [R1+0x100], R4 ;  /* 0x0001000401007387 */ /* 0x008fe80000100800 */
[----:B--2---:R0:W-:Y:S04]  /*8390*/  STL.64 [R1+0x1008], R26 ;  /* 0x0010081a01007387 */ /* 0x0041e80000100a00 */
[----:B-----5:R-:W-:Y:S04]  /*83a0*/  STL [R1+0xf8], R0 ;  /* 0x0000f80001007387 */ /* 0x020fe80000100800 */
[----:B0-----:R-:W2:Y:S04]  /*83b0*/  LDL.LU.64 R26, [R1+0xe0] ;  /* 0x0000e000011a7983 */ /* 0x001ea80000300a00 */
[----:B--2---:R0:W-:Y:S04]  /*83c0*/  STL.64 [R1+0x1010], R26 ;  /* 0x0010101a01007387 */ /* 0x0041e80000100a00 */
[----:B0-----:R-:W2:Y:S04]  /*83d0*/  LDL.LU.64 R26, [R1+0xe8] ;  /* 0x0000e800011a7983 */ /* 0x001ea80000300a00 */
[----:B--2---:R0:W-:Y:S04]  /*83e0*/  STL.64 [R1+0x1018], R26 ;  /* 0x0010181a01007387 */ /* 0x0041e80000100a00 */
[----:B0-----:R-:W2:Y:S04]  /*83f0*/  LDL.LU.64 R26, [R1+0xf0] ;  /* 0x0000f000011a7983 */ /* 0x001ea80000300a00 */
[----:B------:R-:W3:Y:S04]  /*8400*/  LDL.LU.64 R24, [R1+0x60] ;  /* 0x0000600001187983 */ /* 0x000ee80000300a00 */
[----:B------:R-:W4:Y:S04]  /*8410*/  LDL.LU.64 R22, [R1+0x58] ;  /* 0x0000580001167983 */ /* 0x000f280000300a00 */
[----:B------:R-:W5:Y:S04]  /*8420*/  LDL.LU.64 R20, [R1+0x50] ;  /* 0x0000500001147983 */ /* 0x000f680000300a00 */
        /* <DEDUP_REMOVED lines=9> */
[----:B------:R-:W5:Y:S04]  /*84c0*/  LDL.LU.64 R28, [R1] ;  /* 0x00000000011c7983 */ /* 0x000f680000300a00 */
[----:B--2---:R0:W2:Y:S04]  /*84d0*/  LDG.E.U16 R0, [R26.64] ;  /* 0x000000061a007981 */ /* 0x0040a8000c1e1500 */
[----:B---3--:R1:W3:Y:S04]  /*84e0*/  LDG.E.U16 R25, [R24.64] ;  /* 0x0000000618197981 */ /* 0x0082e8000c1e1500 */
[----:B----4-:R4:W3:Y:S04]  /*84f0*/  LDG.E.U16 R23, [R22.64] ;  /* 0x0000000616177981 */ /* 0x0108e8000c1e1500 */
[----:B0-----:R-:W3:Y:S04]  /*8500*/  LDL.LU.64 R26, [R1+0x1018] ;  /* 0x00101800011a7983 */ /* 0x001ee80000300a00 */
[----:B-----5:R0:W5:Y:S04]  /*8510*/  LDG.E.U16 R21, [R20.64] ;  /* 0x0000000614157981 */ /* 0x020168000c1e1500 */
[----:B------:R0:W4:Y:S04]  /*8520*/  LDG.E.U16 R19, [R18.64] ;  /* 0x0000000612137981 */ /* 0x000128000c1e1500 */
        /* <DEDUP_REMOVED lines=8> */
[----:B------:R-:W4:Y:S04]  /*85b0*/  LDG.E.U16 R28, [R28.64] ;  /* 0x000000061c1c7981 */ /* 0x000f28000c1e1500 */
[----:B--2---:R3:W-:Y:S04]  /*85c0*/  STL [R1+0xf0], R0 ;  /* 0x0000f00001007387 */ /* 0x0047e80000100800 */
[----:B---3--:R2:W3:Y:S04]  /*85d0*/  LDG.E.U16 R0, [R26.64] ;  /* 0x000000061a007981 */ /* 0x0084e8000c1e1500 */
[----:B--2---:R-:W2:Y:S04]  /*85e0*/  LDL.LU.64 R26, [R1+0x1010] ;  /* 0x00101000011a7983 */ /* 0x004ea80000300a00 */
[----:B---3--:R2:W-:Y:S04]  /*85f0*/  STL [R1+0xe8], R0 ;  /* 0x0000e80001007387 */ /* 0x0085e80000100800 */
[----:B--2---:R2:W3:Y:S04]  /*8600*/  LDG.E.U16 R0, [R26.64] ;  /* 0x000000061a007981 */ /* 0x0044e8000c1e1500 */
        /* <DEDUP_REMOVED lines=43> */
[----:B--2---:R2:W4:Y:S04]  /*88c0*/  LDG.E.U16 R27, [R26.64] ;  /* 0x000000061a1b7981 */ /* 0x004528000c1e1500 */
[----:B---3--:R3:W-:Y:S04]  /*88d0*/  STL [R1+0x70], R0 ;  /* 0x0000700001007387 */ /* 0x0087e80000100800 */
[----:B---3--:R-:W3:Y:S04]  /*88e0*/  LDL.LU R0, [R1+0xf90] ;  /* 0x000f900001007983 */ /* 0x008ee80000300800 */
[----:B--2---:R-:W2:Y:S04]  /*88f0*/  LDL.LU R26, [R1+0xf8c] ;  /* 0x000f8c00011a7983 */ /* 0x004ea80000300800 */
[----:B----4-:R4:W-:Y:S04]  /*8900*/  STL [R1+0x68], R27 ;  /* 0x0000681b01007387 */ /* 0x0109e80000100800 */
[----:B----4-:R-:W2:Y:S04]  /*8910*/  LDL.LU R27, [R1+0xf88] ;  /* 0x000f8800011b7983 */ /* 0x010ea80000300800 */
[----:B-1----:R-:W4:Y:S04]  /*8920*/  LDL.LU R24, [R1+0xf84] ;  /* 0x000f840001187983 */ /* 0x002f280000300800 */
[----:B------:R1:W-:Y:S04]  /*8930*/  STL [R1+0x60], R25 ;  /* 0x0000601901007387 */ /* 0x0003e80000100800 */
[----:B-1----:R-:W4:Y:S04]  /*8940*/  LDL.LU R25, [R1+0xf80] ;  /* 0x000f800001197983 */ /* 0x002f280000300800 */
[----:B------:R-:W3:Y:S04]  /*8950*/  LDL.LU R22, [R1+0xf7c] ;  /* 0x000f7c0001167983 */ /* 0x000ee80000300800 */
[----:B------:R1:W-:Y:S04]  /*8960*/  STL [R1+0x58], R23 ;  /* 0x0000581701007387 */ /* 0x0003e80000100800 */
[----:B-1----:R-:W3:Y:S04]  /*8970*/  LDL.LU R23, [R1+0xf78] ;  /* 0x000f780001177983 */ /* 0x002ee80000300800 */
[----:B0-----:R-:W3:Y:S04]  /*8980*/  LDL.LU R20, [R1+0xf74] ;  /* 0x000f740001147983 */ /* 0x001ee80000300800 */
[----:B-----5:R0:W-:Y:S04]  /*8990*/  STL [R1+0x50], R21 ;  /* 0x0000501501007387 */ /* 0x0201e80000100800 */
[----:B0-----:R-:W5:Y:S04]  /*89a0*/  LDL.LU R21, [R1+0xf70] ;  /* 0x000f700001157983 */ /* 0x001f680000300800 */
[----:B------:R-:W5:Y:S04]  /*89b0*/  LDL.LU R18, [R1+0xf6c] ;  /* 0x000f6c0001127983 */ /* 0x000f680000300800 */
[----:B------:R0:W-:Y:S04]  /*89c0*/  STL [R1+0x48], R19 ;  /* 0x0000481301007387 */ /* 0x0001e80000100800 */
        /* <DEDUP_REMOVED lines=25> */
[----:B------:R0:W-:Y:S04]  /*8b60*/  STL [R1+0xed0], R28 ;  /* 0x000ed01c01007387 */ /* 0x0001e80000100800 */
[----:B0-----:R-:W5:Y:S04]  /*8b70*/  LDL.LU.64 R28, [R1+0x130] ;  /* 0x00013000011c7983 */ /* 0x001f680000300a00 */
[----:B--2---:R-:W2:Y:S04]  /*8b80*/  LDG.E.U16 R26, [R26.64] ;  /* 0x000000061a1a7981 */ /* 0x004ea8000c1e1500 */
[----:B----4-:R-:W4:Y:S04]  /*8b90*/  LDG.E.U16 R24, [R24.64] ;  /* 0x0000000618187981 */ /* 0x010f28000c1e1500 */
[----:B---3--:R-:W3:Y:S04]  /*8ba0*/  LDG.E.U16 R22, [R22.64] ;  /* 0x0000000616167981 */ /* 0x008ee8000c1e1500 */
[----:B-----5:R-:W5:Y:S04]  /*8bb0*/  LDG.E.U16 R20, [R20.64] ;  /* 0x0000000614147981 */ /* 0x020f68000c1e1500 */
[----:B------:R-:W2:Y:S04]  /*8bc0*/  LDG.E.U16 R18, [R18.64] ;  /* 0x0000000612127981 */ /* 0x000ea8000c1e1500 */
[----:B------:R-:W2:Y:S04]  /*8bd0*/  LDG.E.U16 R16, [R16.64] ;  /* 0x0000000610107981 */ /* 0x000ea8000c1e1500 */
[----:B------:R-:W2:Y:S04]  /*8be0*/  LDG.E.U16 R14, [R14.64] ;  /* 0x000000060e0e7981 */ /* 0x000ea8000c1e1500 */
[----:B------:R-:W2:Y:S04]  /*8bf0*/  LDG.E.U16 R12, [R12.64] ;  /* 0x000000060c0c7981 */ /* 0x000ea8000c1e1500 */
[----:B------:R-:W2:Y:S04]  /*8c00*/  LDG.E.U16 R10, [R10.64] ;  /* 0x000000060a0a7981 */ /* 0x000ea8000c1e1500 */
[----:B------:R0:W2:Y:S04]  /*8c10*/  LDG.E.U16 R8, [R8.64] ;  /* 0x0000000608087981 */ /* 0x0000a8000c1e1500 */
[----:B------:R-:W2:Y:S04]  /*8c20*/  LDG.E.U16 R6, [R6.64] ;  /* 0x0000000606067981 */ /* 0x000ea8000c1e1500 */
[----:B------:R1:W2:Y:S04]  /*8c30*/  LDG.E.U16 R4, [R4.64] ;  /* 0x0000000604047981 */ /* 0x0002a8000c1e1500 */
[----:B------:R-:W2:Y:S04]  /*8c40*/  LDG.E.U16 R2, [R2.64] ;  /* 0x0000000602027981 */ /* 0x000ea8000c1e1500 */
[----:B------:R-:W2:Y:S04]  /*8c50*/  LDG.E.U16 R29, [R28.64] ;  /* 0x000000061c1d7981 */ /* 0x000ea8000c1e1500 */
[----:B--2---:R2:W-:Y:S04]  /*8c60*/  STL [R1+0xed4], R29 ;  /* 0x000ed41d01007387 */ /* 0x0045e80000100800 */
[----:B--2---:R-:W1:Y:S04]  /*8c70*/  LDL.LU.64 R28, [R1+0x140] ;  /* 0x00014000011c7983 */ /* 0x004e680000300a00 */
[----:B------:R2:W-:Y:S04]  /*8c80*/  STL [R1+0xed8], R2 ;  /* 0x000ed80201007387 */ /* 0x0005e80000100800 */
[----:B--2---:R-:W2:Y:S04]  /*8c90*/  LDL.LU.64 R2, [R1+0x138] ;  /* 0x0001380001027983 */ /* 0x004ea80000300a00 */
[----:B-1----:R1:W3:Y:S04]  /*8ca0*/  LDG.E.U16 R5, [R28.64] ;  /* 0x000000061c057981 */ /* 0x0022e8000c1e1500 */
[----:B--2---:R-:W2:Y:S04]  /*8cb0*/  LDG.E.U16 R3, [R2.64] ;  /* 0x0000000602037981 */ /* 0x004ea8000c1e1500 */
[----:B--2---:R-:W-:Y:S04]  /*8cc0*/  STL [R1+0xedc], R3 ;  /* 0x000edc0301007387 */ /* 0x004fe80000100800 */
[----:B------:R2:W-:Y:S04]  /*8cd0*/  STL [R1+0xee0], R4 ;  /* 0x000ee00401007387 */ /* 0x0005e80000100800 */
[----:B--2---:R-:W2:Y:S04]  /*8ce0*/  LDL.LU R4, [R1+0x120] ;  /* 0x0001200001047983 */ /* 0x004ea80000300800 */
[----:B------:R-:W2:Y:S04]  /*8cf0*/  LDL.LU R3, [R1+0x118] ;  /* 0x0001180001037983 */ /* 0x000ea80000300800 */
[----:B------:R-:W2:Y:S04]  /*8d00*/  LDL.LU R2, [R1+0x110] ;  /* 0x0001100001027983 */ /* 0x000ea80000300800 */
[----:B-1----:R-:W2:Y:S04]  /*8d10*/  LDL.LU R29, [R1+0x108] ;  /* 0x00010800011d7983 */ /* 0x002ea80000300800 */
[----:B------:R-:W2:Y:S04]  /*8d20*/  LDL.LU R28, [R1+0x100] ;  /* 0x00010000011c7983 */ /* 0x000ea80000300800 */
[----:B---3--:R1:W-:Y:S04]  /*8d30*/  STL [R1+0xee4], R5 ;  /* 0x000ee40501007387 */ /* 0x0083e80000100800 */
[----:B-1----:R-:W3:Y:S04]  /*8d40*/  LDL.LU R5, [R1+0x128] ;  /* 0x0001280001057983 */ /* 0x002ee80000300800 */
[----:B------:R1:W-:Y:S04]  /*8d50*/  STL [R1+0xee8], R6 ;  /* 0x000ee80601007387 */ /* 0x0003e80000100800 */
[----:B-1----:R-:W2:Y:S04]  /*8d60*/  LDL.LU.64 R6, [R1+0x148] ;  /* 0x0001480001067983 */ /* 0x002ea80000300a00 */
[----:B--2---:R-:W2:Y:S04]  /*8d70*/  LDG.E.U16 R7, [R6.64] ;  /* 0x0000000606077981 */ /* 0x004ea8000c1e1500 */
[----:B--2---:R1:W-:Y:S04]  /*8d80*/  STL [R1+0xeec], R7 ;  /* 0x000eec0701007387 */ /* 0x0043e80000100800 */
[----:B-1----:R-:W0:Y:S04]  /*8d90*/  LDL.LU.64 R6, [R1+0x150] ;  /* 0x0001500001067983 */ /* 0x002e280000300a00 */
[----:B0-----:R-:W2:Y:S04]  /*8da0*/  LDG.E.U16 R9, [R6.64] ;  /* 0x0000000606097981 */ /* 0x001ea8000c1e1500 */
[----:B------:R-:W-:Y:S04]  /*8db0*/  STL [R1+0xef0], R8 ;  /* 0x000ef00801007387 */ /* 0x000fe80000100800 */
[----:B--2---:R-:W-:Y:S04]  /*8dc0*/  STL [R1+0xef4], R9 ;  /* 0x000ef40901007387 */ /* 0x004fe80000100800 */
[----:B------:R-:W-:Y:S04]  /*8dd0*/  STL [R1+0xef8], R10 ;  /* 0x000ef80a01007387 */ /* 0x000fe80000100800 */
[----:B------:R-:W-:Y:S04]  /*8de0*/  STL [R1+0xefc], R12 ;  /* 0x000efc0c01007387 */ /* 0x000fe80000100800 */
[----:B------:R-:W-:Y:S04]  /*8df0*/  STL [R1+0xf00], R14 ;  /* 0x000f000e01007387 */ /* 0x000fe80000100800 */
[----:B------:R-:W-:Y:S04]  /*8e00*/  STL [R1+0xf04], R16 ;  /* 0x000f041001007387 */ /* 0x000fe80000100800 */
[----:B------:R-:W-:Y:S04]  /*8e10*/  STL [R1+0xf08], R18 ;  /* 0x000f081201007387 */ /* 0x000fe80000100800 */
[----:B-----5:R-:W-:Y:S04]  /*8e20*/  STL [R1+0xf0c], R20 ;  /* 0x000f0c1401007387 */ /* 0x020fe80000100800 */
[----:B------:R-:W-:Y:S04]  /*8e30*/  STL [R1+0xf10], R22 ;  /* 0x000f101601007387 */ /* 0x000fe80000100800 */
[----:B----4-:R-:W-:Y:S04]  /*8e40*/  STL [R1+0xf14], R24 ;  /* 0x000f141801007387 */ /* 0x010fe80000100800 */
[----:B------:R0:W-:Y:S04]  /*8e50*/  STL [R1+0xf18], R26 ;  /* 0x000f181a01007387 */ /* 0x0001e80000100800 */
[----:B0-----:R-:W2:Y:S04]  /*8e60*/  LDL.LU R26, [R1+0xe0] ;  /* 0x0000e000011a7983 */ /* 0x001ea80000300800 */
[----:B--2---:R0:W-:Y:S04]  /*8e70*/  STL [R1+0xf1c], R26 ;  /* 0x000f1c1a01007387 */ /* 0x0041e80000100800 */
[----:B0-----:R-:W2:Y:S04]  /*8e80*/  LDL.LU R26, [R1+0xe8] ;  /* 0x0000e800011a7983 */ /* 0x001ea80000300800 */
[----:B--2---:R0:W-:Y:S04]  /*8e90*/  STL [R1+0xf20], R26 ;  /* 0x000f201a01007387 */ /* 0x0041e80000100800 */
[----:B0-----:R-:W2:Y:S04]  /*8ea0*/  LDL.LU R26, [R1+0xf0] ;  /* 0x0000f000011a7983 */ /* 0x001ea80000300800 */
[----:B---3--:R-:W-:Y:S04]  /*8eb0*/  STS.U16 [R0+0x8c00], R5 ;  /* 0x008c000500007388 */ /* 0x008fe80000000400 */
[----:B------:R-:W-:Y:S04]  /*8ec0*/  STS.U16 [R0+0x9c00], R4 ;  /* 0x009c000400007388 */ /* 0x000fe80000000400 */
[----:B------:R-:W-:Y:S04]  /*8ed0*/  STS.U16 [R0+0xac00], R3 ;  /* 0x00ac000300007388 */ /* 0x000fe80000000400 */
[----:B--2---:R0:W-:Y:S04]  /*8ee0*/  STL [R1+0xf24], R26 ;  /* 0x000f241a01007387 */ /* 0x0041e80000100800 */
[----:B0-----:R-:W2:Y:S04]  /*8ef0*/  LDL.LU R26, [R1+0xf8] ;  /* 0x0000f800011a7983 */ /* 0x001ea80000300800 */
[----:B------:R-:W3:Y:S04]  /*8f00*/  LDL.LU R24, [R1+0xd8] ;  /* 0x0000d80001187983 */ /* 0x000ee80000300800 */
[----:B------:R-:W4:Y:S04]  /*8f10*/  LDL.LU R22, [R1+0xd0] ;  /* 0x0000d00001167983 */ /* 0x000f280000300800 */
[----:B------:R-:W5:Y:S04]  /*8f20*/  LDL.LU R20, [R1+0xc8] ;  /* 0x0000c80001147983 */ /* 0x000f680000300800 */
        /* <DEDUP_REMOVED lines=11> */
[----:B------:R0:W-:Y:S04]  /*8fe0*/  STS.U16 [R0+0xbc00], R2 ;  /* 0x00bc000200007388 */ /* 0x0001e80000000400 */
[----:B------:R-:W3:Y:S04]  /*8ff0*/  LDL.LU R3, [R1+0x68] ;  /* 0x0000680001037983 */ /* 0x000ee80000300800 */
[----:B------:R1:W-:Y:S04]  /*9000*/  STS.U16 [R0+0xcc00], R29 ;  /* 0x00cc001d00007388 */ /* 0x0003e80000000400 */
[----:B0-----:R-:W3:Y:S04]  /*9010*/  LDL.LU R2, [R1+0x60] ;  /* 0x0000600001027983 */ /* 0x001ee80000300800 */
[----:B------:R0:W-:Y:S04]  /*9020*/  STS.U16 [R0+0xdc00], R28 ;  /* 0x00dc001c00007388 */ /* 0x0001e80000000400 */
[----:B-1----:R-:W3:Y:S04]  /*9030*/  LDL.LU R29, [R1+0x58] ;  /* 0x00005800011d7983 */ /* 0x002ee80000300800 */
        /* <DEDUP_REMOVED lines=10> */
[----:B--2---:R0:W-:Y:S04]  /*90e0*/  STS.U16 [R0+0xec00], R26 ;  /* 0x00ec001a00007388 */ /* 0x0041e80000000400 */
[----:B0-----:R-:W2:Y:S04]  /*90f0*/  LDL.LU R26, [R1+0xf24] ;  /* 0x000f2400011a7983 */ /* 0x001ea80000300800 */
[----:B--2---:R0:W-:Y:S04]  /*9100*/  STS.U16 [R0+0xfc00], R26 ;  /* 0x00fc001a00007388 */ /* 0x0041e80000000400 */
[----:B0-----:R-:W2:Y:S04]  /*9110*/  LDL.LU R26, [R1+0xf20] ;  /* 0x000f2000011a7983 */ /* 0x001ea80000300800 */
[----:B--2---:R0:W-:Y:S04]  /*9120*/  STS.U16 [R0+0x10c00], R26 ;  /* 0x010c001a00007388 */ /* 0x0041e80000000400 */
[----:B0-----:R-:W2:Y:S04]  /*9130*/  LDL.LU R26, [R1+0xf1c] ;  /* 0x000f1c00011a7983 */ /* 0x001ea80000300800 */
[----:B---3--:R-:W-:Y:S04]  /*9140*/  STS.U16 [R0+0x12c00], R24 ;  /* 0x012c001800007388 */ /* 0x008fe80000000400 */
[----:B----4-:R-:W-:Y:S04]  /*9150*/  STS.U16 [R0+0x13c00], R22 ;  /* 0x013c001600007388 */ /* 0x010fe80000000400 */
[----:B-----5:R-:W-:Y:S04]  /*9160*/  STS.U16 [R0+0x14c00], R20 ;  /* 0x014c001400007388 */ /* 0x020fe80000000400 */
        /* <DEDUP_REMOVED lines=17> */
[----:B------:R-:W3:Y:S04]  /*9280*/  LDL.LU R24, [R1+0xf14] ;  /* 0x000f140001187983 */ /* 0x000ee80000300800 */
        /* <DEDUP_REMOVED lines=26> */
[----:B--2---:R-:W-:Y:S04]  /*9430*/  STS.U16 [R0+0x3fc00], R26 ;  /* 0x03fc001a00007388 */ /* 0x004fe80000000400 */
        /* <DEDUP_REMOVED lines=15> */
[----:B------:R1:W-:Y:S04]  /*9530*/  STS.U16 [R0+0x2fc00], R2 ;  /* 0x02fc000200007388 */ /* 0x0003e80000000400 */
[----:B------:R-:W-:Y:S04]  /*9540*/  STS.U16 [R0+0x2ec00], R29 ;  /* 0x02ec001d00007388 */ /* 0x000fe80000000400 */
[----:B------:R2:W-:Y:S01]  /*9550*/  STS.U16 [R0+0x2dc00], R28 ;  /* 0x02dc001c00007388 */ /* 0x0005e20000000400 */
[----:B0-----:R-:W-:-:S02]  /*9560*/  IMAD.MOV.U32 R3, RZ, RZ, -0x800000 ;  /* 0xff800000ff037424 */ /* 0x001fc400078e00ff */
[----:B-1----:R-:W-:Y:S01]  /*9570*/  IMAD.MOV.U32 R2, RZ, RZ, -0x800000 ;  /* 0xff800000ff027424 */ /* 0x002fe200078e00ff */
[----:B--2---:R-:W-:-:S05]  /*9580*/  MOV R0, 0x3f800000 ;  /* 0x3f80000000007802 */ /* 0x004fca0000000f00 */
[----:B------:R0:W-:Y:S04]  /*9590*/  STL [R1+0xa88], R0 ;  /* 0x000a880001007387 */ /* 0x0001e80000100800 */
[----:B------:R-:W-:Y:S01]  /*95a0*/  STL [R1+0x860], R3 ;  /* 0x0008600301007387 */ /* 0x000fe20000100800 */
[----:B0-----:R-:W-:-:S03]  /*95b0*/  MOV R0, 0xff800000 ;  /* 0xff80000000007802 */ /* 0x001fc60000000f00 */
[----:B------:R-:W-:Y:S04]  /*95c0*/  STL [R1+0x85c], R2 ;  /* 0x00085c0201007387 */ /* 0x000fe80000100800 */
        /* <DEDUP_REMOVED lines=27> */
[----:B------:R0:W-:Y:S04]  /*9780*/  STL [R1+0x6e0], R0 ;  /* 0x0006e00001007387 */ /* 0x0001e80000100800 */
[----:B------:R1:W-:Y:S04]  /*9790*/  STL [R1+0x6dc], R3 ;  /* 0x0006dc0301007387 */ /* 0x0003e80000100800 */
[----:B------:R2:W-:Y:S01]  /*97a0*/  STL [R1+0x6d8], R2 ;  /* 0x0006d80201007387 */ /* 0x0005e20000100800 */
[----:B0-----:R-:W-:-:S02]  /*97b0*/  IMAD.MOV.U32 R0, RZ, RZ, 0x3f800000 ;  /* 0x3f800000ff007424 */ /* 0x001fc400078e00ff */
[----:B-1----:R-:W-:-:S03]  /*97c0*/  IMAD.MOV.U32 R3, RZ, RZ, 0x3f800000 ;  /* 0x3f800000ff037424 */ /* 0x002fc600078e00ff */
[----:B------:R-:W-:Y:S01]  /*97d0*/  STL [R1+0xa84], R0 ;  /* 0x000a840001007387 */ /* 0x000fe20000100800 */
[----:B--2---:R-:W-:-:S03]  /*97e0*/  MOV R2, 0x3f800000 ;  /* 0x3f80000000027802 */ /* 0x004fc60000000f00 */
        /* <DEDUP_REMOVED lines=29> */
[----:B------:R-:W-:Y:S04]  /*99c0*/  STL [R1+0x700], RZ ;  /* 0x000700ff01007387 */ /* 0x000fe80000100800 */
[----:B------:R0:W-:Y:S04]  /*99d0*/  STL [R1+0x89c], R0 ;  /* 0x00089c0001007387 */ /* 0x0001e80000100800 */
[----:B------:R1:W-:Y:S04]  /*99e0*/  STL [R1+0x704], RZ ;  /* 0x000704ff01007387 */ /* 0x0003e80000100800 */
        /* <DEDUP_REMOVED lines=226> */
[----:B------:R-:W0:Y:S04]  /*a810*/  S2R R11, SR_CTAID.X ;  /* 0x00000000000b7919 */ /* 0x000e280000002500 */
        /* <DEDUP_REMOVED lines=19> */
[----:B------:R-:W2:Y:S04]  /*a950*/  S2R R27, SR_TID.X ;  /* 0x00000000001b7919 */ /* 0x000ea80000002100 */
[----:B------:R1:W-:Y:S01]  /*a960*/  STL [R1+0x79c], RZ ;  /* 0x00079cff01007387 */ /* 0x0003e20000100800 */
[----:B0-----:R-:W-:-:S03]  /*a970*/  IMAD.SHL.U32 R0, R11, 0x100, RZ ;  /* 0x000001000b007824 */ /* 0x001fc600078e00ff */
[----:B------:R1:W-:Y:S04]  /*a980*/  STL [R1+0x7b0], RZ ;  /* 0x0007b0ff01007387 */ /* 0x0003e80000100800 */
[----:B------:R1:W-:Y:S04]  /*a990*/  STL [R1+0x7b4], RZ ;  /* 0x0007b4ff01007387 */ /* 0x0003e80000100800 */
[----:B------:R1:W-:Y:S04]  /*a9a0*/  STL [R1+0x7b8], RZ ;  /* 0x0007b8ff01007387 */ /* 0x0003e80000100800 */
[----:B------:R1:W-:Y:S04]  /*a9b0*/  STL [R1+0x7bc], RZ ;  /* 0x0007bcff01007387 */ /* 0x0003e80000100800 */
[----:B------:R1:W-:Y:S01]  /*a9c0*/  STL [R1+0x7a0], RZ ;  /* 0x0007a0ff01007387 */ /* 0x0003e20000100800 */
[----:B------:R-:W-:-:S03]  /*a9d0*/  IADD3 R0, R0, 0x100, RZ ;  /* 0x0000010000007810 */ /* 0x000fc60007ffe0ff */
[----:B------:R1:W-:Y:S04]  /*a9e0*/  STL [R1+0x7a4], RZ ;  /* 0x0007a4ff01007387 */ /* 0x0003e80000100800 */
[----:B------:R1:W-:Y:S04]  /*a9f0*/  STL [R1+0x7a8], RZ ;  /* 0x0007a8ff01007387 */ /* 0x0003e80000100800 */
[----:B------:R1:W-:Y:S01]  /*aa00*/  STL [R1+0x7ac], RZ ;  /* 0x0007acff01007387 */ /* 0x0003e20000100800 */
[----:B------:R-:W-:Y:S02]  /*aa10*/  ISETP.GE.AND P1, PT, R0, 0x1, PT ;  /* 0x000000010000780c */ /* 0x000fe40003f26270 */
[----:B--2---:R-:W-:-:S02]  /*aa20*/  LOP3.LUT R11, R27, 0x1ff, RZ, 0xc0, !PT ;  /* 0x000001ff1b0b7812 */ /* 0x004fc400078ec0ff */
[----:B------:R-:W-:Y:S02]  /*aa30*/  LOP3.LUT R22, R27, 0xe0, RZ, 0xc0, !PT ;  /* 0x000000e01b167812 */ /* 0x000fe400078ec0ff */
[----:B------:R-:W-:-:S07]  /*aa40*/  ISETP.GE.U32.AND P0, PT, R11, 0x100, PT ;  /* 0x000001000b00780c */ /* 0x000fce0003f06070 */
[----:B------:R-:W-:Y:S05]  /*aa50*/  @!P1 BRA `(.L_x_0) ;  /* 0x0003ea9000009947 */ /* 0x000fea0003800000 */
[----:B-1----:R-:W-:Y:S01]  /*aa60*/  SHF.R.U32.HI R3, RZ, 0x6, R27 ;  /* 0x00000006ff037819 */ /* 0x002fe2000001161b */
[----:B------:R-:W-:Y:S01]  /*aa70*/  IMAD.MOV.U32 R6, RZ, RZ, c[0x0][0x1b8] ;  /* 0x00006e00ff067624 */ /* 0x000fe200078e00ff */
[----:B------:R-:W0:Y:S01]  /*aa80*/  S2R R15, SR_CTAID.Y ;  /* 0x00000000000f7919 */ /* 0x000e220000002600 */
[----:B------:R-:W-:Y:S01]  /*aa90*/  IMAD R17, R11, c[0x0][0x1a8], RZ ;  /* 0x00006a000b117a24 */ /* 0x000fe200078e02ff */
[----:B------:R-:W-:Y:S01]  /*aaa0*/  SGXT.U32 R3, R3, 0x3 ;  /* 0x000000030303781a */ /* 0x000fe20000000000 */
[C---:B------:R-:W-:Y:S01]  /*aab0*/  IMAD.SHL.U32 R29, R27.reuse, 0x20, RZ ;  /* 0x000000201b1d7824 */ /* 0x040fe200078e00ff */
[----:B------:R-:W-:Y:S01]  /*aac0*/  LOP3.LUT R25, R27, 0x3f, RZ, 0xc0, !PT ;  /* 0x0000003f1b197812 */ /* 0x000fe200078ec0ff */
[----:B------:R-:W-:Y:S01]  /*aad0*/  IMAD.SHL.U32 R14, R17, 0x2, RZ ;  /* 0x00000002110e7824 */ /* 0x000fe200078e00ff */
[----:B------:R-:W-:Y:S01]  /*aae0*/  LOP3.LUT R21, R27, 0x10, RZ, 0xc0, !PT ;  /* 0x000000101b157812 */ /* 0x000fe200078ec0ff */
[----:B------:R-:W-:Y:S01]  /*aaf0*/  IMAD R3, R3, c[0x0][0x1b8], RZ ;  /* 0x00006e0003037a24 */ /* 0x000fe200078e02ff */
[----:B------:R-:W-:Y:S01]  /*ab00*/  LOP3.LUT R29, R29, 0x3c00, RZ, 0xc0, !PT ;  /* 0x00003c001d1d7812 */ /* 0x000fe200078ec0ff */
[----:B------:R-:W-:-:S02]  /*ab10*/  IMAD R25, R25, c[0x0][0x1b4], RZ ;  /* 0x00006d0019197a24 */ /* 0x000fc400078e02ff */
[----:B------:R-:W-:Y:S01]  /*ab20*/  IMAD.HI R17, R17, 0x2, RZ ;  /* 0x0000000211117827 */ /* 0x000fe200078e02ff */
[----:B------:R-:W-:-:S03]  /*ab30*/  LEA R2, R6, R3, 0x3 ;  /* 0x0000000306027211 */ /* 0x000fc600078e18ff */
[----:B------:R-:W-:Y:S02]  /*ab40*/  IMAD.SHL.U32 R19, R25, 0x2, RZ ;  /* 0x0000000219137824 */ /* 0x000fe400078e00ff */
[C---:B------:R-:W-:Y:S02]  /*ab50*/  IMAD R0, R6.reuse, 0x8, R2 ;  /* 0x0000000806007824 */ /* 0x040fe400078e0202 */
[----:B------:R-:W-:Y:S02]  /*ab60*/  IMAD.SHL.U32 R23, R27, 0x2, RZ ;  /* 0x000000021b177824 */ /* 0x000fe400078e00ff */
[----:B------:R-:W-:Y:S02]  /*ab70*/  IMAD R5, R6, 0x8, R0 ;  /* 0x0000000806057824 */ /* 0x000fe400078e0200 */
[----:B------:R-:W-:-:S03]  /*ab80*/  IMAD.HI R25, R25, 0x2, RZ ;  /* 0x0000000219197827 */ /* 0x000fc600078e02ff */
[C---:B------:R-:W-:Y:S01]  /*ab90*/  LEA R4, R6.reuse, R5, 0x3 ;  /* 0x0000000506047211 */ /* 0x040fe200078e18ff */
[C---:B0-----:R-:W-:Y:S02]  /*aba0*/  IMAD R16, R15.reuse, c[0x0][0x1a0], RZ ;  /* 0x000068000f107a24 */ /* 0x041fe400078e02ff */
[----:B------:R-:W-:Y:S02]  /*abb0*/  IMAD R20, R15, c[0x0][0x1b0], RZ ;  /* 0x00006c000f147a24 */ /* 0x000fe400078e02ff */
[----:B------:R-:W-:Y:S02]  /*abc0*/  IMAD R28, R6, 0x8, R4 ;  /* 0x00000008061c7824 */ /* 0x000fe400078e0204 */
[----:B------:R-:W-:Y:S01]  /*abd0*/  IMAD.SHL.U32 R13, R16, 0x2, RZ ;  /* 0x00000002100d7824 */ /* 0x000fe200078e00ff */
[----:B------:R-:W-:Y:S01]  /*abe0*/  SHF.L.U32 R18, R20, 0x1, RZ ;  /* 0x0000000114127819 */ /* 0x000fe200000006ff */
[----:B------:R-:W-:Y:S02]  /*abf0*/  IMAD R7, R6, 0x8, R28 ;  /* 0x0000000806077824 */ /* 0x000fe400078e021c */
[----:B------:R-:W-:-:S03]  /*ac00*/  IMAD.HI R16, R16, 0x2, RZ ;  /* 0x0000000210107827 */ /* 0x000fc600078e02ff */
[----:B------:R-:W-:-:S05]  /*ac10*/  LEA R8, R6, R7, 0x3 ;  /* 0x0000000706087211 */ /* 0x000fca00078e18ff */
[----:B------:R-:W-:-:S04]  /*ac20*/  IMAD R9, R6, 0x8, R8 ;  /* 0x0000000806097824 */ /* 0x000fc800078e0208 */
[C---:B------:R-:W-:Y:S01]  /*ac30*/  IMAD R10, R6.reuse, 0x8, R9 ;  /* 0x00000008060a7824 */ /* 0x040fe200078e0209 */
[----:B------:R0:W-:Y:S04]  /*ac40*/  STL.64 [R1+0xf20], R8 ;  /* 0x000f200801007387 */ /* 0x0001e80000100a00 */
[----:B------:R-:W-:-:S04]  /*ac50*/  LEA R11, R6, R10, 0x3 ;  /* 0x0000000a060b7211 */ /* 0x000fc800078e18ff */
[----:B------:R-:W-:Y:S01]  /*ac60*/  LEA R12, R6, R11, 0x3 ;  /* 0x0000000b060c7211 */ /* 0x000fe200078e18ff */
[----:B------:R1:W-:Y:S01]  /*ac70*/  STL.64 [R1+0xf18], R10 ;  /* 0x000f180a01007387 */ /* 0x0003e20000100a00 */
[----:B0-----:R-:W-:-:S03]  /*ac80*/  IADD3 R8, P1, P2, R14, c[0x0][0x168], R13 ;  /* 0x00005a000e087a10 */ /* 0x001fc60007a3e00d */
[----:B------:R-:W-:Y:S01]  /*ac90*/  IMAD R13, R6, 0x8, R12 ;  /* 0x00000008060d7824 */ /* 0x000fe200078e020c */
[----:B------:R-:W-:-:S03]  /*aca0*/  IADD3.X R9, R17, c[0x0][0x16c], R16, P1, P2 ;  /* 0x00005b0011097a10 */ /* 0x000fc60000fe4410 */
[----:B------:R-:W-:Y:S01]  /*acb0*/  IMAD R14, R6, 0x8, R13 ;  /* 0x00000008060e7824 */ /* 0x000fe200078e020d */
[----:B------:R-:W-:-:S03]  /*acc0*/  IADD3 R16, P1, P2, R19, c[0x0][0x170], R18 ;  /* 0x00005c0013107a10 */ /* 0x000fc60007a3e012 */
[C---:B------:R-:W-:Y:S01]  /*acd0*/  IMAD R15, R6.reuse, 0x8, R14 ;  /* 0x00000008060f7824 */ /* 0x040fe200078e020e */
[----:B------:R0:W-:Y:S01]  /*ace0*/  STL.64 [R1+0x6e8], R8 ;  /* 0x0006e80801007387 */ /* 0x0001e20000100a00 */
[----:B-1----:R-:W-:Y:S01]  /*acf0*/  IMAD.SHL.U32 R11, R21, 0x100, RZ ;  /* 0x00000100150b7824 */ /* 0x002fe200078e00ff */
[----:B------:R-:W-:Y:S02]  /*ad00*/  SHF.R.U32.HI R10, RZ, 0x1, R22 ;  /* 0x00000001ff0a7819 */ /* 0x000fe40000011616 */
[----:B------:R-:W-:-:S04]  /*ad10*/  LEA R17, R6, R15, 0x3 ;  /* 0x0000000f06117211 */ /* 0x000fc800078e18ff */
[----:B------:R-:W-:Y:S01]  /*ad20*/  LEA R18, R6, R17, 0x3 ;  /* 0x0000001106127211 */ /* 0x000fe200078e18ff */
[----:B0-----:R-:W-:Y:S01]  /*ad30*/  IMAD.HI R9, R20, 0x2, RZ ;  /* 0x0000000214097827 */ /* 0x001fe200078e02ff */
[----:B------:R-:W-:-:S03]  /*ad40*/  LOP3.LUT R8, R27, 0x7, RZ, 0xc0, !PT ;  /* 0x000000071b087812 */ /* 0x000fc600078ec0ff */
[----:B------:R-:W-:Y:S01]  /*ad50*/  IMAD R19, R6, 0x8, R18 ;  /* 0x0000000806137824 */ /* 0x000fe200078e0212 */
[----:B------:R-:W-:Y:S01]  /*ad60*/  IADD3.X R25, R25, c[0x0][0x174], R9, P1, P2 ;  /* 0x00005d0019197a10 */ /* 0x000fe20000fe4409 */
[----:B------:R-:W-:Y:S02]  /*ad70*/  IMAD R24, R8, 0x210, RZ ;  /* 0x0000021008187824 */ /* 0x000fe400078e02ff */
[----:B------:R-:W-:Y:S01]  /*ad80*/  IMAD.SHL.U32 R27, R27, 0x4, RZ ;  /* 0x000000041b1b7824 */ /* 0x000fe200078e00ff */
[----:B------:R-:W-:Y:S01]  /*ad90*/  LEA R20, R6, R19, 0x3 ;  /* 0x0000001306147211 */ /* 0x000fe200078e18ff */
[----:B------:R0:W-:Y:S01]  /*ada0*/  STL.64 [R1+0xf10], R18 ;  /* 0x000f101201007387 */ /* 0x0001e20000100a00 */
[----:B------:R-:W-:Y:S01]  /*adb0*/  IMAD R29, R8, 0x80, R29 ;  /* 0x00000080081d7824 */ /* 0x000fe200078e021d */
[----:B------:R-:W-:Y:S02]  /*adc0*/  LOP3.LUT R24, R24, 0x10, R23, 0x78, !PT ;  /* 0x0000001018187812 */ /* 0x000fe400078e7817 */
[----:B------:R-:W-:-:S02]  /*add0*/  LOP3.LUT R27, R27, 0x7c, RZ, 0xc0, !PT ;  /* 0x0000007c1b1b7812 */ /* 0x000fc400078ec0ff */
[----:B------:R-:W-:Y:S02]  /*ade0*/  LOP3.LUT R11, R24, R11, RZ, 0xfc, !PT ;  /* 0x0000000b180b7212 */ /* 0x000fe400078efcff */
[----:B------:R-:W-:Y:S01]  /*adf0*/  LEA R21, R6, R20, 0x3 ;  /* 0x0000001406157211 */ /* 0x000fe200078e18ff */
[----:B0-----:R-:W0:Y:S01]  /*ae00*/  S2R R19, SR_TID.X ;  /* 0x0000000000137919 */ /* 0x001e220000002100 */
[----:B------:R-:W-:-:S04]  /*ae10*/  IMAD.SHL.U32 R18, R8, 0x10, RZ ;  /* 0x0000001008127824 */ /* 0x000fc800078e00ff */
[----:B------:R-:W-:Y:S01]  /*ae20*/  IMAD R26, R22, 0x100, R18 ;  /* 0x00000100161a7824 */ /* 0x000fe200078e0212 */
[--C-:B------:R-:W-:Y:S02]  /*ae30*/  LOP3.LUT R18, R18, 0x30, R23.reuse, 0x78, !PT ;  /* 0x0000003012127812 */ /* 0x100fe400078e7817 */
[----:B------:R-:W-:Y:S02]  /*ae40*/  LEA R22, R6, R21, 0x3 ;  /* 0x0000001506167211 */ /* 0x000fe400078e18ff */
[----:B------:R-:W-:Y:S02]  /*ae50*/  LOP3.LUT R26, R26, 0x30, R23, 0x78, !PT ;  /* 0x000000301a1a7812 */ /* 0x000fe400078e7817 */
[----:B------:R-:W-:Y:S01]  /*ae60*/  IADD3 R18, R29, R18, RZ ;  /* 0x000000121d127210 */ /* 0x000fe20007ffe0ff */
[----:B------:R-:W-:Y:S02]  /*ae70*/  IMAD R23, R6, 0x8, R22 ;  /* 0x0000000806177824 */ /* 0x000fe400078e0216 */
[----:B------:R-:W-:-:S02]  /*ae80*/  IMAD R8, R8, 0x400, R26 ;  /* 0x0000040008087824 */ /* 0x000fc400078e021a */
[----:B------:R1:W-:Y:S01]  /*ae90*/  STL [R1+0x874], R18 ;  /* 0x0008741201007387 */ /* 0x0003e20000100800 */
[----:B------:R-:W-:-:S03]  /*aea0*/  IMAD R24, R6, 0x8, R23 ;  /* 0x0000000806187824 */ /* 0x000fc600078e0217 */
[----:B------:R-:W-:Y:S02]  /*aeb0*/  STL [R1+0x360], R11 ;  /* 0x0003600b01007387 */ /* 0x000fe40000100800 */
[----:B------:R-:W-:Y:S02]  /*aec0*/  LEA R26, R6, R24, 0x3 ;  /* 0x00000018061a7211 */ /* 0x000fe400078e18ff */
[----:B0-----:R-:W-:Y:S01]  /*aed0*/  LOP3.LUT R19, R19, 0x1c, RZ, 0xc0, !PT ;  /* 0x0000001c13137812 */ /* 0x001fe200078ec0ff */
[----:B------:R0:W-:Y:S01]  /*aee0*/  STL [R1+0x7fc], R8 ;  /* 0x0007fc0801007387 */ /* 0x0001e20000100800 */
[----:B-1----:R-:W-:-:S03]  /*aef0*/  LEA R18, P1, R3, R16, 0x1 ;  /* 0x0000001003127211 */ /* 0x002fc600078208ff */
[----:B------:R-:W-:Y:S01]  /*af00*/  IMAD R27, R19, 0x20, R27 ;  /* 0x00000020131b7824 */ /* 0x000fe200078e021b */
[----:B------:R-:W-:-:S04]  /*af10*/  LEA.HI.X.SX32 R19, R3, R25, 0x1, P1 ;  /* 0x0000001903137211 */ /* 0x000fc800008f0eff */
[----:B------:R-:W-:Y:S01]  /*af20*/  LOP3.LUT R10, R27, R10, RZ, 0x3c, !PT ;  /* 0x0000000a1b0a7212 */ /* 0x000fe200078e3cff */
[----:B------:R1:W-:Y:S01]  /*af30*/  STL.64 [R1+0xe80], R18 ;  /* 0x000e801201007387 */ /* 0x0003e20000100a00 */
[-C--:B0-----:R-:W-:Y:S01]  /*af40*/  LEA R8, P3, R0, R16.reuse, 0x1 ;  /* 0x0000001000087211 */ /* 0x081fe200078608ff */
[----:B------:R-:W-:Y:S01]  /*af50*/  IMAD R27, R6, 0x8, R26 ;  /* 0x00000008061b7824 */ /* 0x000fe200078e021a */
[-C--:B------:R-:W-:Y:S02]  /*af60*/  LEA R10, P2, R2, R16.reuse, 0x1 ;  /* 0x00000010020a7211 */ /* 0x080fe400078408ff */
[-C--:B------:R-:W-:Y:S02]  /*af70*/  LEA.HI.X.SX32 R9, R0, R25.reuse, 0x1, P3 ;  /* 0x0000001900097211 */ /* 0x080fe400018f0eff */
[----:B------:R-:W-:Y:S01]  /*af80*/  LEA.HI.X.SX32 R11, R2, R25, 0x1, P2 ;  /* 0x00000019020b7211 */ /* 0x000fe200010f0eff */
[----:B------:R-:W-:Y:S02]  /*af90*/  IMAD R2, R6, 0x8, R27 ;  /* 0x0000000806027824 */ /* 0x000fe400078e021b */
[----:B------:R0:W-:Y:S01]  /*afa0*/  STL.64 [R1+0xe70], R8 ;  /* 0x000e700801007387 */ /* 0x0001e20000100a00 */
[----:B-1----:R-:W-:-:S03]  /*afb0*/  LEA R18, P2, R4, R16, 0x1 ;  /* 0x0000001004127211 */ /* 0x002fc600078408ff */
[----:B------:R1:W-:Y:S01]  /*afc0*/  STL.64 [R1+0xe78], R10 ;  /* 0x000e780a01007387 */ /* 0x0003e20000100a00 */
[----:B------:R-:W-:Y:S02]  /*afd0*/  LEA R0, R6, R2, 0x3 ;  /* 0x0000000206007211 */ /* 0x000fe400078e18ff */
[CC--:B0-----:R-:W-:Y:S02]  /*afe0*/  LEA R8, P1, R5.reuse, R16.reuse, 0x1 ;  /* 0x0000001005087211 */ /* 0x0c1fe400078208ff */
[C---:B-1----:R-:W-:Y:S02]  /*aff0*/  LEA R10, P3, R28.reuse, R16, 0x1 ;  /* 0x000000101c0a7211 */ /* 0x042fe400078608ff */
[-C--:B------:R-:W-:Y:S02]  /*b000*/  LEA.HI.X.SX32 R9, R5, R25.reuse, 0x1, P1 ;  /* 0x0000001905097211 */ /* 0x080fe400008f0eff */
[----:B------:R-:W-:-:S03]  /*b010*/  LEA.HI.X.SX32 R11, R28, R25, 0x1, P3 ;  /* 0x000000191c0b7211 */ /* 0x000fc600018f0eff */
[----:B------:R0:W-:Y:S01]  /*b020*/  STL.64 [R1+0xe68], R8 ;  /* 0x000e680801007387 */ /* 0x0001e20000100a00 */
[----:B------:R-:W-:-:S03]  /*b030*/  LEA.HI.X.SX32 R19, R4, R25, 0x1, P2 ;  /* 0x0000001904137211 */ /* 0x000fc600010f0eff */
[----:B0-----:R-:W2:Y:S01]  /*b040*/  LDL.LU.64 R8, [R1+0xf20] ;  /* 0x000f200001087983 */ /* 0x001ea20000300a00 */
[----:B------:R-:W-:-:S03]  /*b050*/  IMAD R3, R6, 0x8, R0 ;  /* 0x0000000806037824 */ /* 0x000fc600078e0200 */
[----:B------:R0:W-:Y:S01]  /*b060*/  STL.64 [R1+0xe58], R10 ;  /* 0x000e580a01007387 */ /* 0x0001e20000100a00 */
[----:B------:R-:W-:-:S03]  /*b070*/  IMAD R4, R6, 0x8, R3 ;  /* 0x0000000806047824 */ /* 0x000fc600078e0203 */
[----:B------:R-:W-:Y:S01]  /*b080*/  STL.64 [R1+0xe60], R18 ;  /* 0x000e601201007387 */ /* 0x000fe20000100a00 */
[----:B0-----:R-:W-:-:S04]  /*b090*/  LEA R10, P1, R7, R16, 0x1 ;  /* 0x00000010070a7211 */ /* 0x001fc800078208ff */
[----:B------:R-:W-:-:S05]  /*b0a0*/  LEA.HI.X.SX32 R11, R7, R25, 0x1, P1 ;  /* 0x00000019070b7211 */ /* 0x000fca00008f0eff */
[----:B------:R0:W-:Y:S04]  /*b0b0*/  STL.64 [R1+0xe50], R10 ;  /* 0x000e500a01007387 */ /* 0x0001e80000100a00 */
[----:B0-----:R-:W3:Y:S01]  /*b0c0*/  LDL.LU.64 R10, [R1+0xf18] ;  /* 0x000f1800010a7983 */ /* 0x001ee20000300a00 */
[CC--:B--2---:R-:W-:Y:S02]  /*b0d0*/  LEA R28, P2, R8.reuse, R16.reuse, 0x1 ;  /* 0x00000010081c7211 */ /* 0x0c4fe400078408ff */
[C---:B------:R-:W-:Y:S02]  /*b0e0*/  LEA R18, P3, R9.reuse, R16, 0x1 ;  /* 0x0000001009127211 */ /* 0x040fe400078608ff */
[-C--:B------:R-:W-:Y:S02]  /*b0f0*/  LEA.HI.X.SX32 R29, R8, R25.reuse, 0x1, P2 ;  /* 0x00000019081d7211 */ /* 0x080fe400010f0eff */
[----:B------:R-:W-:-:S03]  /*b100*/  LEA.HI.X.SX32 R19, R9, R25, 0x1, P3 ;  /* 0x0000001909137211 */ /* 0x000fc600018f0eff */
[----:B------:R-:W-:Y:S04]  /*b110*/  STL.64 [R1+0xe48], R28 ;  /* 0x000e481c01007387 */ /* 0x000fe80000100a00 */
[----:B------:R0:W-:Y:S02]  /*b120*/  STL.64 [R1+0xe40], R18 ;  /* 0x000e401201007387 */ /* 0x0001e40000100a00 */
[----:B0-----:R-:W-:-:S04]  /*b130*/  LEA R18, P3, R12, R16, 0x1 ;  /* 0x000000100c127211 */ /* 0x001fc800078608ff */
[----:B------:R-:W-:Y:S02]  /*b140*/  LEA.HI.X.SX32 R19, R12, R25, 0x1, P3 ;  /* 0x000000190c137211 */ /* 0x000fe400018f0eff */
[----:B---3--:R-:W-:-:S04]  /*b150*/  LEA R8, P1, R10, R16, 0x1 ;  /* 0x000000100a087211 */ /* 0x008fc800078208ff */
[----:B------:R-:W-:Y:S02]  /*b160*/  LEA.HI.X.SX32 R9, R10, R25, 0x1, P1 ;  /* 0x000000190a097211 */ /* 0x000fe400008f0eff */
[----:B------:R-:W-:-:S03]  /*b170*/  LEA R28, P2, R11, R16, 0x1 ;  /* 0x000000100b1c7211 */ /* 0x000fc600078408ff */
[----:B------:R-:W-:Y:S04]  /*b180*/  STL.64 [R1+0xe38], R8 ;  /* 0x000e380801007387 */ /* 0x000fe80000100a00 */
[----:B------:R0:W-:Y:S01]  /*b190*/  STL.64 [R1+0xe28], R18 ;  /* 0x000e281201007387 */ /* 0x0001e20000100a00 */
[----:B------:R-:W-:Y:S02]  /*b1a0*/  LEA.HI.X.SX32 R29, R11, R25, 0x1, P2 ;  /* 0x000000190b1d7211 */ /* 0x000fe400010f0eff */
[----:B0-----:R-:W-:-:S04]  /*b1b0*/  LEA R18, P1, R13, R16, 0x1 ;  /* 0x000000100d127211 */ /* 0x001fc800078208ff */
[----:B------:R-:W-:Y:S01]  /*b1c0*/  LEA.HI.X.SX32 R19, R13, R25, 0x1, P1 ;  /* 0x000000190d137211 */ /* 0x000fe200008f0eff */
[----:B------:R-:W-:Y:S04]  /*b1d0*/  STL.64 [R1+0xe30], R28 ;  /* 0x000e301c01007387 */ /* 0x000fe80000100a00 */
[----:B------:R0:W-:Y:S04]  /*b1e0*/  STL.64 [R1+0xe20], R18 ;  /* 0x000e201201007387 */ /* 0x0001e80000100a00 */
[----:B0-----:R-:W2:Y:S01]  /*b1f0*/  LDL.LU.64 R18, [R1+0xf10] ;  /* 0x000f100001127983 */ /* 0x001ea20000300a00 */
[----:B------:R-:W-:-:S02]  /*b200*/  LEA R10, P3, R15, R16, 0x1 ;  /* 0x000000100f0a7211 */ /* 0x000fc400078608ff */
[CC--:B------:R-:W-:Y:S02]  /*b210*/  LEA R28, P2, R14.reuse, R16.reuse, 0x1 ;  /* 0x000000100e1c7211 */ /* 0x0c0fe400078408ff */
[-C--:B------:R-:W-:Y:S02]  /*b220*/  LEA.HI.X.SX32 R11, R15, R25.reuse, 0x1, P3 ;  /* 0x000000190f0b7211 */ /* 0x080fe400018f0eff */
[-C--:B------:R-:W-:Y:S02]  /*b230*/  LEA.HI.X.SX32 R29, R14, R25.reuse, 0x1, P2 ;  /* 0x000000190e1d7211 */ /* 0x080fe400010f0eff */
[C---:B------:R-:W-:Y:S01]  /*b240*/  LEA R14, P1, R17.reuse, R16, 0x1 ;  /* 0x00000010110e7211 */ /* 0x040fe200078208ff */
[----:B------:R0:W-:Y:S04]  /*b250*/  STL.64 [R1+0xe10], R10 ;  /* 0x000e100a01007387 */ /* 0x0001e80000100a00 */
[----:B------:R1:W-:Y:S01]  /*b260*/  STL.64 [R1+0xe18], R28 ;  /* 0x000e181c01007387 */ /* 0x0003e20000100a00 */
[----:B------:R-:W-:-:S02]  /*b270*/  LEA.HI.X.SX32 R15, R17, R25, 0x1, P1 ;  /* 0x00000019110f7211 */ /* 0x000fc400008f0eff */
[----:B------:R-:W-:-:S05]  /*b280*/  LEA R5, R6, R4, 0x3 ;  /* 0x0000000406057211 */ /* 0x000fca00078e18ff */
[----:B------:R-:W-:-:S04]  /*b290*/  IMAD R7, R6, 0x8, R5 ;  /* 0x0000000806077824 */ /* 0x000fc800078e0205 */
[----:B------:R-:W-:-:S05]  /*b2a0*/  IMAD R8, R6, 0x8, R7 ;  /* 0x0000000806087824 */ /* 0x000fca00078e0207 */
[----:B------:R-:W-:-:S05]  /*b2b0*/  LEA R9, R6, R8, 0x3 ;  /* 0x0000000806097211 */ /* 0x000fca00078e18ff */
[----:B0-----:R-:W-:-:S04]  /*b2c0*/  IMAD R11, R6, 0x8, R9 ;  /* 0x00000008060b7824 */ /* 0x001fc800078e0209 */
[----:B------:R-:W-:Y:S01]  /*b2d0*/  IMAD R10, R6, 0x8, R11 ;  /* 0x00000008060a7824 */ /* 0x000fe200078e020b */
[CC--:B--2---:R-:W-:Y:S02]  /*b2e0*/  LEA R12, P3, R19.reuse, R16.reuse, 0x1 ;  /* 0x00000010130c7211 */ /* 0x0c4fe400078608ff */
[C---:B-1----:R-:W-:Y:S02]  /*b2f0*/  LEA R28, P2, R18.reuse, R16, 0x1 ;  /* 0x00000010121c7211 */ /* 0x042fe400078408ff */
[-C--:B------:R-:W-:Y:S02]  /*b300*/  LEA.HI.X.SX32 R13, R19, R25.reuse, 0x1, P3 ;  /* 0x00000019130d7211 */ /* 0x080fe400018f0eff */
[----:B------:R-:W-:-:S03]  /*b310*/  LEA.HI.X.SX32 R29, R18, R25, 0x1, P2 ;  /* 0x00000019121d7211 */ /* 0x000fc600010f0eff */
[----:B------:R-:W-:Y:S01]  /*b320*/  STL.64 [R1+0xdf8], R12 ;  /* 0x000df80c01007387 */ /* 0x000fe20000100a00 */
[----:B------:R-:W-:-:S03]  /*b330*/  LEA R18, P1, R20, R16, 0x1 ;  /* 0x0000001014127211 */ /* 0x000fc600078208ff */
[----:B------:R0:W-:Y:S04]  /*b340*/  STL.64 [R1+0xe08], R14 ;  /* 0x000e080e01007387 */ /* 0x0001e80000100a00 */
[----:B------:R1:W-:Y:S01]  /*b350*/  STL.64 [R1+0xe00], R28 ;  /* 0x000e001c01007387 */ /* 0x0003e20000100a00 */
[-C--:B------:R-:W-:Y:S02]  /*b360*/  LEA.HI.X.SX32 R19, R20, R25.reuse, 0x1, P1 ;  /* 0x0000001914137211 */ /* 0x080fe400008f0eff */
[CC--:B0-----:R-:W-:Y:S02]  /*b370*/  LEA R14, P3, R22.reuse, R16.reuse, 0x1 ;  /* 0x00000010160e7211 */ /* 0x0c1fe400078608ff */
[----:B-1----:R-:W-:Y:S02]  /*b380*/  LEA R28, P2, R21, R16, 0x1 ;  /* 0x00000010151c7211 */ /* 0x002fe400078408ff */
[----:B------:R-:W-:-:S02]  /*b390*/  LEA.HI.X.SX32 R15, R22, R25, 0x1, P3 ;  /* 0x00000019160f7211 */ /* 0x000fc400018f0eff */
[----:B------:R-:W-:-:S03]  /*b3a0*/  LEA.HI.X.SX32 R29, R21, R25, 0x1, P2 ;  /* 0x00000019151d7211 */ /* 0x000fc600010f0eff */
[----:B------:R-:W-:Y:S04]  /*b3b0*/  STL.64 [R1+0xde0], R14 ;  /* 0x000de00e01007387 */ /* 0x000fe80000100a00 */
[----:B------:R0:W-:Y:S01]  /*b3c0*/  STL.64 [R1+0xdf0], R18 ;  /* 0x000df01201007387 */ /* 0x0001e20000100a00 */
[----:B------:R-:W-:-:S03]  /*b3d0*/  LEA R20, P2, R24, R16, 0x1 ;  /* 0x0000001018147211 */ /* 0x000fc600078408ff */
[----:B------:R1:W-:Y:S01]  /*b3e0*/  STL.64 [R1+0xde8], R28 ;  /* 0x000de81c01007387 */ /* 0x0003e20000100a00 */
[-C--:B------:R-:W-:Y:S02]  /*b3f0*/  LEA.HI.X.SX32 R21, R24, R25.reuse, 0x1, P2 ;  /* 0x0000001918157211 */ /* 0x080fe400010f0eff */
[CC--:B0-----:R-:W-:Y:S02]  /*b400*/  LEA R18, P3, R26.reuse, R16.reuse, 0x1 ;  /* 0x000000101a127211 */ /* 0x0c1fe400078608ff */
[C---:B-1----:R-:W-:Y:S02]  /*b410*/  LEA R28, P1, R23.reuse, R16, 0x1 ;  /* 0x00000010171c7211 */ /* 0x042fe400078208ff */
[-C--:B------:R-:W-:Y:S02]  /*b420*/  LEA.HI.X.SX32 R19, R26, R25.reuse, 0x1, P3 ;  /* 0x000000191a137211 */ /* 0x080fe400018f0eff */
[----:B------:R-:W-:-:S03]  /*b430*/  LEA.HI.X.SX32 R29, R23, R25, 0x1, P1 ;  /* 0x00000019171d7211 */ /* 0x000fc600008f0eff */
[----:B------:R-:W-:Y:S01]  /*b440*/  STL.64 [R1+0xdc8], R18 ;  /* 0x000dc81201007387 */ /* 0x000fe20000100a00 */
[----:B------:R-:W-:-:S03]  /*b450*/  LEA R22, P2, R2, R16, 0x1 ;  /* 0x0000001002167211 */ /* 0x000fc600078408ff */
[----:B------:R0:W-:Y:S01]  /*b460*/  STL.64 [R1+0xdd8], R28 ;  /* 0x000dd81c01007387 */ /* 0x0001e20000100a00 */
[----:B------:R-:W-:-:S03]  /*b470*/  LEA R13, R6, R10, 0x3 ;  /* 0x0000000a060d7211 */ /* 0x000fc600078e18ff */
[----:B------:R1:W-:Y:S01]  /*b480*/  STL.64 [R1+0xdd0], R20 ;  /* 0x000dd01401007387 */ /* 0x0003e20000100a00 */
[-C--:B------:R-:W-:Y:S02]  /*b490*/  LEA.HI.X.SX32 R23, R2, R25.reuse, 0x1, P2 ;  /* 0x0000001902177211 */ /* 0x080fe400010f0eff */
[CC--:B0-----:R-:W-:Y:S02]  /*b4a0*/  LEA R28, P1, R27.reuse, R16.reuse, 0x1 ;  /* 0x000000101b1c7211 */ /* 0x0c1fe400078208ff */
[CC--:B-1----:R-:W-:Y:S02]  /*b4b0*/  LEA R20, P3, R0.reuse, R16.reuse, 0x1 ;  /* 0x0000001000147211 */ /* 0x0c2fe400078608ff */
[-C--:B------:R-:W-:Y:S02]  /*b4c0*/  LEA.HI.X.SX32 R29, R27, R25.reuse, 0x1, P1 ;  /* 0x000000191b1d7211 */ /* 0x080fe400008f0eff */
[----:B------:R-:W-:Y:S01]  /*b4d0*/  LEA.HI.X.SX32 R21, R0, R25, 0x1, P3 ;  /* 0x0000001900157211 */ /* 0x000fe200018f0eff */
[C---:B------:R-:W-:Y:S01]  /*b4e0*/  IMAD R12, R6.reuse, 0x8, R13 ;  /* 0x00000008060c7824 */ /* 0x040fe200078e020d */
[----:B------:R-:W-:Y:S01]  /*b4f0*/  LEA R26, P1, R3, R16, 0x1 ;  /* 0x00000010031a7211 */ /* 0x000fe200078208ff */
[----:B------:R-:W-:Y:S02]  /*b500*/  STL.64 [R1+0xdc0], R28 ;  /* 0x000dc01c01007387 */ /* 0x000fe40000100a00 */
[----:B------:R-:W-:-:S02]  /*b510*/  IMAD R15, R6, 0x8, R12 ;  /* 0x00000008060f7824 */ /* 0x000fc400078e020c */
[----:B------:R0:W-:Y:S01]  /*b520*/  STL.64 [R1+0xdb8], R22 ;  /* 0x000db81601007387 */ /* 0x0001e20000100a00 */
[----:B------:R-:W-:-:S03]  /*b530*/  LEA.HI.X.SX32 R27, R3, R25, 0x1, P1 ;  /* 0x00000019031b7211 */ /* 0x000fc600008f0eff */
[----:B------:R1:W-:Y:S01]  /*b540*/  STL.64 [R1+0xdb0], R20 ;  /* 0x000db01401007387 */ /* 0x0003e20000100a00 */
[----:B------:R-:W-:Y:S02]  /*b550*/  LEA R14, R6, R15, 0x3 ;  /* 0x0000000f060e7211 */ /* 0x000fe400078e18ff */
[CC--:B0-----:R-:W-:Y:S02]  /*b560*/  LEA R22, P2, R4.reuse, R16.reuse, 0x1 ;  /* 0x0000001004167211 */ /* 0x0c1fe400078408ff */
[C---:B-1----:R-:W-:Y:S02]  /*b570*/  LEA R20, P3, R5.reuse, R16, 0x1 ;  /* 0x0000001005147211 */ /* 0x042fe400078608ff */
[-C--:B------:R-:W-:Y:S02]  /*b580*/  LEA.HI.X.SX32 R23, R4, R25.reuse, 0x1, P2 ;  /* 0x0000001904177211 */ /* 0x080fe400010f0eff */
[----:B------:R-:W-:Y:S01]  /*b590*/  LEA.HI.X.SX32 R21, R5, R25, 0x1, P3 ;  /* 0x0000001905157211 */ /* 0x000fe200018f0eff */
[----:B------:R0:W-:Y:S01]  /*b5a0*/  STL.64 [R1+0xda8], R26 ;  /* 0x000da81a01007387 */ /* 0x0001e20000100a00 */
[----:B------:R-:W-:-:S03]  /*b5b0*/  IMAD R18, R6, 0x8, R14 ;  /* 0x0000000806127824 */ /* 0x000fc600078e020e */
[----:B------:R1:W-:Y:S04]  /*b5c0*/  STL.64 [R1+0xda0], R22 ;  /* 0x000da01601007387 */ /* 0x0003e80000100a00 */
[----:B------:R2:W-:Y:S01]  /*b5d0*/  STL.64 [R1+0xd98], R20 ;  /* 0x000d981401007387 */ /* 0x0005e20000100a00 */
[CC--:B0-----:R-:W-:Y:S02]  /*b5e0*/  LEA R26, P1, R7.reuse, R16.reuse, 0x1 ;  /* 0x00000010071a7211 */ /* 0x0c1fe400078208ff */
[-C--:B-1----:R-:W-:Y:S02]  /*b5f0*/  LEA R22, P2, R8, R16.reuse, 0x1 ;  /* 0x0000001008167211 */ /* 0x082fe400078408ff */
[-C--:B------:R-:W-:Y:S02]  /*b600*/  LEA.HI.X.SX32 R27, R7, R25.reuse, 0x1, P1 ;  /* 0x00000019071b7211 */ /* 0x080fe400008f0eff */
[----:B--2---:R-:W-:Y:S01]  /*b610*/  LEA R20, P3, R9, R16, 0x1 ;  /* 0x0000001009147211 */ /* 0x004fe200078608ff */
[----:B------:R-:W-:Y:S01]  /*b620*/  IMAD R17, R6, 0x8, R18 ;  /* 0x0000000806117824 */ /* 0x000fe200078e0212 */
[----:B------:R-:W-:-:S02]  /*b630*/  LEA.HI.X.SX32 R23, R8, R25, 0x1, P2 ;  /* 0x0000001908177211 */ /* 0x000fc400010f0eff */
[----:B------:R-:W-:Y:S01]  /*b640*/  LEA.HI.X.SX32 R21, R9, R25, 0x1, P3 ;  /* 0x0000001909157211 */ /* 0x000fe200018f0eff */
[----:B------:R0:W-:Y:S01]  /*b650*/  STL.64 [R1+0xd90], R26 ;  /* 0x000d901a01007387 */ /* 0x0001e20000100a00 */
[----:B------:R-:W-:-:S03]  /*b660*/  LEA R2, R6, R17, 0x3 ;  /* 0x0000001106027211 */ /* 0x000fc600078e18ff */
        /* <DEDUP_REMOVED lines=8> */
[-C--:B------:R-:W-:Y:S01]  /*b6f0*/  LEA.HI.X.SX32 R21, R13, R25.reuse, 0x1, P3 ;  /* 0x000000190d157211 */ /* 0x080fe200018f0eff */
[----:B------:R-:W-:Y:S01]  /*b700*/  STL.64 [R1+0xd78], R26 ;  /* 0x000d781a01007387 */ /* 0x000fe20000100a00 */
[----:B------:R-:W-:Y:S01]  /*b710*/  IMAD R4, R6, 0x8, R0 ;  /* 0x0000000806047824 */ /* 0x000fe200078e0200 */
[C---:B------:R-:W-:Y:S02]  /*b720*/  LEA R10, P3, R14.reuse, R16, 0x1 ;  /* 0x000000100e0a7211 */ /* 0x040fe400078608ff */
[----:B------:R0:W-:Y:S04]  /*b730*/  STL.64 [R1+0xd70], R22 ;  /* 0x000d701601007387 */ /* 0x0001e80000100a00 */
[----:B------:R1:W-:Y:S01]  /*b740*/  STL.64 [R1+0xd68], R20 ;  /* 0x000d681401007387 */ /* 0x0003e20000100a00 */
[----:B------:R-:W-:-:S02]  /*b750*/  LEA.HI.X.SX32 R11, R14, R25, 0x1, P3 ;  /* 0x000000190e0b7211 */ /* 0x000fc400018f0eff */
[----:B------:R-:W-:Y:S02]  /*b760*/  LEA R3, R6, R4, 0x3 ;  /* 0x0000000406037211 */ /* 0x000fe400078e18ff */
[CC--:B0-----:R-:W-:Y:S02]  /*b770*/  LEA R22, P1, R12.reuse, R16.reuse, 0x1 ;  /* 0x000000100c167211 */ /* 0x0c1fe400078208ff */
[CC--:B-1----:R-:W-:Y:S02]  /*b780*/  LEA R20, P2, R15.reuse, R16.reuse, 0x1 ;  /* 0x000000100f147211 */ /* 0x0c2fe400078408ff */
[-C--:B------:R-:W-:Y:S02]  /*b790*/  LEA.HI.X.SX32 R23, R12, R25.reuse, 0x1, P1 ;  /* 0x000000190c177211 */ /* 0x080fe400008f0eff */
[----:B------:R-:W-:Y:S01]  /*b7a0*/  LEA.HI.X.SX32 R21, R15, R25, 0x1, P2 ;  /* 0x000000190f157211 */ /* 0x000fe200010f0eff */
[----:B------:R-:W-:Y:S01]  /*b7b0*/  STL.64 [R1+0xd50], R10 ;  /* 0x000d500a01007387 */ /* 0x000fe20000100a00 */
[----:B------:R-:W-:Y:S01]  /*b7c0*/  IMAD R19, R6, 0x8, R3 ;  /* 0x0000000806137824 */ /* 0x000fe200078e0203 */
[----:B------:R-:W-:-:S02]  /*b7d0*/  LEA R26, P1, R18, R16, 0x1 ;  /* 0x00000010121a7211 */ /* 0x000fc400078208ff */
[----:B------:R0:W-:Y:S01]  /*b7e0*/  STL.64 [R1+0xd60], R22 ;  /* 0x000d601601007387 */ /* 0x0001e20000100a00 */
[----:B------:R-:W-:-:S03]  /*b7f0*/  IMAD R8, R6, 0x8, R19 ;  /* 0x0000000806087824 */ /* 0x000fc600078e0213 */
[----:B------:R1:W-:Y:S01]  /*b800*/  STL.64 [R1+0xd58], R20 ;  /* 0x000d581401007387 */ /* 0x0003e20000100a00 */
[-C--:B------:R-:W-:Y:S02]  /*b810*/  LEA.HI.X.SX32 R27, R18, R25.reuse, 0x1, P1 ;  /* 0x00000019121b7211 */ /* 0x080fe400008f0eff */
[CC--:B0-----:R-:W-:Y:S02]  /*b820*/  LEA R22, P2, R17.reuse, R16.reuse, 0x1 ;  /* 0x0000001011167211 */ /* 0x0c1fe400078408ff */
[C---:B-1----:R-:W-:Y:S02]  /*b830*/  LEA R20, P3, R2.reuse, R16, 0x1 ;  /* 0x0000001002147211 */ /* 0x042fe400078608ff */
[-C--:B------:R-:W-:Y:S02]  /*b840*/  LEA.HI.X.SX32 R23, R17, R25.reuse, 0x1, P2 ;  /* 0x0000001911177211 */ /* 0x080fe400010f0eff */
[----:B------:R-:W-:Y:S01]  /*b850*/  LEA.HI.X.SX32 R21, R2, R25, 0x1, P3 ;  /* 0x0000001902157211 */ /* 0x000fe200018f0eff */
[----:B------:R-:W-:Y:S01]  /*b860*/  STL.64 [R1+0xd48], R26 ;  /* 0x000d481a01007387 */ /* 0x000fe20000100a00 */
[----:B------:R-:W-:-:S03]  /*b870*/  LEA R13, R6, R8, 0x3 ;  /* 0x00000008060d7211 */ /* 0x000fc600078e18ff */
[----:B------:R0:W-:Y:S01]  /*b880*/  STL.64 [R1+0xd40], R22 ;  /* 0x000d401601007387 */ /* 0x0001e20000100a00 */
[----:B------:R-:W-:-:S03]  /*b890*/  LEA R14, P3, R3, R16, 0x1 ;  /* 0x00000010030e7211 */ /* 0x000fc600078608ff */
[----:B------:R1:W-:Y:S01]  /*b8a0*/  STL.64 [R1+0xd38], R20 ;  /* 0x000d381401007387 */ /* 0x0003e20000100a00 */
[----:B------:R-:W-:Y:S01]  /*b8b0*/  IMAD R5, R6, 0x8, R13 ;  /* 0x0000000806057824 */ /* 0x000fe200078e020d */
[-C--:B0-----:R-:W-:Y:S02]  /*b8c0*/  LEA R22, P1, R0, R16.reuse, 0x1 ;  /* 0x0000001000167211 */ /* 0x081fe400078208ff */
[----:B-1----:R-:W-:Y:S02]  /*b8d0*/  LEA R20, P2, R4, R16, 0x1 ;  /* 0x0000001004147211 */ /* 0x002fe400078408ff */
[-C--:B------:R-:W-:Y:S02]  /*b8e0*/  LEA.HI.X.SX32 R23, R0, R25.reuse, 0x1, P1 ;  /* 0x0000001900177211 */ /* 0x080fe400008f0eff */
[-C--:B------:R-:W-:Y:S01]  /*b8f0*/  LEA.HI.X.SX32 R21, R4, R25.reuse, 0x1, P2 ;  /* 0x0000001904157211 */ /* 0x080fe200010f0eff */
[C---:B------:R-:W-:Y:S01]  /*b900*/  IMAD R10, R6.reuse, 0x8, R5 ;  /* 0x00000008060a7824 */ /* 0x040fe200078e0205 */
[----:B------:R-:W-:Y:S01]  /*b910*/  LEA.HI.X.SX32 R15, R3, R25, 0x1, P3 ;  /* 0x00000019030f7211 */ /* 0x000fe200018f0eff */
[----:B------:R0:W-:Y:S04]  /*b920*/  STL.64 [R1+0xd30], R22 ;  /* 0x000d301601007387 */ /* 0x0001e80000100a00 */
[----:B------:R1:W-:Y:S01]  /*b930*/  STL.64 [R1+0xd28], R20 ;  /* 0x000d281401007387 */ /* 0x0003e20000100a00 */
[----:B------:R-:W-:-:S03]  /*b940*/  LEA R11, R6, R10, 0x3 ;  /* 0x0000000a060b7211 */ /* 0x000fc600078e18ff */
[----:B------:R2:W-:Y:S01]  /*b950*/  STL.64 [R1+0xd20], R14 ;  /* 0x000d200e01007387 */ /* 0x0005e20000100a00 */
[CC--:B0-----:R-:W-:Y:S02]  /*b960*/  LEA R22, P1, R19.reuse, R16.reuse, 0x1 ;  /* 0x0000001013167211 */ /* 0x0c1fe400078208ff */
[CC--:B-1----:R-:W-:Y:S02]  /*b970*/  LEA R20, P2, R8.reuse, R16.reuse, 0x1 ;  /* 0x0000001008147211 */ /* 0x0c2fe400078408ff */
[-C--:B------:R-:W-:Y:S02]  /*b980*/  LEA.HI.X.SX32 R23, R19, R25.reuse, 0x1, P1 ;  /* 0x0000001913177211 */ /* 0x080fe400008f0eff */
[CC--:B--2---:R-:W-:Y:S02]  /*b990*/  LEA R14, P3, R13.reuse, R16.reuse, 0x1 ;  /* 0x000000100d0e7211 */ /* 0x0c4fe400078608ff */
[-C--:B------:R-:W-:Y:S01]  /*b9a0*/  LEA.HI.X.SX32 R21, R8, R25.reuse, 0x1, P2 ;  /* 0x0000001908157211 */ /* 0x080fe200010f0eff */
[----:B------:R-:W-:Y:S01]  /*b9b0*/  IMAD R7, R6, 0x8, R11 ;  /* 0x0000000806077824 */ /* 0x000fe200078e020b */
[----:B------:R-:W-:Y:S01]  /*b9c0*/  LEA.HI.X.SX32 R15, R13, R25, 0x1, P3 ;  /* 0x000000190d0f7211 */ /* 0x000fe200018f0eff */
[----:B------:R-:W-:Y:S01]  /*b9d0*/  STL.64 [R1+0xd18], R22 ;  /* 0x000d181601007387 */ /* 0x000fe20000100a00 */
[----:B------:R-:W-:Y:S01]  /*b9e0*/  LEA R18, P2, R10, R16, 0x1 ;  /* 0x000000100a127211 */ /* 0x000fe200078408ff */
[----:B------:R-:W-:-:S02]  /*b9f0*/  IMAD R9, R6, 0x8, R7 ;  /* 0x0000000806097824 */ /* 0x000fc400078e0207 */
[----:B------:R0:W-:Y:S04]  /*ba00*/  STL.64 [R1+0xd10], R20 ;  /* 0x000d101401007387 */ /* 0x0001e80000100a00 */
[----:B------:R1:W-:Y:S01]  /*ba10*/  STL.64 [R1+0xd08], R14 ;  /* 0x000d080e01007387 */ /* 0x0003e20000100a00 */
[----:B------:R-:W-:Y:S02]  /*ba20*/  LEA R0, R6, R9, 0x3 ;  /* 0x0000000906007211 */ /* 0x000fe400078e18ff */
[----:B------:R-:W-:Y:S02]  /*ba30*/  LEA.HI.X.SX32 R19, R10, R25, 0x1, P2 ;  /* 0x000000190a137211 */ /* 0x000fe400010f0eff */
[-C--:B0-----:R-:W-:Y:S02]  /*ba40*/  LEA R20, P1, R5, R16.reuse, 0x1 ;  /* 0x0000001005147211 */ /* 0x081fe400078208ff */
[----:B-1----:R-:W-:-:S02]  /*ba50*/  LEA R14, P3, R11, R16, 0x1 ;  /* 0x000000100b0e7211 */ /* 0x002fc400078608ff */
[-C--:B------:R-:W-:Y:S02]  /*ba60*/  LEA.HI.X.SX32 R21, R5, R25.reuse, 0x1, P1 ;  /* 0x0000001905157211 */ /* 0x080fe400008f0eff */
[----:B------:R-:W-:Y:S01]  /*ba70*/  LEA.HI.X.SX32 R15, R11, R25, 0x1, P3 ;  /* 0x000000190b0f7211 */ /* 0x000fe200018f0eff */
[----:B------:R-:W-:Y:S02]  /*ba80*/  IMAD R2, R6, 0x8, R0 ;  /* 0x0000000806027824 */ /* 0x000fe400078e0200 */
[----:B------:R-:W-:Y:S01]  /*ba90*/  STL.64 [R1+0xd00], R20 ;  /* 0x000d001401007387 */ /* 0x000fe20000100a00 */
[----:B------:R-:W-:-:S03]  /*baa0*/  LEA R12, P3, R0, R16, 0x1 ;  /* 0x00000010000c7211 */ /* 0x000fc600078608ff */
[----:B------:R0:W-:Y:S01]  /*bab0*/  STL.64 [R1+0xcf8], R18 ;  /* 0x000cf81201007387 */ /* 0x0001e20000100a00 */
[----:B------:R-:W-:-:S03]  /*bac0*/  IMAD R3, R6, 0x8, R2 ;  /* 0x0000000806037824 */ /* 0x000fc600078e0202 */
[----:B------:R1:W-:Y:S01]  /*bad0*/  STL.64 [R1+0xcf0], R14 ;  /* 0x000cf00e01007387 */ /* 0x0003e20000100a00 */
[-C--:B------:R-:W-:Y:S02]  /*bae0*/  LEA.HI.X.SX32 R13, R0, R25.reuse, 0x1, P3 ;  /* 0x00000019000d7211 */ /* 0x080fe400018f0eff */
[-C--:B0-----:R-:W-:Y:S02]  /*baf0*/  LEA R18, P1, R7, R16.reuse, 0x1 ;  /* 0x0000001007127211 */ /* 0x081fe400078208ff */
[----:B-1----:R-:W-:Y:S02]  /*bb00*/  LEA R14, P2, R9, R16, 0x1 ;  /* 0x00000010090e7211 */ /* 0x002fe400078408ff */
[-C--:B------:R-:W-:Y:S02]  /*bb10*/  LEA.HI.X.SX32 R19, R7, R25.reuse, 0x1, P1 ;  /* 0x0000001907137211 */ /* 0x080fe400008f0eff */
[----:B------:R-:W-:Y:S02]  /*bb20*/  LEA.HI.X.SX32 R15, R9, R25, 0x1, P2 ;  /* 0x00000019090f7211 */ /* 0x000fe400010f0eff */
[C---:B------:R-:W-:Y:S01]  /*bb30*/  LEA R8, R6.reuse, R3, 0x3 ;  /* 0x0000000306087211 */ /* 0x040fe200078e18ff */
[----:B------:R-:W-:Y:S04]  /*bb40*/  STL.64 [R1+0xce8], R18 ;  /* 0x000ce81201007387 */ /* 0x000fe80000100a00 */
[----:B------:R0:W-:Y:S01]  /*bb50*/  STL.64 [R1+0xce0], R14 ;  /* 0x000ce00e01007387 */ /* 0x0001e20000100a00 */
[----:B------:R-:W-:-:S03]  /*bb60*/  IMAD R4, R6, 0x8, R8 ;  /* 0x0000000806047824 */ /* 0x000fc600078e0208 */
[----:B------:R1:W-:Y:S01]  /*bb70*/  STL.64 [R1+0xcd8], R12 ;  /* 0x000cd80c01007387 */ /* 0x0003e20000100a00 */
[----:B------:R-:W-:Y:S01]  /*bb80*/  IMAD R5, R6, 0x8, R4 ;  /* 0x0000000806057824 */ /* 0x000fe200078e0204 */
[CC--:B0-----:R-:W-:Y:S02]  /*bb90*/  LEA R14, P1, R2.reuse, R16.reuse, 0x1 ;  /* 0x00000010020e7211 */ /* 0x0c1fe400078208ff */
[CC--:B-1----:R-:W-:Y:S02]  /*bba0*/  LEA R12, P2, R3.reuse, R16.reuse, 0x1 ;  /* 0x00000010030c7211 */ /* 0x0c2fe400078408ff */
[-C--:B------:R-:W-:Y:S02]  /*bbb0*/  LEA.HI.X.SX32 R15, R2, R25.reuse, 0x1, P1 ;  /* 0x00000019020f7211 */ /* 0x080fe400008f0eff */
[----:B------:R-:W-:Y:S02]  /*bbc0*/  LEA.HI.X.SX32 R13, R3, R25, 0x1, P2 ;  /* 0x00000019030d7211 */ /* 0x000fe400010f0eff */
[----:B------:R-:W-:Y:S01]  /*bbd0*/  LEA R10, P3, R8, R16, 0x1 ;  /* 0x00000010080a7211 */ /* 0x000fe200078608ff */
[----:B------:R0:W-:Y:S01]  /*bbe0*/  STL.64 [R1+0xcd0], R14 ;  /* 0x000cd00e01007387 */ /* 0x0001e20000100a00 */
[----:B------:R-:W-:-:S03]  /*bbf0*/  LEA R7, R6, R5, 0x3 ;  /* 0x0000000506077211 */ /* 0x000fc600078e18ff */
[----:B------:R1:W-:Y:S01]  /*bc00*/  STL.64 [R1+0xcc8], R12 ;  /* 0x000cc80c01007387 */ /* 0x0003e20000100a00 */
[-C--:B------:R-:W-:Y:S01]  /*bc10*/  LEA.HI.X.SX32 R11, R8, R25.reuse, 0x1, P3 ;  /* 0x00000019080b7211 */ /* 0x080fe200018f0eff */
[----:B------:R-:W-:Y:S01]  /*bc20*/  IMAD R0, R6, 0x8, R7 ;  /* 0x0000000806007824 */ /* 0x000fe200078e0207 */
[CC--:B0-----:R-:W-:Y:S02]  /*bc30*/  LEA R14, P1, R4.reuse, R16.reuse, 0x1 ;  /* 0x00000010040e7211 */ /* 0x0c1fe400078208ff */
[C---:B-1----:R-:W-:Y:S02]  /*bc40*/  LEA R12, P2, R5.reuse, R16, 0x1 ;  /* 0x00000010050c7211 */ /* 0x042fe400078408ff */
[-C--:B------:R-:W-:Y:S02]  /*bc50*/  LEA.HI.X.SX32 R15, R4, R25.reuse, 0x1, P1 ;  /* 0x00000019040f7211 */ /* 0x080fe400008f0eff */
[----:B------:R-:W-:Y:S01]  /*bc60*/  LEA.HI.X.SX32 R13, R5, R25, 0x1, P2 ;  /* 0x00000019050d7211 */ /* 0x000fe200010f0eff */
[----:B------:R-:W-:Y:S04]  /*bc70*/  STL.64 [R1+0xcc0], R10 ;  /* 0x000cc00a01007387 */ /* 0x000fe80000100a00 */
[----:B------:R-:W-:Y:S04]  /*bc80*/  STL.64 [R1+0xcb8], R14 ;  /* 0x000cb80e01007387 */ /* 0x000fe80000100a00 */
[----:B------:R0:W-:Y:S01]  /*bc90*/  STL.64 [R1+0xcb0], R12 ;  /* 0x000cb00c01007387 */ /* 0x0001e20000100a00 */
[----:B------:R-:W-:-:S03]  /*bca0*/  IMAD R2, R6, 0x8, R0 ;  /* 0x0000000806027824 */ /* 0x000fc600078e0200 */
[----:B------:R-:W1:Y:S01]  /*bcb0*/  S2R R28, SR_TID.X ;  /* 0x00000000001c7919 */ /* 0x000e620000002100 */
[----:B0-----:R-:W-:-:S03]  /*bcc0*/  LEA R12, P1, R0, R16, 0x1 ;  /* 0x00000010000c7211 */ /* 0x001fc600078208ff */
[----:B------:R-:W0:Y:S01]  /*bcd0*/  S2R R29, SR_TID.X ;  /* 0x00000000001d7919 */ /* 0x000e220000002100 */
[----:B------:R-:W-:-:S03]  /*bce0*/  LEA.HI.X.SX32 R13, R0, R25, 0x1, P1 ;  /* 0x00000019000d7211 */ /* 0x000fc600008f0eff */
[----:B------:R-:W2:Y:S01]  /*bcf0*/  S2R R0, SR_CTAID.X ;  /* 0x0000000000007919 */ /* 0x000ea20000002500 */
[C---:B------:R-:W-:Y:S02]  /*bd00*/  LEA R10, P3, R7.reuse, R16, 0x1 ;  /* 0x00000010070a7211 */ /* 0x040fe400078608ff */
[----:B------:R-:W-:Y:S02]  /*bd10*/  LEA R3, R6, R2, 0x3 ;  /* 0x0000000206037211 */ /* 0x000fe400078e18ff */
[----:B------:R-:W-:-:S03]  /*bd20*/  LEA.HI.X.SX32 R11, R7, R25, 0x1, P3 ;  /* 0x00000019070b7211 */ /* 0x000fc600018f0eff */
[----:B------:R-:W-:Y:S02]  /*bd30*/  IMAD R6, R6, 0x8, R3 ;  /* 0x0000000806067824 */ /* 0x000fe400078e0203 */
[----:B------:R3:W-:Y:S01]  /*bd40*/  STL.64 [R1+0xca8], R10 ;  /* 0x000ca80a01007387 */ /* 0x0007e20000100a00 */
[CC--:B------:R-:W-:Y:S02]  /*bd50*/  LEA R8, P3, R3.reuse, R16.reuse, 0x1 ;  /* 0x0000001003087211 */ /* 0x0c0fe400078608ff */
[-C--:B------:R-:W-:Y:S02]  /*bd60*/  LEA R4, P4, R6, R16.reuse, 0x1 ;  /* 0x0000001006047211 */ /* 0x080fe400078808ff */
[-C--:B------:R-:W-:Y:S02]  /*bd70*/  LEA.HI.X.SX32 R9, R3, R25.reuse, 0x1, P3 ;  /* 0x0000001903097211 */ /* 0x080fe400018f0eff */
[----:B---3--:R-:W-:Y:S02]  /*bd80*/  LEA R10, P2, R2, R16, 0x1 ;  /* 0x00000010020a7211 */ /* 0x008fe400078408ff */
[----:B------:R-:W-:-:S02]  /*bd90*/  LEA.HI.X.SX32 R5, R6, R25, 0x1, P4 ;  /* 0x0000001906057211 */ /* 0x000fc400020f0eff */
[----:B------:R-:W-:Y:S01]  /*bda0*/  LEA.HI.X.SX32 R11, R2, R25, 0x1, P2 ;  /* 0x00000019020b7211 */ /* 0x000fe200010f0eff */
[----:B------:R3:W-:Y:S01]  /*bdb0*/  STL.64 [R1+0xca0], R12 ;  /* 0x000ca00c01007387 */ /* 0x0007e20000100a00 */
[----:B-1----:R-:W-:Y:S01]  /*bdc0*/  LOP3.LUT R28, R28, 0x3, RZ, 0xc0, !PT ;  /* 0x000000031c1c7812 */ /* 0x002fe200078ec0ff */
[----:B--2---:R-:W-:Y:S01]  /*bdd0*/  IMAD.SHL.U32 R0, R0, 0x100, RZ ;  /* 0x0000010000007824 */ /* 0x004fe200078e00ff */
[C---:B0-----:R-:W-:Y:S01]  /*bde0*/  LOP3.LUT R2, R29.reuse, 0x1c, RZ, 0xc0, !PT ;  /* 0x0000001c1d027812 */ /* 0x041fe200078ec0ff */
[----:B------:R0:W-:Y:S01]  /*bdf0*/  STL.64 [R1+0xc98], R10 ;  /* 0x000c980a01007387 */ /* 0x0001e20000100a00 */
[----:B------:R-:W-:Y:S02]  /*be00*/  ISETP.NE.U32.AND P1, PT, R28, RZ, PT ;  /* 0x000000ff1c00720c */ /* 0x000fe40003f25070 */
[----:B------:R-:W-:Y:S01]  /*be10*/  LOP3.LUT P6, RZ, R29, 0x7, RZ, 0xc0, !PT ;  /* 0x000000071dff7812 */ /* 0x000fe200078cc0ff */
[----:B------:R1:W-:Y:S01]  /*be20*/  STL.64 [R1+0xc90], R8 ;  /* 0x000c900801007387 */ /* 0x0003e20000100a00 */
[----:B------:R-:W-:-:S02]  /*be30*/  LEA.HI R3, R2, 0xf0, RZ, 0x1e ;  /* 0x000000f002037811 */ /* 0x000fc400078ff0ff */
[C---:B------:R-:W-:Y:S01]  /*be40*/  LEA.HI R6, R2.reuse, 0xd8, RZ, 0x1e ;  /* 0x000000d802067811 */ /* 0x040fe200078ff0ff */
[----:B------:R2:W-:Y:S01]  /*be50*/  STL.64 [R1+0xc88], R4 ;  /* 0x000c880401007387 */ /* 0x0005e20000100a00 */
[C---:B------:R-:W-:Y:S02]  /*be60*/  LEA.HI R7, R2.reuse, 0xd0, RZ, 0x1e ;  /* 0x000000d002077811 */ /* 0x040fe400078ff0ff */
[C---:B---3--:R-:W-:Y:S02]  /*be70*/  LEA.HI R12, R2.reuse, 0xa8, RZ, 0x1e ;  /* 0x000000a8020c7811 */ /* 0x048fe400078ff0ff */
[C---:B0-----:R-:W-:Y:S02]  /*be80*/  LEA.HI R10, R2.reuse, 0xb8, RZ, 0x1e ;  /* 0x000000b8020a7811 */ /* 0x041fe400078ff0ff */
[C---:B------:R-:W-:Y:S02]  /*be90*/  LEA.HI R11, R2.reuse, 0xb0, RZ, 0x1e ;  /* 0x000000b0020b7811 */ /* 0x040fe400078ff0ff */
[----:B-1----:R-:W-:-:S02]  /*bea0*/  LEA.HI R8, R2, 0xc8, RZ, 0x1e ;  /* 0x000000c802087811 */ /* 0x002fc400078ff0ff */
[C---:B------:R-:W-:Y:S02]  /*beb0*/  LEA.HI R9, R2.reuse, 0xc0, RZ, 0x1e ;  /* 0x000000c002097811 */ /* 0x040fe400078ff0ff */
[C---:B--2---:R-:W-:Y:S02]  /*bec0*/  LEA.HI R4, R2.reuse, 0xe8, RZ, 0x1e ;  /* 0x000000e802047811 */ /* 0x044fe400078ff0ff */
[C---:B------:R-:W-:Y:S02]  /*bed0*/  LEA.HI R5, R2.reuse, 0xe0, RZ, 0x1e ;  /* 0x000000e002057811 */ /* 0x040fe400078ff0ff */
[C---:B------:R-:W-:Y:S02]  /*bee0*/  LEA.HI R13, R2.reuse, 0xa0, RZ, 0x1e ;  /* 0x000000a0020d7811 */ /* 0x040fe400078ff0ff */
[C---:B------:R-:W-:Y:S02]  /*bef0*/  LEA.HI R14, R2.reuse, 0x98, RZ, 0x1e ;  /* 0x00000098020e7811 */ /* 0x040fe400078ff0ff */
[----:B------:R-:W-:-:S02]  /*bf00*/  LEA.HI R15, R2, 0x90, RZ, 0x1e ;  /* 0x00000090020f7811 */ /* 0x000fc400078ff0ff */
[C---:B------:R-:W-:Y:S02]  /*bf10*/  LEA.HI R16, R2.reuse, 0x88, RZ, 0x1e ;  /* 0x0000008802107811 */ /* 0x040fe400078ff0ff */
[C---:B------:R-:W-:Y:S02]  /*bf20*/  LEA.HI R17, R2.reuse, 0x80, RZ, 0x1e ;  /* 0x0000008002117811 */ /* 0x040fe400078ff0ff */
        /* <DEDUP_REMOVED lines=12> */
[----:B------:R-:W-:Y:S02]  /*bff0*/  LEA.HI R2, R2, R0, RZ, 0x1e ;  /* 0x0000000002027211 */ /* 0x000fe400078ff0ff */
[----:B------:R-:W-:-:S05]  /*c000*/  MOV R2, 0x3f800000 ;  /* 0x3f80000000027802 */ /* 0x000fca0000000f00 */
[----:B------:R0:W-:Y:S04]  /*c010*/  STL [R1+0xa88], R2 ;  /* 0x000a880201007387 */ /* 0x0001e80000100800 */
[----:B------:R-:W-:Y:S01]  /*c020*/  STL [R1+0x368], RZ ;  /* 0x000368ff01007387 */ /* 0x000fe20000100800 */
[----:B0-----:R-:W-:-:S05]  /*c030*/  IMAD.MOV.U32 R2, RZ, RZ, -0x800000 ;  /* 0xff800000ff027424 */ /* 0x001fca00078e00ff */
[----:B------:R-:W-:Y:S04]  /*c040*/  STL [R1+0x190], R2 ;  /* 0x0001900201007387 */ /* 0x000fe80000100800 */
[----:B------:R-:W-:Y:S04]  /*c050*/  STL [R1+0x364], RZ ;  /* 0x000364ff01007387 */ /* 0x000fe80000100800 */
        /* <DEDUP_REMOVED lines=30> */
[----:B------:R0:W-:Y:S02]  /*c240*/  STL [R1+0x890], R2 ;  /* 0x0008900201007387 */ /* 0x0001e40000100800 */
[----:B0-----:R-:W-:-:S05]  /*c250*/  IMAD.MOV.U32 R2, RZ, RZ, 0x3f800000 ;  /* 0x3f800000ff027424 */ /* 0x001fca00078e00ff */
        /* <DEDUP_REMOVED lines=31> */
[----:B------:R-:W-:Y:S04]  /*c450*/  STL [R1+0x700], RZ ;  /* 0x000700ff01007387 */ /* 0x000fe80000100800 */
        /* <DEDUP_REMOVED lines=55> */
[----:B0-----:R-:W0:Y:S04]  /*c7d0*/  S2R R2, SR_TID.X ;  /* 0x0000000000027919 */ /* 0x001e280000002100 */
        /* <DEDUP_REMOVED lines=20> */
[----:B------:R-:W-:Y:S01]  /*c920*/  STL [R1+0x5e0], RZ ;  /* 0x0005e0ff01007387 */ /* 0x000fe20000100800 */
[----:B0-----:R-:W-:-:S03]  /*c930*/  LOP3.LUT R2, R2, 0x1c, RZ, 0xc0, !PT ;  /* 0x0000001c02027812 */ /* 0x001fc600078ec0ff */
[----:B------:R-:W-:Y:S04]  /*c940*/  STL [R1+0x5e4], RZ ;  /* 0x0005e4ff01007387 */ /* 0x000fe80000100800 */
[----:B------:R-:W-:Y:S04]  /*c950*/  STL [R1+0x5e8], RZ ;  /* 0x0005e8ff01007387 */ /* 0x000fe80000100800 */
[----:B------:R-:W-:Y:S04]  /*c960*/  STL [R1+0x5ec], RZ ;  /* 0x0005ecff01007387 */ /* 0x000fe80000100800 */
[----:B------:R-:W-:Y:S01]  /*c970*/  STL [R1+0x570], RZ ;  /* 0x000570ff01007387 */ /* 0x000fe20000100800 */
[----:B------:R-:W-:-:S03]  /*c980*/  LEA.HI R2, R2, 0xf8, RZ, 0x1e ;  /* 0x000000f802027811 */ /* 0x000fc600078ff0ff */
[----:B------:R-:W-:Y:S04]  /*c990*/  STL [R1+0x574], RZ ;  /* 0x000574ff01007387 */ /* 0x000fe80000100800 */
[----:B------:R-:W-:Y:S04]  /*c9a0*/  STL [R1+0x578], RZ ;  /* 0x000578ff01007387 */ /* 0x000fe80000100800 */
[----:B------:R-:W-:Y:S04]  /*c9b0*/  STL [R1+0x57c], RZ ;  /* 0x00057cff01007387 */ /* 0x000fe80000100800 */
[----:B------:R-:W-:Y:S01]  /*c9c0*/  STL [R1+0x590], RZ ;  /* 0x000590ff01007387 */ /* 0x000fe20000100800 */
[----:B------:R-:W-:-:S03]  /*c9d0*/  IADD3 R0, R0, R2, RZ ;  /* 0x0000000200007210 */ /* 0x000fc60007ffe0ff */
[----:B------:R-:W-:Y:S01]  /*c9e0*/  STL [R1+0x594], RZ ;  /* 0x000594ff01007387 */ /* 0x000fe20000100800 */
[----:B------:R-:W-:-:S03]  /*c9f0*/  IMAD.SHL.U32 R2, R2, 0x20, RZ ;  /* 0x0000002002027824 */ /* 0x000fc600078e00ff */
        /* <DEDUP_REMOVED lines=10> */
[----:B------:R-:W0:Y:S04]  /*caa0*/  S2R R2, SR_CTAID.X ;  /* 0x0000000000027919 */ /* 0x000e280000002500 */
        /* <DEDUP_REMOVED lines=20> */
[----:B0-----:R-:W-:-:S03]  /*cbf0*/  SHF.L.U32 R2, R2, 0x8, RZ ;  /* 0x0000000802027819 */ /* 0x001fc600000006ff */
[----:B------:R-:W-:Y:S04]  /*cc00*/  STL [R1+0x410], RZ ;  /* 0x000410ff01007387 */ /* 0x000fe80000100800 */
[----:B------:R-:W-:Y:S04]  /*cc10*/  STL [R1+0x414], RZ ;  /* 0x000414ff01007387 */ /* 0x000fe80000100800 */
[----:B------:R-:W-:Y:S04]  /*cc20*/  STL [R1+0x418], RZ ;  /* 0x000418ff01007387 */ /* 0x000fe80000100800 */
[----:B------:R-:W-:Y:S04]  /*cc30*/  STL [R1+0x41c], RZ ;  /* 0x00041cff01007387 */ /* 0x000fe80000100800 */
[----:B------:R-:W-:Y:S01]  /*cc40*/  STL [R1+0x400], RZ ;  /* 0x000400ff01007387 */ /* 0x000fe20000100800 */
[----:B------:R-:W-:-:S03]  /*cc50*/  IMAD.IADD R2, R2, 0x1, R3 ;  /* 0x0000000102027824 */ /* 0x000fc600078e0203 */
        /* <DEDUP_REMOVED lines=20> */
[----:B------:R-:W1:Y:S04]  /*cda0*/  S2R R2, SR_CTAID.X ;  /* 0x0000000000027919 */ /* 0x000e680000002500 */
        /* <DEDUP_REMOVED lines=22> */
[----:B------:R-:W-:Y:S01]  /*cf10*/  STL [R1+0x3e8], RZ ;  /* 0x0003e8ff01007387 */ /* 0x000fe20000100800 */
[----:B-1----:R-:W-:-:S03]  /*cf20*/  SHF.L.U32 R4, R2, 0x8, RZ ;  /* 0x0000000802047819 */ /* 0x002fc600000006ff */
[----:B------:R-:W-:Y:S04]  /*cf30*/  STL [R1+0x3ec], RZ ;  /* 0x0003ecff01007387 */ /* 0x000fe80000100800 */
[----:B------:R-:W-:Y:S04]  /*cf40*/  STL [R1+0x2d0], RZ ;  /* 0x0002d0ff01007387 */ /* 0x000fe80000100800 */
[----:B------:R-:W-:Y:S04]  /*cf50*/  STL [R1+0x2d4], RZ ;  /* 0x0002d4ff01007387 */ /* 0x000fe80000100800 */
[----:B------:R-:W-:Y:S01]  /*cf60*/  STL [R1+0x2d8], RZ ;  /* 0x0002d8ff01007387 */ /* 0x000fe20000100800 */
[----:B------:R-:W-:-:S03]  /*cf70*/  IMAD.SHL.U32 R2, R5, 0x20, RZ ;  /* 0x0000002005027824 */ /* 0x000fc600078e00ff */
[----:B------:R-:W-:Y:S01]  /*cf80*/  STL [R1+0x2dc], RZ ;  /* 0x0002dcff01007387 */ /* 0x000fe20000100800 */
[----:B------:R-:W-:-:S03]  /*cf90*/  IMAD.IADD R2, R4, 0x1, R7 ;  /* 0x0000000104027824 */ /* 0x000fc600078e0207 */
        /* <DEDUP_REMOVED lines=34> */
[----:B------:R-:W0:Y:S04]  /*d1c0*/  S2R R2, SR_TID.X ;  /* 0x0000000000027919 */ /* 0x000e280000002100 */
[----:B------:R-:W-:Y:S04]  /*d1d0*/  STL [R1+0x328], RZ ;  /* 0x000328ff01007387 */ /* 0x000fe80000100800 */
[----:B------:R-:W-:Y:S04]  /*d1e0*/  STL [R1+0x32c], RZ ;  /* 0x00032cff01007387 */ /* 0x000fe80000100800 */
[----:B------:R-:W-:Y:S04]  /*d1f0*/  STL [R1+0x330], RZ ;  /* 0x000330ff01007387 */ /* 0x000fe80000100800 */
[----:B------:R-:W-:Y:S01]  /*d200*/  STL [R1+0x334], RZ ;  /* 0x000334ff01007387 */ /* 0x000fe20000100800 */
[----:B------:R-:W-:-:S03]  /*d210*/  IMAD.IADD R3, R4, 0x1, R5 ;  /* 0x0000000104037824 */ /* 0x000fc600078e0205 */
[----:B------:R-:W-:Y:S01]  /*d220*/  STL [R1+0x338], RZ ;  /* 0x000338ff01007387 */ /* 0x000fe20000100800 */
[----:B------:R-:W-:-:S03]  /*d230*/  IADD3 R3, R4, R6, RZ ;  /* 0x0000000604037210 */ /* 0x000fc60007ffe0ff */
[----:B------:R-:W-:Y:S01]  /*d240*/  STL [R1+0x33c], RZ ;  /* 0x00033cff01007387 */ /* 0x000fe20000100800 */
[----:B------:R-:W-:-:S03]  /*d250*/  SHF.L.U32 R3, R7, 0x5, RZ ;  /* 0x0000000507037819 */ /* 0x000fc600000006ff */
        /* <DEDUP_REMOVED lines=25> */
[----:B------:R-:W-:-:S03]  /*d3f0*/  IMAD.SHL.U32 R3, R26, 0x20, RZ ;  /* 0x000000201a037824 */ /* 0x000fc600078e00ff */
[----:B------:R-:W-:Y:S01]  /*d400*/  STL [R1+0x674], RZ ;  /* 0x000674ff01007387 */ /* 0x000fe20000100800 */
[----:B0-----:R-:W-:-:S03]  /*d410*/  LOP3.LUT R3, R2, 0x1c, RZ, 0xc0, !PT ;  /* 0x0000001c02037812 */ /* 0x001fc600078ec0ff */
[----:B------:R-:W-:Y:S04]  /*d420*/  STL [R1+0x678], RZ ;  /* 0x000678ff01007387 */ /* 0x000fe80000100800 */
[----:B------:R-:W-:Y:S04]  /*d430*/  STL [R1+0x67c], RZ ;  /* 0x00067cff01007387 */ /* 0x000fe80000100800 */
[----:B------:R-:W-:Y:S04]  /*d440*/  STL [R1+0x6c0], RZ ;  /* 0x0006c0ff01007387 */ /* 0x000fe80000100800 */
[----:B------:R-:W-:Y:S01]  /*d450*/  STL [R1+0x6c4], RZ ;  /* 0x0006c4ff01007387 */ /* 0x000fe20000100800 */
[----:B------:R-:W-:-:S03]  /*d460*/  IMAD.SHL.U32 R5, R6, 0x20, RZ ;  /* 0x0000002006057824 */ /* 0x000fc600078e00ff */
[----:B------:R-:W-:Y:S01]  /*d470*/  STL [R1+0x6c8], RZ ;  /* 0x0006c8ff01007387 */ /* 0x000fe20000100800 */
[----:B------:R-:W-:-:S03]  /*d480*/  LEA.HI R3, R3, 0x18, RZ, 0x1e ;  /* 0x0000001803037811 */ /* 0x000fc600078ff0ff */
[----:B------:R-:W-:Y:S01]  /*d490*/  STL [R1+0x6cc], RZ ;  /* 0x0006ccff01007387 */ /* 0x000fe20000100800 */
[----:B------:R-:W-:-:S03]  /*d4a0*/  IADD3 R6, R4, R27, RZ ;  /* 0x0000001b04067210 */ /* 0x000fc60007ffe0ff */
[----:B------:R-:W-:Y:S01]  /*d4b0*/  STL [R1+0x6b0], RZ ;  /* 0x0006b0ff01007387 */ /* 0x000fe20000100800 */
[----:B------:R-:W-:-:S03]  /*d4c0*/  IMAD.IADD R6, R4, 0x1, R28 ;  /* 0x0000000104067824 */ /* 0x000fc600078e021c */
[----:B------:R-:W-:Y:S01]  /*d4d0*/  STL [R1+0x6b4], RZ ;  /* 0x0006b4ff01007387 */ /* 0x000fe20000100800 */
[----:B------:R-:W-:-:S03]  /*d4e0*/  IMAD.IADD R6, R4, 0x1, R29 ;  /* 0x0000000104067824 */ /* 0x000fc600078e021d */
[----:B------:R-:W-:Y:S01]  /*d4f0*/  STL [R1+0x6b8], RZ ;  /* 0x0006b8ff01007387 */ /* 0x000fe20000100800 */
[----:B------:R-:W-:-:S03]  /*d500*/  IADD3 R6, R4, R3, RZ ;  /* 0x0000000304067210 */ /* 0x000fc60007ffe0ff */
[----:B------:R-:W-:Y:S01]  /*d510*/  STL [R1+0x6bc], RZ ;  /* 0x0006bcff01007387 */ /* 0x000fe20000100800 */
[----:B------:R-:W-:-:S03]  /*d520*/  IMAD.SHL.U32 R3, R3, 0x20, RZ ;  /* 0x0000002003037824 */ /* 0x000fc600078e00ff */
[----:B------:R-:W-:Y:S04]  /*d530*/  STL [R1+0x6a0], RZ ;  /* 0x0006a0ff01007387 */ /* 0x000fe80000100800 */
[----:B------:R-:W-:Y:S04]  /*d540*/  STL [R1+0x6a4], RZ ;  /* 0x0006a4ff01007387 */ /* 0x000fe80000100800 */
[----:B------:R-:W-:Y:S04]  /*d550*/  STL [R1+0x6a8], RZ ;  /* 0x0006a8ff01007387 */ /* 0x000fe80000100800 */
[----:B------:R-:W-:Y:S01]  /*d560*/  STL [R1+0x6ac], RZ ;  /* 0x0006acff01007387 */ /* 0x000fe20000100800 */
[----:B------:R-:W-:-:S03]  /*d570*/  IMAD.MOV.U32 R0, RZ, RZ, c[0x0][0x1a4] ;  /* 0x00006900ff007624 */ /* 0x000fc600078e00ff */
[----:B------:R-:W-:Y:S04]  /*d580*/  STL [R1+0x690], RZ ;  /* 0x000690ff01007387 */ /* 0x000fe80000100800 */
[----:B------:R-:W-:Y:S01]  /*d590*/  STL [R1+0x694], RZ ;  /* 0x000694ff01007387 */ /* 0x000fe20000100800 */
[----:B------:R-:W-:-:S03]  /*d5a0*/  IMAD.IADD R5, R4, 0x1, R8 ;  /* 0x0000000104057824 */ /* 0x000fc600078e0208 */
[----:B------:R-:W-:Y:S01]  /*d5b0*/  STL [R1+0x698], RZ ;  /* 0x000698ff01007387 */ /* 0x000fe20000100800 */
[----:B------:R-:W-:-:S03]  /*d5c0*/  IMAD.SHL.U32 R5, R9, 0x20, RZ ;  /* 0x0000002009057824 */ /* 0x000fc600078e00ff */
[----:B------:R-:W-:Y:S01]  /*d5d0*/  STL [R1+0x69c], RZ ;  /* 0x00069cff01007387 */ /* 0x000fe20000100800 */
[----:B------:R-:W-:-:S03]  /*d5e0*/  IMAD R8, R0, 0xa, RZ ;  /* 0x0000000a00087824 */ /* 0x000fc600078e02ff */
[----:B------:R-:W-:Y:S01]  /*d5f0*/  STL [R1+0x720], RZ ;  /* 0x000720ff01007387 */ /* 0x000fe20000100800 */
[----:B------:R-:W-:-:S03]  /*d600*/  IMAD R9, R0, 0x14, RZ ;  /* 0x0000001400097824 */ /* 0x000fc600078e02ff */
[----:B------:R-:W0:Y:S01]  /*d610*/  S2R R3, SR_TID.X ;  /* 0x0000000000037919 */ /* 0x000e220000002100 */
        /* <DEDUP_REMOVED lines=15> */
[----:B------:R1:W-:Y:S01]  /*d710*/  STL.64 [R1+0xf00], R8 ;  /* 0x000f000801007387 */ /* 0x0003e20000100a00 */
[----:B------:R-:W-:Y:S01]  /*d720*/  IMAD.IADD R5, R4, 0x1, R23 ;  /* 0x0000000104057824 */ /* 0x000fe200078e0217 */
[----:B------:R-:W-:Y:S01]  /*d730*/  LOP3.LUT R2, R2, 0x1c, RZ, 0xc0, !PT ;  /* 0x0000001c02027812 */ /* 0x000fe200078ec0ff */
[----:B------:R-:W-:Y:S02]  /*d740*/  IMAD.SHL.U32 R5, R24, 0x20, RZ ;  /* 0x0000002018057824 */ /* 0x000fe400078e00ff */
[----:B------:R-:W-:Y:S01]  /*d750*/  IMAD.IADD R5, R4, 0x1, R26 ;  /* 0x0000000104057824 */ /* 0x000fe200078e021a */
[----:B-1----:R-:W1:Y:S01]  /*d760*/  S2R R8, SR_TID.X ;  /* 0x0000000000087919 */ /* 0x002e620000002100 */
[----:B------:R-:W-:Y:S01]  /*d770*/  IMAD.SHL.U32 R5, R27, 0x20, RZ ;  /* 0x000000201b057824 */ /* 0x000fe200078e00ff */
[----:B------:R-:W-:Y:S02]  /*d780*/  SHF.L.U32 R5, R28, 0x5, RZ ;  /* 0x000000051c057819 */ /* 0x000fe400000006ff */
[----:B------:R-:W2:Y:S01]  /*d790*/  S2R R9, SR_TID.X ;  /* 0x0000000000097919 */ /* 0x000ea20000002100 */
[----:B------:R-:W-:-:S02]  /*d7a0*/  LEA.HI R5, R2, 0x10, RZ, 0x1e ;  /* 0x0000001002057811 */ /* 0x000fc400078ff0ff */
[----:B------:R-:W-:Y:S01]  /*d7b0*/  LEA.HI R2, R2, 0x8, RZ, 0x1e ;  /* 0x0000000802027811 */ /* 0x000fe200078ff0ff */
[----:B------:R-:W-:Y:S01]  /*d7c0*/  IMAD.SHL.U32 R7, R29, 0x20, RZ ;  /* 0x000000201d077824 */ /* 0x000fe200078e00ff */
[----:B------:R-:W-:Y:S01]  /*d7d0*/  SHF.L.U32 R6, R5, 0x5, RZ ;  /* 0x0000000505067819 */ /* 0x000fe200000006ff */
[C---:B------:R-:W-:Y:S02]  /*d7e0*/  IMAD.IADD R7, R4.reuse, 0x1, R5 ;  /* 0x0000000104077824 */ /* 0x040fe400078e0205 */
[----:B------:R-:W-:Y:S01]  /*d7f0*/  IMAD.IADD R5, R4, 0x1, R2 ;  /* 0x0000000104057824 */ /* 0x000fe200078e0202 */
[C---:B0-----:R-:W-:Y:S01]  /*d800*/  LOP3.LUT R4, R3.reuse, 0x3, RZ, 0xc0, !PT ;  /* 0x0000000303047812 */ /* 0x041fe200078ec0ff */
[----:B------:R-:W-:Y:S01]  /*d810*/  IMAD.SHL.U32 R2, R2, 0x20, RZ ;  /* 0x0000002002027824 */ /* 0x000fe200078e00ff */
[----:B------:R-:W-:Y:S02]  /*d820*/  LOP3.LUT R5, R3, 0x1ff, RZ, 0xc0, !PT ;  /* 0x000001ff03057812 */ /* 0x000fe400078ec0ff */
[----:B------:R-:W-:-:S02]  /*d830*/  SHF.R.U32.HI R2, RZ, 0x3, R3 ;  /* 0x00000003ff027819 */ /* 0x000fc40000011603 */
[----:B------:R-:W-:Y:S02]  /*d840*/  LOP3.LUT R3, R3, 0xe0, RZ, 0xc0, !PT ;  /* 0x000000e003037812 */ /* 0x000fe400078ec0ff */
[----:B------:R-:W-:Y:S01]  /*d850*/  SHF.L.U32 R4, R4, 0x1, RZ ;  /* 0x0000000104047819 */ /* 0x000fe200000006ff */
[C---:B------:R-:W-:Y:S02]  /*d860*/  IMAD R10, R0.reuse, 0x28, RZ ;  /* 0x00000028000a7824 */ /* 0x040fe400078e02ff */
[----:B------:R-:W-:Y:S01]  /*d870*/  IMAD R11, R0, 0x2a, RZ ;  /* 0x0000002a000b7824 */ /* 0x000fe200078e02ff */
[----:B------:R-:W-:Y:S02]  /*d880*/  LEA.HI R3, R3, R4, RZ, 0x1e ;  /* 0x0000000403037211 */ /* 0x000fe400078ff0ff */
[C---:B-1----:R-:W-:Y:S02]  /*d890*/  LOP3.LUT R3, R8.reuse, 0x7, RZ, 0xc0, !PT ;  /* 0x0000000708037812 */ /* 0x042fe400078ec0ff */
[----:B------:R-:W-:Y:S01]  /*d8a0*/  LOP3.LUT R8, R8, 0x1c, RZ, 0xc0, !PT ;  /* 0x0000001c08087812 */ /* 0x000fe200078ec0ff */
[----:B------:R2:W-:Y:S01]  /*d8b0*/  STL.64 [R1+0xf08], R10 ;  /* 0x000f080a01007387 */ /* 0x0005e20000100a00 */
[----:B------:R-:W-:Y:S01]  /*d8c0*/  LOP3.LUT R2, R2, 0x1c, RZ, 0xc0, !PT ;  /* 0x0000001c02027812 */ /* 0x000fe200078ec0ff */
[----:B------:R-:W-:Y:S01]  /*d8d0*/  IMAD.SHL.U32 R3, R3, 0x10, RZ ;  /* 0x0000001003037824 */ /* 0x000fe200078e00ff */
[----:B------:R-:W-:Y:S01]  /*d8e0*/  SHF.L.U32 R8, R8, 0x3, RZ ;  /* 0x0000000308087819 */ /* 0x000fe200000006ff */
[C---:B--2---:R-:W-:Y:S01]  /*d8f0*/  IMAD.SHL.U32 R11, R9.reuse, 0x80, RZ ;  /* 0x00000080090b7824 */ /* 0x044fe200078e00ff */
[----:B------:R-:W-:-:S04]  /*d900*/  LOP3.LUT R9, R9, 0x1c, RZ, 0xc0, !PT ;  /* 0x0000001c09097812 */ /* 0x000fc800078ec0ff */
[----:B------:R-:W-:Y:S01]  /*d910*/  LOP3.LUT R3, R3, 0x780, R11, 0xf8, !PT ;  /* 0x0000078003037812 */ /* 0x000fe200078ef80b */
[----:B------:R-:W-:Y:S01]  /*d920*/  IMAD.IADD R11, R8, 0x1, R2 ;  /* 0x00000001080b7824 */ /* 0x000fe200078e0202 */
[C---:B------:R-:W-:Y:S02]  /*d930*/  LEA.HI R10, R9.reuse, 0x8, RZ, 0x1e ;  /* 0x00000008090a7811 */ /* 0x040fe400078ff0ff */
[C---:B------:R-:W-:Y:S01]  /*d940*/  LEA.HI R8, R9.reuse, 0x10, RZ, 0x1e ;  /* 0x0000001009087811 */ /* 0x040fe200078ff0ff */
[C---:B------:R-:W-:Y:S01]  /*d950*/  IMAD R12, R0.reuse, 0x16, RZ ;  /* 0x00000016000c7824 */ /* 0x040fe200078e02ff */
[----:B------:R-:W-:Y:S01]  /*d960*/  LEA.HI R9, R9, 0x18, RZ, 0x1e ;  /* 0x0000001809097811 */ /* 0x000fe200078ff0ff */
[C---:B------:R-:W-:Y:S01]  /*d970*/  IMAD R13, R0.reuse, 0x2c, RZ ;  /* 0x0000002c000d7824 */ /* 0x040fe200078e02ff */
[----:B------:R-:W0:Y:S01]  /*d980*/  S2R R11, SR_TID.X ;  /* 0x00000000000b7919 */ /* 0x000e220000002100 */
[C---:B------:R-:W-:Y:S02]  /*d990*/  IMAD R14, R0.reuse, 0x2e, RZ ;  /* 0x0000002e000e7824 */ /* 0x040fe400078e02ff */
[----:B------:R-:W-:Y:S01]  /*d9a0*/  IMAD R15, R0, 0x6, RZ ;  /* 0x00000006000f7824 */ /* 0x000fe200078e02ff */
[----:B------:R-:W-:Y:S01]  /*d9b0*/  SHF.L.U32 R8, R8, 0x5, RZ ;  /* 0x0000000508087819 */ /* 0x000fe200000006ff */
[----:B------:R-:W-:-:S02]  /*d9c0*/  IMAD R16, R0, 0xc, RZ ;  /* 0x0000000c00107824 */ /* 0x000fc400078e02ff */
[----:B------:R-:W-:Y:S02]  /*d9d0*/  IMAD R17, R0, 0x18, RZ ;  /* 0x0000001800117824 */ /* 0x000fe400078e02ff */
[----:B------:R-:W-:Y:S02]  /*d9e0*/  IMAD.SHL.U32 R10, R10, 0x20, RZ ;  /* 0x000000200a0a7824 */ /* 0x000fe400078e00ff */
[C---:B------:R-:W-:Y:S02]  /*d9f0*/  IMAD R18, R0.reuse, 0x30, RZ ;  /* 0x0000003000127824 */ /* 0x040fe400078e02ff */
[C---:B------:R-:W-:Y:S01]  /*da00*/  IMAD R19, R0.reuse, 0x32, RZ ;  /* 0x0000003200137824 */ /* 0x040fe200078e02ff */
[----:B------:R1:W-:Y:S01]  /*da10*/  STL.64 [R1+0xee0], R12 ;  /* 0x000ee00c01007387 */ /* 0x0003e20000100a00 */
[C---:B------:R-:W-:Y:S02]  /*da20*/  IMAD R20, R0.reuse, 0x1a, RZ ;  /* 0x0000001a00147824 */ /* 0x040fe400078e02ff */
[----:B------:R-:W-:-:S02]  /*da30*/  IMAD R21, R0, 0x34, RZ ;  /* 0x0000003400157824 */ /* 0x000fc400078e02ff */
[----:B------:R-:W-:Y:S01]  /*da40*/  IMAD.SHL.U32 R9, R9, 0x20, RZ ;  /* 0x0000002009097824 */ /* 0x000fe200078e00ff */
[----:B------:R-:W-:Y:S01]  /*da50*/  STL.64 [R1+0xed8], R14 ;  /* 0x000ed80e01007387 */ /* 0x000fe20000100a00 */
[C---:B------:R-:W-:Y:S02]  /*da60*/  IMAD R22, R0.reuse, 0x36, RZ ;  /* 0x0000003600167824 */ /* 0x040fe400078e02ff */
[----:B------:R-:W-:Y:S01]  /*da70*/  IMAD R23, R0, 0xe, RZ ;  /* 0x0000000e00177824 */ /* 0x000fe200078e02ff */
[----:B------:R-:W-:Y:S01]  /*da80*/  STL.64 [R1+0xed0], R16 ;  /* 0x000ed01001007387 */ /* 0x000fe20000100a00 */
[C---:B------:R-:W-:Y:S01]  /*da90*/  IADD3 R8, R2.reuse, R8, RZ ;  /* 0x0000000802087210 */ /* 0x040fe20007ffe0ff */
[C---:B-1----:R-:W-:Y:S02]  /*daa0*/  IMAD.IADD R12, R2.reuse, 0x1, R10 ;  /* 0x00000001020c7824 */ /* 0x042fe400078e020a */
[----:B------:R-:W-:Y:S01]  /*dab0*/  STL.64 [R1+0xee8], R18 ;  /* 0x000ee81201007387 */ /* 0x000fe20000100a00 */
[----:B------:R-:W-:-:S03]  /*dac0*/  IMAD.IADD R10, R2, 0x1, R9 ;  /* 0x00000001020a7824 */ /* 0x000fc600078e0209 */
[----:B------:R1:W-:Y:S04]  /*dad0*/  STL.64 [R1+0xef0], R20 ;  /* 0x000ef01401007387 */ /* 0x0003e80000100a00 */
[----:B------:R-:W-:Y:S04]  /*dae0*/  STL.64 [R1+0xef8], R22 ;  /* 0x000ef81601007387 */ /* 0x000fe80000100a00 */
[----:B------:R-:W-:Y:S04]  /*daf0*/  STL [R1+0x9c4], R12 ;  /* 0x0009c40c01007387 */ /* 0x000fe80000100800 */
[----:B------:R2:W-:Y:S04]  /*db00*/  STL [R1+0x9c0], R8 ;  /* 0x0009c00801007387 */ /* 0x0005e80000100800 */
[----:B------:R3:W-:Y:S04]  /*db10*/  STL [R1+0x9bc], R10 ;  /* 0x0009bc0a01007387 */ /* 0x0007e80000100800 */
[----:B-1----:R-:W4:Y:S04]  /*db20*/  LDL.64 R20, [R1+0x6e8] ;  /* 0x0006e80001147983 */ /* 0x002f280000100a00 */
[----:B--2---:R-:W1:Y:S01]  /*db30*/  S2R R8, SR_TID.X ;  /* 0x0000000000087919 */ /* 0x004e620000002100 */
[----:B0-----:R-:W-:-:S04]  /*db40*/  LOP3.LUT R11, R11, 0x1c, RZ, 0xc0, !PT ;  /* 0x0000001c0b0b7812 */ /* 0x001fc800078ec0ff */
[C---:B------:R-:W-:Y:S02]  /*db50*/  LEA.HI R9, R11.reuse, 0x28, RZ, 0x1e ;  /* 0x000000280b097811 */ /* 0x040fe400078ff0ff */
[----:B------:R-:W-:Y:S02]  /*db60*/  LEA.HI R11, R11, 0x20, RZ, 0x1e ;  /* 0x000000200b0b7811 */ /* 0x000fe400078ff0ff */
[----:B------:R-:W-:-:S03]  /*db70*/  SHF.L.U32 R9, R9, 0x5, RZ ;  /* 0x0000000509097819 */ /* 0x000fc600000006ff */
[----:B------:R-:W-:Y:S02]  /*db80*/  IMAD.SHL.U32 R11, R11, 0x20, RZ ;  /* 0x000000200b0b7824 */ /* 0x000fe400078e00ff */
[C---:B---3--:R-:W-:Y:S02]  /*db90*/  IMAD.IADD R10, R2.reuse, 0x1, R9 ;  /* 0x00000001020a7824 */ /* 0x048fe400078e0209 */
[----:B------:R-:W-:-:S05]  /*dba0*/  IMAD.IADD R11, R2, 0x1, R11 ;  /* 0x00000001020b7824 */ /* 0x000fca00078e020b */
[----:B------:R0:W-:Y:S01]  /*dbb0*/  STL [R1+0x9b8], R11 ;  /* 0x0009b80b01007387 */ /* 0x0001e20000100800 */
[----:B-1----:R-:W-:-:S03]  /*dbc0*/  LOP3.LUT R8, R8, 0x1c, RZ, 0xc0, !PT ;  /* 0x0000001c08087812 */ /* 0x002fc600078ec0ff */
[----:B------:R1:W-:Y:S01]  /*dbd0*/  STL [R1+0x9b4], R10 ;  /* 0x0009b40a01007387 */ /* 0x0003e20000100800 */
[C---:B------:R-:W-:Y:S02]  /*dbe0*/  LEA.HI R9, R8.reuse, 0x40, RZ, 0x1e ;  /* 0x0000004008097811 */ /* 0x040fe400078ff0ff */
[C---:B0-----:R-:W-:Y:S02]  /*dbf0*/  LEA.HI R11, R8.reuse, 0x38, RZ, 0x1e ;  /* 0x00000038080b7811 */ /* 0x041fe400078ff0ff */
[----:B-1----:R-:W-:Y:S02]  /*dc00*/  LEA.HI R10, R8, 0x30, RZ, 0x1e ;  /* 0x00000030080a7811 */ /* 0x002fe400078ff0ff */
[----:B------:R-:W0:Y:S01]  /*dc10*/  S2R R8, SR_TID.X ;  /* 0x0000000000087919 */ /* 0x000e220000002100 */
[----:B------:R-:W-:Y:S01]  /*dc20*/  IMAD.SHL.U32 R11, R11, 0x20, RZ ;  /* 0x000000200b0b7824 */ /* 0x000fe200078e00ff */
[----:B------:R-:W-:Y:S01]  /*dc30*/  SHF.L.U32 R10, R10, 0x5, RZ ;  /* 0x000000050a0a7819 */ /* 0x000fe200000006ff */
[----:B------:R-:W-:-:S02]  /*dc40*/  IMAD.SHL.U32 R9, R9, 0x20, RZ ;  /* 0x0000002009097824 */ /* 0x000fc400078e00ff */
[C---:B------:R-:W-:Y:S01]  /*dc50*/  IMAD.IADD R11, R2.reuse, 0x1, R11 ;  /* 0x00000001020b7824 */ /* 0x040fe200078e020b */
[C---:B------:R-:W-:Y:S01]  /*dc60*/  IADD3 R12, R2.reuse, R10, RZ ;  /* 0x0000000a020c7210 */ /* 0x040fe20007ffe0ff */
[----:B------:R-:W-:-:S04]  /*dc70*/  IMAD.IADD R10, R2, 0x1, R9 ;  /* 0x00000001020a7824 */ /* 0x000fc800078e0209 */
[----:B------:R-:W-:Y:S04]  /*dc80*/  STL [R1+0x9b0], R12 ;  /* 0x0009b00c01007387 */ /* 0x000fe80000100800 */
[----:B------:R1:W-:Y:S04]  /*dc90*/  STL [R1+0x9ac], R11 ;  /* 0x0009ac0b01007387 */ /* 0x0003e80000100800 */
[----:B------:R2:W-:Y:S01]  /*dca0*/  STL [R1+0x9a8], R10 ;  /* 0x0009a80a01007387 */ /* 0x0005e20000100800 */
[----:B0-----:R-:W-:-:S04]  /*dcb0*/  LOP3.LUT R8, R8, 0x1c, RZ, 0xc0, !PT ;  /* 0x0000001c08087812 */ /* 0x001fc800078ec0ff */
[C---:B------:R-:W-:Y:S02]  /*dcc0*/  LEA.HI R9, R8.reuse, 0x58, RZ, 0x1e ;  /* 0x0000005808097811 */ /* 0x040fe400078ff0ff */
[C---:B-1----:R-:W-:Y:S02]  /*dcd0*/  LEA.HI R11, R8.reuse, 0x50, RZ, 0x1e ;  /* 0x00000050080b7811 */ /* 0x042fe400078ff0ff */
[----:B--2---:R-:W-:Y:S02]  /*dce0*/  LEA.HI R10, R8, 0x48, RZ, 0x1e ;  /* 0x00000048080a7811 */ /* 0x004fe400078ff0ff */
[----:B------:R-:W0:Y:S01]  /*dcf0*/  S2R R8, SR_TID.X ;  /* 0x0000000000087919 */ /* 0x000e220000002100 */
[----:B------:R-:W-:Y:S01]  /*dd00*/  IMAD.SHL.U32 R11, R11, 0x20, RZ ;  /* 0x000000200b0b7824 */ /* 0x000fe200078e00ff */
[----:B------:R-:W-:Y:S01]  /*dd10*/  SHF.L.U32 R10, R10, 0x5, RZ ;  /* 0x000000050a0a7819 */ /* 0x000fe200000006ff */
[----:B------:R-:W-:Y:S02]  /*dd20*/  IMAD.SHL.U32 R9, R9, 0x20, RZ ;  /* 0x0000002009097824 */ /* 0x000fe400078e00ff */
        /* <DEDUP_REMOVED lines=83> */
[----:B------:R-:W-:-:S03]  /*e260*/  IMAD.SHL.U32 R11, R11, 0x20, RZ ;  /* 0x000000200b0b7824 */ /* 0x000fc600078e00ff */
[C---:B------:R-:W-:Y:S01]  /*e270*/  IADD3 R14, R2.reuse, R10, RZ ;  /* 0x0000000a020e7210 */ /* 0x040fe20007ffe0ff */
[C---:B------:R-:W-:Y:S02]  /*e280*/  IMAD.IADD R10, R2.reuse, 0x1, R9 ;  /* 0x00000001020a7824 */ /* 0x040fe400078e0209 */
[----:B------:R-:W-:Y:S01]  /*e290*/  IMAD.IADD R12, R2, 0x1, R11 ;  /* 0x00000001020c7824 */ /* 0x000fe200078e020b */
[----:B------:R-:W1:Y:S04]  /*e2a0*/  S2R R9, SR_TID.X ;  /* 0x0000000000097919 */ /* 0x000e680000002100 */
[----:B------:R-:W-:Y:S04]  /*e2b0*/  STL [R1+0x95c], R14 ;  /* 0x00095c0e01007387 */ /* 0x000fe80000100800 */
[----:B------:R-:W-:Y:S01]  /*e2c0*/  STL [R1+0x958], R12 ;  /* 0x0009580c01007387 */ /* 0x000fe20000100800 */
[----:B0-----:R-:W-:-:S03]  /*e2d0*/  LOP3.LUT R8, R8, 0x1c, RZ, 0xc0, !PT ;  /* 0x0000001c08087812 */ /* 0x001fc600078ec0ff */
[----:B------:R0:W-:Y:S01]  /*e2e0*/  STL [R1+0x954], R10 ;  /* 0x0009540a01007387 */ /* 0x0001e20000100800 */
[C---:B------:R-:W-:Y:S02]  /*e2f0*/  LEA.HI R11, R8.reuse, 0xf8, RZ, 0x1e ;  /* 0x000000f8080b7811 */ /* 0x040fe400078ff0ff */
[----:B0-----:R-:W-:-:S03]  /*e300*/  LEA.HI R10, R8, 0xf0, RZ, 0x1e ;  /* 0x000000f0080a7811 */ /* 0x001fc600078ff0ff */
[----:B------:R-:W-:Y:S01]  /*e310*/  IMAD.SHL.U32 R11, R11, 0x20, RZ ;  /* 0x000000200b0b7824 */ /* 0x000fe200078e00ff */
[----:B------:R-:W-:-:S05]  /*e320*/  SHF.L.U32 R10, R10, 0x5, RZ ;  /* 0x000000050a0a7819 */ /* 0x000fca00000006ff */
[C---:B------:R-:W-:Y:S01]  /*e330*/  IMAD.IADD R12, R2.reuse, 0x1, R10 ;  /* 0x00000001020c7824 */ /* 0x040fe200078e020a */
[----:B------:R-:W-:Y:S02]  /*e340*/  IADD3 R2, R2, R11, RZ ;  /* 0x0000000b02027210 */ /* 0x000fe40007ffe0ff */
[----:B------:R-:W0:Y:S01]  /*e350*/  S2R R11, SR_TID.X ;  /* 0x00000000000b7919 */ /* 0x000e220000002100 */
[C---:B-1----:R-:W-:Y:S02]  /*e360*/  LOP3.LUT R8, R9.reuse, 0x1ff, RZ, 0xc0, !PT ;  /* 0x000001ff09087812 */ /* 0x042fe400078ec0ff */
[----:B------:R-:W-:Y:S01]  /*e370*/  LOP3.LUT R9, R9, 0x1c0, RZ, 0xc0, !PT ;  /* 0x000001c009097812 */ /* 0x000fe200078ec0ff */
[----:B------:R1:W-:Y:S02]  /*e380*/  STL [R1+0x950], R12 ;  /* 0x0009500c01007387 */ /* 0x0003e40000100800 */
[----:B------:R-:W-:Y:S02]  /*e390*/  IMAD.SHL.U32 R10, R8, 0x2, RZ ;  /* 0x00000002080a7824 */ /* 0x000fe400078e00ff */
[----:B------:R-:W-:-:S02]  /*e3a0*/  IMAD R8, R0, 0x42, RZ ;  /* 0x0000004200087824 */ /* 0x000fc400078e02ff */
[C---:B------:R-:W-:Y:S01]  /*e3b0*/  IMAD R4, R0.reuse, 0x22, RZ ;  /* 0x0000002200047824 */ /* 0x040fe200078e02ff */
[----:B-1----:R-:W-:Y:S01]  /*e3c0*/  SHF.R.U32.HI R12, RZ, 0x2, R9 ;  /* 0x00000002ff0c7819 */ /* 0x002fe20000011609 */
[----:B------:R-:W-:Y:S01]  /*e3d0*/  IMAD R9, R0, 0x44, RZ ;  /* 0x0000004400097824 */ /* 0x000fe200078e02ff */
[----:B----4-:R-:W-:Y:S01]  /*e3e0*/  IADD3 R18, P2, R8, R20, RZ ;  /* 0x0000001408127210 */ /* 0x010fe20007f5e0ff */
[----:B------:R-:W-:Y:S01]  /*e3f0*/  IMAD R14, R0, 0x21, RZ ;  /* 0x00000021000e7824 */ /* 0x000fe200078e02ff */
[----:B------:R-:W-:Y:S01]  /*e400*/  LOP3.LUT R10, R10, R12, RZ, 0x3c, !PT ;  /* 0x0000000c0a0a7212 */ /* 0x000fe200078e3cff */
[----:B------:R-:W-:Y:S01]  /*e410*/  IMAD R12, R0, 0x11, RZ ;  /* 0x00000011000c7824 */ /* 0x000fe200078e02ff */
[-C--:B------:R-:W-:Y:S02]  /*e420*/  IADD3 R16, P5, R4, R20.reuse, RZ ;  /* 0x0000001404107210 */ /* 0x080fe40007fbe0ff */
[----:B------:R-:W-:Y:S02]  /*e430*/  IADD3 R8, P3, R9, R20, RZ ;  /* 0x0000001409087210 */ /* 0x000fe40007f7e0ff */
[-C--:B------:R-:W-:Y:S01]  /*e440*/  LEA.HI.X.SX32 R19, R14, R21.reuse, 0x1, P2 ;  /* 0x000000150e137211 */ /* 0x080fe200010f0eff */
[----:B------:R0:W-:Y:S01]  /*e450*/  STL [R1+0x94c], R2 ;  /* 0x00094c0201007387 */ /* 0x0001e20000100800 */
[----:B------:R-:W-:-:S02]  /*e460*/  LEA.HI.X.SX32 R17, R12, R21, 0x1, P5 ;  /* 0x000000150c117211 */ /* 0x000fc400028f0eff */
[----:B------:R-:W-:Y:S01]  /*e470*/  LEA.HI.X.SX32 R9, R4, R21, 0x1, P3 ;  /* 0x0000001504097211 */ /* 0x000fe200018f0eff */
[----:B------:R1:W-:Y:S01]  /*e480*/  STL.64 [R1+0xb88], R18 ;  /* 0x000b881201007387 */ /* 0x0003e20000100a00 */
[----:B------:R-:W-:Y:S01]  /*e490*/  ISETP.LT.U32.AND P1, PT, R5, 0x100, !P1 ;  /* 0x000001000500780c */ /* 0x000fe20004f21070 */
[C---:B------:R-:W-:Y:S01]  /*e4a0*/  IMAD R5, R0.reuse, 0x12, RZ ;  /* 0x0000001200057824 */ /* 0x040fe200078e02ff */
[----:B0-----:R-:W-:Y:S01]  /*e4b0*/  LOP3.LUT R2, R3, 0x10, R11, 0x78, !PT ;  /* 0x0000001003027812 */ /* 0x001fe200078e780b */
[C---:B------:R-:W-:Y:S01]  /*e4c0*/  IMAD R11, R0.reuse, 0x46, RZ ;  /* 0x00000046000b7824 */ /* 0x040fe200078e02ff */
[----:B------:R0:W-:Y:S01]  /*e4d0*/  STL.64 [R1+0xc00], R16 ;  /* 0x000c001001007387 */ /* 0x0001e20000100a00 */
[C---:B------:R-:W-:Y:S02]  /*e4e0*/  IMAD R6, R0.reuse, 0x24, RZ ;  /* 0x0000002400067824 */ /* 0x040fe400078e02ff */
[C---:B------:R-:W-:Y:S01]  /*e4f0*/  IMAD R15, R0.reuse, 0x48, RZ ;  /* 0x00000048000f7824 */ /* 0x040fe200078e02ff */
[----:B------:R2:W-:Y:S01]  /*e500*/  STL.64 [R1+0xb80], R8 ;  /* 0x000b800801007387 */ /* 0x0005e20000100a00 */
[-C--:B------:R-:W-:Y:S01]  /*e510*/  IADD3 R10, P4, R11, R20.reuse, RZ ;  /* 0x000000140b0a7210 */ /* 0x080fe20007f9e0ff */
[----:B------:R-:W-:Y:S01]  /*e520*/  IMAD R23, R0, 0x9, RZ ;  /* 0x0000000900177824 */ /* 0x000fe200078e02ff */
[----:B-1----:R-:W-:-:S02]  /*e530*/  IADD3 R18, P5, R5, R20, RZ ;  /* 0x0000001405127210 */ /* 0x002fc40007fbe0ff */
[-C--:B------:R-:W-:Y:S02]  /*e540*/  IADD3 R14, P2, R15, R20.reuse, RZ ;  /* 0x000000140f0e7210 */ /* 0x080fe40007f5e0ff */
[----:B0-----:R-:W-:Y:S01]  /*e550*/  IADD3 R16, P3, R6, R20, RZ ;  /* 0x0000001406107210 */ /* 0x001fe20007f7e0ff */
[----:B--2---:R-:W-:Y:S01]  /*e560*/  IMAD R8, R0, 0x23, RZ ;  /* 0x0000002300087824 */ /* 0x004fe200078e02ff */
[----:B------:R-:W-:-:S04]  /*e570*/  LEA.HI.X.SX32 R19, R23, R21, 0x1, P5 ;  /* 0x0000001517137211 */ /* 0x000fc800028f0eff */
[-C--:B------:R-:W-:Y:S02]  /*e580*/  LEA.HI.X.SX32 R11, R8, R21.reuse, 0x1, P4 ;  /* 0x00000015080b7211 */ /* 0x080fe400020f0eff */
[-C--:B------:R-:W-:Y:S02]  /*e590*/  LEA.HI.X.SX32 R17, R5, R21.reuse, 0x1, P3 ;  /* 0x0000001505117211 */ /* 0x080fe400018f0eff */
[----:B------:R-:W-:Y:S01]  /*e5a0*/  LEA.HI.X.SX32 R15, R6, R21, 0x1, P2 ;  /* 0x00000015060f7211 */ /* 0x000fe200010f0eff */
[----:B------:R0:W-:Y:S01]  /*e5b0*/  STL.64 [R1+0xb78], R10 ;  /* 0x000b780a01007387 */ /* 0x0001e20000100a00 */
[C---:B------:R-:W-:Y:S02]  /*e5c0*/  IMAD R9, R0.reuse, 0x4a, RZ ;  /* 0x0000004a00097824 */ /* 0x040fe400078e02ff */
[C---:B------:R-:W-:Y:S02]  /*e5d0*/  IMAD R12, R0.reuse, 0x4c, RZ ;  /* 0x0000004c000c7824 */ /* 0x040fe400078e02ff */
[----:B------:R-:W-:Y:S01]  /*e5e0*/  IMAD R7, R0, 0x26, RZ ;  /* 0x0000002600077824 */ /* 0x000fe200078e02ff */
[-C--:B------:R-:W-:Y:S01]  /*e5f0*/  IADD3 R8, P4, R9, R20.reuse, RZ ;  /* 0x0000001409087210 */ /* 0x080fe20007f9e0ff */
[----:B0-----:R-:W2:Y:S04]  /*e600*/  LDL.LU.64 R10, [R1+0xf08] ;  /* 0x000f0800010a7983 */ /* 0x001ea80000300a00 */
[----:B------:R0:W-:Y:S04]  /*e610*/  STL.64 [R1+0xc40], R18 ;  /* 0x000c401201007387 */ /* 0x0001e80000100a00 */
[----:B------:R-:W-:Y:S04]  /*e620*/  STL.64 [R1+0xbf8], R16 ;  /* 0x000bf81001007387 */ /* 0x000fe80000100a00 */
[----:B------:R1:W-:Y:S01]  /*e630*/  STL.64 [R1+0xb70], R14 ;  /* 0x000b700e01007387 */ /* 0x0003e20000100a00 */
[----:B------:R-:W-:-:S02]  /*e640*/  IADD3 R22, P3, R7, R20, RZ ;  /* 0x0000001407167210 */ /* 0x000fc40007f7e0ff */
[----:B0-----:R-:W-:Y:S01]  /*e650*/  IADD3 R18, P5, R12, R20, RZ ;  /* 0x000000140c127210 */ /* 0x001fe20007fbe0ff */
[C---:B------:R-:W-:Y:S02]  /*e660*/  IMAD R12, R0.reuse, 0x13, RZ ;  /* 0x00000013000c7824 */ /* 0x040fe400078e02ff */
[----:B-1----:R-:W-:-:S03]  /*e670*/  IMAD R14, R0, 0x25, RZ ;  /* 0x00000025000e7824 */ /* 0x002fc600078e02ff */
[-C--:B------:R-:W-:Y:S02]  /*e680*/  LEA.HI.X.SX32 R23, R12, R21.reuse, 0x1, P3 ;  /* 0x000000150c177211 */ /* 0x080fe400018f0eff */
[-C--:B------:R-:W-:Y:S02]  /*e690*/  LEA.HI.X.SX32 R9, R14, R21.reuse, 0x1, P4 ;  /* 0x000000150e097211 */ /* 0x080fe400020f0eff */
[----:B------:R-:W-:-:S03]  /*e6a0*/  LEA.HI.X.SX32 R19, R7, R21, 0x1, P5 ;  /* 0x0000001507137211 */ /* 0x000fc600028f0eff */
[----:B------:R0:W-:Y:S04]  /*e6b0*/  STL.64 [R1+0xb68], R8 ;  /* 0x000b680801007387 */ /* 0x0001e80000100a00 */
[----:B0-----:R-:W3:Y:S04]  /*e6c0*/  LDL.LU.64 R8, [R1+0xf00] ;  /* 0x000f000001087983 */ /* 0x001ee80000300a00 */
[----:B------:R3:W-:Y:S04]  /*e6d0*/  STL.64 [R1+0xbf0], R22 ;  /* 0x000bf01601007387 */ /* 0x0007e80000100a00 */
[----:B------:R-:W4:Y:S01]  /*e6e0*/  LDL.64 R6, [R1+0x6e8] ;  /* 0x0006e80001067983 */ /* 0x000f220000100a00 */
[----:B------:R-:W-:-:S02]  /*e6f0*/  IMAD R17, R0, 0x4e, RZ ;  /* 0x0000004e00117824 */ /* 0x000fc400078e02ff */
[----:B------:R-:W-:-:S03]  /*e700*/  IMAD R12, R0, 0x27, RZ ;  /* 0x00000027000c7824 */ /* 0x000fc600078e02ff */
[-C--:B------:R-:W-:Y:S01]  /*e710*/  IADD3 R16, P2, R17, R20.reuse, RZ ;  /* 0x0000001411107210 */ /* 0x080fe20007f5e0ff */
[C---:B------:R-:W-:Y:S01]  /*e720*/  IMAD R15, R0.reuse, 0x50, RZ ;  /* 0x00000050000f7824 */ /* 0x040fe200078e02ff */
[----:B------:R2:W-:Y:S04]  /*e730*/  STL.64 [R1+0xb60], R18 ;  /* 0x000b601201007387 */ /* 0x0005e80000100a00 */
[-C--:B------:R-:W-:Y:S01]  /*e740*/  IADD3 R14, P4, R15, R20.reuse, RZ ;  /* 0x000000140f0e7210 */ /* 0x080fe20007f9e0ff */
[----:B------:R-:W-:Y:S01]  /*e750*/  IMAD R2, R0, 0x15, RZ ;  /* 0x0000001500027824 */ /* 0x000fe200078e02ff */
[----:B---3--:R-:W-:Y:S02]  /*e760*/  IADD3 R22, P3, R8, R20, RZ ;  /* 0x0000001408167210 */ /* 0x008fe40007f7e0ff */
[----:B----4-:R-:W-:-:S05]  /*e770*/  LEA.HI.X.SX32 R17, R12, R7, 0x1, P2 ;  /* 0x000000070c117211 */ /* 0x010fca00010f0eff */
[----:B------:R0:W-:Y:S01]  /*e780*/  STL.64 [R1+0xb58], R16 ;  /* 0x000b581001007387 */ /* 0x0001e20000100a00 */
[CC--:B------:R-:W-:Y:S01]  /*e790*/  IADD3 R20, P5, R9.reuse, R6.reuse, RZ ;  /* 0x0000000609147210 */ /* 0x0c0fe20007fbe0ff */
[----:B------:R-:W-:Y:S01]  /*e7a0*/  IMAD R12, R0, 0x52, RZ ;  /* 0x00000052000c7824 */ /* 0x000fe200078e02ff */
[----:B--2---:R-:W-:Y:S02]  /*e7b0*/  IADD3 R18, P2, R10, R6, RZ ;  /* 0x000000060a127210 */ /* 0x004fe40007f5e0ff */
[-C--:B------:R-:W-:Y:S01]  /*e7c0*/  LEA.HI.X.SX32 R21, R8, R7.reuse, 0x1, P5 ;  /* 0x0000000708157211 */ /* 0x080fe200028f0eff */
[----:B0-----:R-:W-:Y:S01]  /*e7d0*/  IMAD R16, R0, 0x5, RZ ;  /* 0x0000000500107824 */ /* 0x001fe200078e02ff */
[----:B------:R-:W-:-:S04]  /*e7e0*/  LEA.HI.X.SX32 R19, R9, R7, 0x1, P2 ;  /* 0x0000000709137211 */ /* 0x000fc800010f0eff */
[----:B------:R-:W-:Y:S01]  /*e7f0*/  LEA.HI.X.SX32 R23, R16, R7, 0x1, P3 ;  /* 0x0000000710177211 */ /* 0x000fe200018f0eff */
[----:B------:R-:W-:Y:S01]  /*e800*/  IMAD R17, R0, 0x54, RZ ;  /* 0x0000005400117824 */ /* 0x000fe200078e02ff */
[----:B------:R-:W-:-:S03]  /*e810*/  IADD3 R12, P3, R12, R6, RZ ;  /* 0x000000060c0c7210 */ /* 0x000fc60007f7e0ff */
[----:B------:R0:W-:Y:S01]  /*e820*/  STL.64 [R1+0xc60], R22 ;  /* 0x000c601601007387 */ /* 0x0001e20000100a00 */
[----:B------:R-:W-:Y:S01]  /*e830*/  IADD3 R16, P5, R17, R6, RZ ;  /* 0x0000000611107210 */ /* 0x000fe20007fbe0ff */
[----:B------:R-:W-:Y:S02]  /*e840*/  IMAD R17, R0, 0x29, RZ ;  /* 0x0000002900117824 */ /* 0x000fe400078e02ff */
[----:B------:R-:W-:Y:S01]  /*e850*/  IMAD.MOV.U32 R8, RZ, RZ, R12 ;  /* 0x000000ffff087224 */ /* 0x000fe200078e000c */
[----:B0-----:R-:W2:Y:S04]  /*e860*/  LDL.LU.64 R22, [R1+0xef8] ;  /* 0x000ef80001167983 */ /* 0x001ea80000300a00 */
[----:B------:R0:W-:Y:S01]  /*e870*/  STL.64 [R1+0xc38], R20 ;  /* 0x000c381401007387 */ /* 0x0001e20000100a00 */
[----:B------:R-:W-:-:S02]  /*e880*/  MOV R9, R13 ;  /* 0x0000000d00097202 */ /* 0x000fc40000000f00 */
[-C--:B------:R-:W-:Y:S02]  /*e890*/  LEA.HI.X.SX32 R15, R10, R7.reuse, 0x1, P4 ;  /* 0x000000070a0f7211 */ /* 0x080fe400020f0eff */
[----:B------:R-:W-:Y:S01]  /*e8a0*/  LEA.HI.X.SX32 R9, R17, R7, 0x1, P3 ;  /* 0x0000000711097211 */ /* 0x000fe200018f0eff */
[----:B0-----:R-:W3:Y:S04]  /*e8b0*/  LDL.LU.64 R20, [R1+0xef0] ;  /* 0x000ef00001147983 */ /* 0x001ee80000300a00 */
[----:B------:R0:W-:Y:S04]  /*e8c0*/  STL.64 [R1+0xbe8], R18 ;  /* 0x000be81201007387 */ /* 0x0001e80000100a00 */
[----:B0-----:R-:W4:Y:S04]  /*e8d0*/  LDL.LU.64 R18, [R1+0xee8] ;  /* 0x000ee80001127983 */ /* 0x001f280000300a00 */
[----:B------:R0:W-:Y:S02]  /*e8e0*/  STL [R1+0xb48], R12 ;  /* 0x000b480c01007387 */ /* 0x0001e40000100800 */
[----:B0-----:R-:W-:-:S02]  /*e8f0*/  IADD3 R12, P2, R11, R6, RZ ;  /* 0x000000060b0c7210 */ /* 0x001fc40007f5e0ff */
[----:B------:R-:W-:Y:S02]  /*e900*/  STL.64 [R1+0xb50], R14 ;  /* 0x000b500e01007387 */ /* 0x000fe40000100a00 */
[-C--:B------:R-:W-:Y:S02]  /*e910*/  LEA.HI.X.SX32 R13, R2, R7.reuse, 0x1, P2 ;  /* 0x00000007020d7211 */ /* 0x080fe400010f0eff */
[----:B------:R-:W-:Y:S04]  /*e920*/  STL [R1+0xb4c], R9 ;  /* 0x000b4c0901007387 */ /* 0x000fe80000100800 */
[----:B------:R0:W-:Y:S04]  /*e930*/  STL.64 [R1+0xbe0], R12 ;  /* 0x000be00c01007387 */ /* 0x0001e80000100a00 */
[----:B0-----:R-:W5:Y:S01]  /*e940*/  LDL.LU.64 R12, [R1+0xee0] ;  /* 0x000ee000010c7983 */ /* 0x001f620000300a00 */
[----:B------:R-:W-:Y:S01]  /*e950*/  IMAD R4, R0, 0x58, RZ ;  /* 0x0000005800047824 */ /* 0x000fe200078e02ff */
[----:B------:R-:W-:-:S04]  /*e960*/  LEA.HI.X.SX32 R17, R11, R7, 0x1, P5 ;  /* 0x000000070b117211 */ /* 0x000fc800028f0eff */
[----:B------:R-:W-:Y:S01]  /*e970*/  IADD3 R8, P3, R4, R6, RZ ;  /* 0x0000000604087210 */ /* 0x000fe20007f7e0ff */
[----:B------:R-:W-:-:S05]  /*e980*/  IMAD R15, R0, 0x56, RZ ;  /* 0x00000056000f7824 */ /* 0x000fca00078e02ff */
[-C--:B------:R-:W-:Y:S01]  /*e990*/  IADD3 R14, P4, R15, R6.reuse, RZ ;  /* 0x000000060f0e7210 */ /* 0x080fe20007f9e0ff */
[C---:B------:R-:W-:Y:S02]  /*e9a0*/  IMAD R9, R0.reuse, 0xb, RZ ;  /* 0x0000000b00097824 */ /* 0x040fe400078e02ff */
[----:B------:R-:W-:Y:S02]  /*e9b0*/  IMAD.MOV.U32 R11, RZ, RZ, R5 ;  /* 0x000000ffff0b7224 */ /* 0x000fe400078e0005 */
[----:B------:R-:W-:Y:S01]  /*e9c0*/  IMAD R2, R0, 0x5c, RZ ;  /* 0x0000005c00027824 */ /* 0x000fe200078e02ff */
[----:B-----5:R-:W-:-:S05]  /*e9d0*/  IADD3 R4, P2, R12, R6, RZ ;  /* 0x000000060c047210 */ /* 0x020fca0007f5e0ff */
[----:B------:R-:W-:Y:S04]  /*e9e0*/  STL [R1+0xc30], R4 ;  /* 0x000c300401007387 */ /* 0x000fe80000100800 */
[----:B------:R0:W-:Y:S01]  /*e9f0*/  STL.64 [R1+0xb40], R16 ;  /* 0x000b401001007387 */ /* 0x0001e20000100a00 */
[----:B------:R-:W-:Y:S02]  /*ea00*/  IMAD.MOV.U32 R10, RZ, RZ, R4 ;  /* 0x000000ffff0a7224 */ /* 0x000fe400078e0004 */
[----:B0-----:R-:W-:-:S05]  /*ea10*/  IMAD R16, R0, 0x2b, RZ ;  /* 0x0000002b00107824 */ /* 0x001fca00078e02ff */
[-C--:B------:R-:W-:Y:S01]  /*ea20*/  LEA.HI.X.SX32 R15, R16, R7.reuse, 0x1, P4 ;  /* 0x00000007100f7211 */ /* 0x080fe200020f0eff */
[C---:B------:R-:W-:Y:S01]  /*ea30*/  IMAD R17, R0.reuse, 0x5a, RZ ;  /* 0x0000005a00117824 */ /* 0x040fe200078e02ff */
[-C--:B------:R-:W-:Y:S02]  /*ea40*/  IADD3 R4, P5, R13, R6.reuse, RZ ;  /* 0x000000060d047210 */ /* 0x080fe40007fbe0ff */
[-C--:B------:R-:W-:Y:S01]  /*ea50*/  LEA.HI.X.SX32 R11, R9, R7.reuse, 0x1, P2 ;  /* 0x00000007090b7211 */ /* 0x080fe200010f0eff */
[----:B------:R0:W-:Y:S01]  /*ea60*/  STL.64 [R1+0xb38], R14 ;  /* 0x000b380e01007387 */ /* 0x0001e20000100a00 */
[-C--:B------:R-:W-:Y:S01]  /*ea70*/  LEA.HI.X.SX32 R9, R13, R7.reuse, 0x1, P3 ;  /* 0x000000070d097211 */ /* 0x080fe200018f0eff */
[----:B------:R-:W-:Y:S01]  /*ea80*/  IMAD.MOV.U32 R13, RZ, RZ, R3 ;  /* 0x000000ffff0d7224 */ /* 0x000fe200078e0003 */
[-C--:B------:R-:W-:Y:S01]  /*ea90*/  IADD3 R16, P4, R17, R6.reuse, RZ ;  /* 0x0000000611107210 */ /* 0x080fe20007f9e0ff */
[----:B------:R-:W-:Y:S01]  /*eaa0*/  IMAD R3, R0, 0x2d, RZ ;  /* 0x0000002d00037824 */ /* 0x000fe200078e02ff */
[----:B------:R-:W-:Y:S01]  /*eab0*/  LEA.HI.X.SX32 R5, R12, R7, 0x1, P5 ;  /* 0x000000070c057211 */ /* 0x000fe200028f0eff */
[----:B0-----:R-:W5:Y:S01]  /*eac0*/  LDL.LU.64 R14, [R1+0xed8] ;  /* 0x000ed800010e7983 */ /* 0x001f620000300a00 */
[----:B------:R-:W-:-:S02]  /*ead0*/  IADD3 R2, P2, R2, R6, RZ ;  /* 0x0000000602027210 */ /* 0x000fc40007f5e0ff */
[----:B------:R-:W-:Y:S01]  /*eae0*/  LEA.HI.X.SX32 R17, R3, R7, 0x1, P4 ;  /* 0x0000000703117211 */ /* 0x000fe200020f0eff */
[----:B------:R-:W-:Y:S04]  /*eaf0*/  STL.64 [R1+0xbd8], R4 ;  /* 0x000bd80401007387 */ /* 0x000fe80000100a00 */
[----:B------:R-:W-:Y:S04]  /*eb00*/  STL [R1+0xc34], R11 ;  /* 0x000c340b01007387 */ /* 0x000fe80000100800 */
[----:B------:R-:W-:Y:S04]  /*eb10*/  STL [R1+0xb20], R2 ;  /* 0x000b200201007387 */ /* 0x000fe80000100800 */
[----:B------:R-:W-:Y:S04]  /*eb20*/  STL.64 [R1+0xb30], R8 ;  /* 0x000b300801007387 */ /* 0x000fe80000100a00 */
[----:B------:R0:W-:Y:S04]  /*eb30*/  STL.64 [R1+0xb28], R16 ;  /* 0x000b281001007387 */ /* 0x0001e80000100a00 */
[----:B0-----:R-:W2:Y:S01]  /*eb40*/  LDL.LU.64 R16, [R1+0xed0] ;  /* 0x000ed00001107983 */ /* 0x001ea20000300a00 */
[----:B------:R-:W-:-:S02]  /*eb50*/  IMAD R9, R0, 0x5e, RZ ;  /* 0x0000005e00097824 */ /* 0x000fc400078e02ff */
[----:B------:R-:W-:-:S03]  /*eb60*/  IMAD R8, R0, 0x17, RZ ;  /* 0x0000001700087824 */ /* 0x000fc600078e02ff */
[----:B------:R-:W-:Y:S01]  /*eb70*/  IADD3 R10, P3, R9, R6, RZ ;  /* 0x00000006090a7210 */ /* 0x000fe20007f7e0ff */
[C---:B------:R-:W-:Y:S01]  /*eb80*/  IMAD R9, R0.reuse, 0x2f, RZ ;  /* 0x0000002f00097824 */ /* 0x040fe200078e02ff */
[----:B------:R-:W-:Y:S01]  /*eb90*/  MOV R12, R2 ;  /* 0x00000002000c7202 */ /* 0x000fe20000000f00 */
[----:B------:R-:W-:-:S03]  /*eba0*/  IMAD R2, R0, 0x60, RZ ;  /* 0x0000006000027824 */ /* 0x000fc600078e02ff */
[----:B------:R-:W-:Y:S02]  /*ebb0*/  LEA.HI.X.SX32 R11, R9, R7, 0x1, P3 ;  /* 0x00000007090b7211 */ /* 0x000fe400018f0eff */
[----:B------:R-:W-:-:S04]  /*ebc0*/  IADD3 R2, P4, R2, R6, RZ ;  /* 0x0000000602027210 */ /* 0x000fc80007f9e0ff */
[----:B----4-:R-:W-:Y:S01]  /*ebd0*/  LEA.HI.X.SX32 R3, R18, R7, 0x1, P4 ;  /* 0x0000000712037211 */ /* 0x010fe200020f0eff */
[C---:B------:R-:W-:Y:S02]  /*ebe0*/  IMAD R25, R0.reuse, 0x38, RZ ;  /* 0x0000003800197824 */ /* 0x040fe400078e02ff */
[C---:B------:R-:W-:Y:S02]  /*ebf0*/  IMAD R24, R0.reuse, 0x1c, RZ ;  /* 0x0000001c00187824 */ /* 0x040fe400078e02ff */
[C---:B------:R-:W-:Y:S02]  /*ec00*/  IMAD R26, R0.reuse, 0x3a, RZ ;  /* 0x0000003a001a7824 */ /* 0x040fe400078e02ff */
[C---:B------:R-:W-:Y:S02]  /*ec10*/  IMAD R27, R0.reuse, 0x1e, RZ ;  /* 0x0000001e001b7824 */ /* 0x040fe400078e02ff */
[C---:B------:R-:W-:Y:S02]  /*ec20*/  IMAD R28, R0.reuse, 0x3c, RZ ;  /* 0x0000003c001c7824 */ /* 0x040fe400078e02ff */
[----:B------:R-:W-:Y:S01]  /*ec30*/  IMAD R29, R0, 0x3e, RZ ;  /* 0x0000003e001d7824 */ /* 0x000fe200078e02ff */
[----:B-----5:R-:W-:-:S04]  /*ec40*/  IADD3 R4, P5, R14, R6, RZ ;  /* 0x000000060e047210 */ /* 0x020fc80007fbe0ff */
[-C--:B------:R-:W-:Y:S01]  /*ec50*/  LEA.HI.X.SX32 R5, R8, R7.reuse, 0x1, P5 ;  /* 0x0000000708057211 */ /* 0x080fe200028f0eff */
[----:B------:R-:W-:Y:S01]  /*ec60*/  IMAD R8, R0, 0x3, RZ ;  /* 0x0000000300087824 */ /* 0x000fe200078e02ff */
[----:B------:R-:W-:-:S03]  /*ec70*/  LEA.HI.X.SX32 R13, R14, R7, 0x1, P2 ;  /* 0x000000070e0d7211 */ /* 0x000fc600010f0eff */
[----:B------:R0:W-:Y:S04]  /*ec80*/  STL.64 [R1+0xbd0], R4 ;  /* 0x000bd00401007387 */ /* 0x0001e80000100a00 */
[----:B------:R-:W-:Y:S01]  /*ec90*/  STL [R1+0xb24], R13 ;  /* 0x000b240d01007387 */ /* 0x000fe20000100800 */
[----:B0-----:R-:W-:-:S03]  /*eca0*/  IADD3 R4, P5, R15, R6, RZ ;  /* 0x000000060f047210 */ /* 0x001fc60007fbe0ff */
[----:B------:R0:W-:Y:S01]  /*ecb0*/  STL.64 [R1+0xb18], R10 ;  /* 0x000b180a01007387 */ /* 0x0001e20000100a00 */
[-C--:B------:R-:W-:Y:S02]  /*ecc0*/  LEA.HI.X.SX32 R5, R8, R7.reuse, 0x1, P5 ;  /* 0x0000000708057211 */ /* 0x080fe400028f0eff */
[-C--:B------:R-:W-:Y:S02]  /*ecd0*/  IADD3 R8, P5, R18, R6.reuse, RZ ;  /* 0x0000000612087210 */ /* 0x080fe40007fbe0ff */
[-C--:B--2---:R-:W-:Y:S02]  /*ece0*/  IADD3 R12, P2, R16, R6.reuse, RZ ;  /* 0x00000006100c7210 */ /* 0x084fe40007f5e0ff */
[----:B0-----:R-:W-:Y:S02]  /*ecf0*/  IADD3 R10, P3, R17, R6, RZ ;  /* 0x00000006110a7210 */ /* 0x001fe40007f7e0ff */
[-C--:B------:R-:W-:Y:S02]  /*ed00*/  LEA.HI.X.SX32 R13, R15, R7.reuse, 0x1, P2 ;  /* 0x000000070f0d7211 */ /* 0x080fe400010f0eff */
[----:B------:R-:W-:-:S02]  /*ed10*/  LEA.HI.X.SX32 R9, R17, R7, 0x1, P5 ;  /* 0x0000000711097211 */ /* 0x000fc400028f0eff */
[----:B------:R-:W-:Y:S01]  /*ed20*/  LEA.HI.X.SX32 R11, R16, R7, 0x1, P3 ;  /* 0x00000007100b7211 */ /* 0x000fe200018f0eff */
[----:B------:R0:W-:Y:S04]  /*ed30*/  STL.64 [R1+0xc70], R4 ;  /* 0x000c700401007387 */ /* 0x0001e80000100a00 */
[----:B------:R1:W-:Y:S04]  /*ed40*/  STL.64 [R1+0xc58], R12 ;  /* 0x000c580c01007387 */ /* 0x0003e80000100a00 */
[----:B------:R2:W-:Y:S01]  /*ed50*/  STL.64 [R1+0xbc8], R8 ;  /* 0x000bc80801007387 */ /* 0x0005e20000100a00 */
[----:B0-----:R-:W-:-:S03]  /*ed60*/  IMAD R5, R0, 0x62, RZ ;  /* 0x0000006200057824 */ /* 0x001fc600078e02ff */
[----:B------:R0:W-:Y:S01]  /*ed70*/  STL.64 [R1+0xc28], R10 ;  /* 0x000c280a01007387 */ /* 0x0001e20000100a00 */
[----:B------:R-:W-:-:S03]  /*ed80*/  IMAD R4, R0, 0x64, RZ ;  /* 0x0000006400047824 */ /* 0x000fc600078e02ff */
[----:B------:R4:W-:Y:S01]  /*ed90*/  STL.64 [R1+0xb10], R2 ;  /* 0x000b100201007387 */ /* 0x0009e20000100a00 */
[-C--:B-1----:R-:W-:Y:S02]  /*eda0*/  IADD3 R12, P2, R5, R6.reuse, RZ ;  /* 0x00000006050c7210 */ /* 0x082fe40007f5e0ff */
[-C--:B------:R-:W-:Y:S02]  /*edb0*/  IADD3 R4, P3, R4, R6.reuse, RZ ;  /* 0x0000000604047210 */ /* 0x080fe40007f7e0ff */
[C---:B--2---:R-:W-:Y:S01]  /*edc0*/  IADD3 R8, P5, R19.reuse, R6, RZ ;  /* 0x0000000613087210 */ /* 0x044fe20007fbe0ff */
[C---:B0-----:R-:W-:Y:S02]  /*edd0*/  IMAD R10, R0.reuse, 0x19, RZ ;  /* 0x00000019000a7824 */ /* 0x041fe400078e02ff */
[C---:B----4-:R-:W-:Y:S01]  /*ede0*/  IMAD R3, R0.reuse, 0x31, RZ ;  /* 0x0000003100037824 */ /* 0x050fe200078e02ff */
[-C--:B------:R-:W-:Y:S01]  /*edf0*/  LEA.HI.X.SX32 R5, R19, R7.reuse, 0x1, P3 ;  /* 0x0000000713057211 */ /* 0x080fe200018f0eff */
[----:B------:R-:W-:Y:S01]  /*ee00*/  IMAD R11, R0, 0x66, RZ ;  /* 0x00000066000b7824 */ /* 0x000fe200078e02ff */
[----:B------:R-:W-:-:S02]  /*ee10*/  LEA.HI.X.SX32 R9, R10, R7, 0x1, P5 ;  /* 0x000000070a097211 */ /* 0x000fc400028f0eff */
[----:B------:R-:W-:Y:S01]  /*ee20*/  LEA.HI.X.SX32 R13, R3, R7, 0x1, P2 ;  /* 0x00000007030d7211 */ /* 0x000fe200010f0eff */
[----:B------:R-:W-:Y:S01]  /*ee30*/  IMAD R2, R0, 0x68, RZ ;  /* 0x0000006800027824 */ /* 0x000fe200078e02ff */
[----:B------:R-:W-:-:S03]  /*ee40*/  IADD3 R14, P4, R11, R6, RZ ;  /* 0x000000060b0e7210 */ /* 0x000fc60007f9e0ff */
[----:B------:R0:W-:Y:S01]  /*ee50*/  STL.64 [R1+0xb08], R12 ;  /* 0x000b080c01007387 */ /* 0x0001e20000100a00 */
[----:B---3--:R-:W-:-:S03]  /*ee60*/  IADD3 R10, P5, R20, R6, RZ ;  /* 0x00000006140a7210 */ /* 0x008fc60007fbe0ff */
[----:B------:R1:W-:Y:S04]  /*ee70*/  STL.64 [R1+0xb00], R4 ;  /* 0x000b000401007387 */ /* 0x0003e80000100a00 */
[----:B------:R2:W-:Y:S01]  /*ee80*/  STL.64 [R1+0xbc0], R8 ;  /* 0x000bc00801007387 */ /* 0x0005e20000100a00 */
[----:B0-----:R-:W-:Y:S01]  /*ee90*/  IMAD R13, R0, 0x33, RZ ;  /* 0x00000033000d7824 */ /* 0x001fe200078e02ff */
[-C--:B------:R-:W-:Y:S01]  /*eea0*/  IADD3 R2, P2, R2, R6.reuse, RZ ;  /* 0x0000000602027210 */ /* 0x080fe20007f5e0ff */
[C---:B------:R-:W-:Y:S01]  /*eeb0*/  IMAD R12, R0.reuse, 0x6a, RZ ;  /* 0x0000006a000c7824 */ /* 0x040fe200078e02ff */
[----:B-1----:R-:W-:Y:S01]  /*eec0*/  IADD3 R4, P3, R21, R6, RZ ;  /* 0x0000000615047210 */ /* 0x002fe20007f7e0ff */
[C---:B--2---:R-:W-:Y:S01]  /*eed0*/  IMAD R9, R0.reuse, 0xd, RZ ;  /* 0x0000000d00097824 */ /* 0x044fe200078e02ff */
[----:B------:R-:W-:Y:S01]  /*eee0*/  LEA.HI.X.SX32 R15, R13, R7, 0x1, P4 ;  /* 0x000000070d0f7211 */ /* 0x000fe200020f0eff */
[----:B------:R-:W-:-:S03]  /*eef0*/  IMAD R8, R0, 0x6c, RZ ;  /* 0x0000006c00087824 */ /* 0x000fc600078e02ff */
[-C--:B------:R-:W-:Y:S01]  /*ef00*/  LEA.HI.X.SX32 R11, R9, R7.reuse, 0x1, P5 ;  /* 0x00000007090b7211 */ /* 0x080fe200028f0eff */
[----:B------:R0:W-:Y:S01]  /*ef10*/  STL.64 [R1+0xaf8], R14 ;  /* 0x000af80e01007387 */ /* 0x0001e20000100a00 */
[-C--:B------:R-:W-:Y:S02]  /*ef20*/  LEA.HI.X.SX32 R5, R20, R7.reuse, 0x1, P3 ;  /* 0x0000000714057211 */ /* 0x080fe400018f0eff */
[----:B------:R-:W-:Y:S01]  /*ef30*/  LEA.HI.X.SX32 R3, R21, R7, 0x1, P2 ;  /* 0x0000000715037211 */ /* 0x000fe200010f0eff */
[----:B------:R1:W-:Y:S04]  /*ef40*/  STL.64 [R1+0xc20], R10 ;  /* 0x000c200a01007387 */ /* 0x0003e80000100a00 */
[----:B------:R2:W-:Y:S01]  /*ef50*/  STL.64 [R1+0xbb8], R4 ;  /* 0x000bb80401007387 */ /* 0x0005e20000100a00 */
[-C--:B0-----:R-:W-:Y:S01]  /*ef60*/  IADD3 R14, P4, R12, R6.reuse, RZ ;  /* 0x000000060c0e7210 */ /* 0x081fe20007f9e0ff */
[----:B------:R-:W-:Y:S01]  /*ef70*/  IMAD R12, R0, 0x1b, RZ ;  /* 0x0000001b000c7824 */ /* 0x000fe200078e02ff */
[----:B-1----:R-:W-:-:S02]  /*ef80*/  IADD3 R10, P5, R8, R6, RZ ;  /* 0x00000006080a7210 */ /* 0x002fc40007fbe0ff */
[----:B------:R-:W-:Y:S01]  /*ef90*/  IADD3 R8, P3, R22, R6, RZ ;  /* 0x0000000616087210 */ /* 0x000fe20007f7e0ff */
[----:B------:R0:W-:Y:S01]  /*efa0*/  STL.64 [R1+0xaf0], R2 ;  /* 0x000af00201007387 */ /* 0x0001e20000100a00 */
[----:B--2---:R-:W-:Y:S02]  /*efb0*/  IMAD R4, R0, 0x6e, RZ ;  /* 0x0000006e00047824 */ /* 0x004fe400078e02ff */
[----:B------:R-:W-:Y:S01]  /*efc0*/  LEA.HI.X.SX32 R9, R12, R7, 0x1, P3 ;  /* 0x000000070c097211 */ /* 0x000fe200018f0eff */
[----:B0-----:R-:W-:-:S04]  /*efd0*/  IMAD R3, R0, 0x35, RZ ;  /* 0x0000003500037824 */ /* 0x001fc800078e02ff */
[----:B------:R0:W-:Y:S01]  /*efe0*/  STL.64 [R1+0xbb0], R8 ;  /* 0x000bb00801007387 */ /* 0x0001e20000100a00 */
[-C--:B------:R-:W-:Y:S02]  /*eff0*/  IADD3 R4, P2, R4, R6.reuse, RZ ;  /* 0x0000000604047210 */ /* 0x080fe40007f5e0ff */
[-C--:B------:R-:W-:Y:S02]  /*f000*/  LEA.HI.X.SX32 R15, R3, R7.reuse, 0x1, P4 ;  /* 0x00000007030f7211 */ /* 0x080fe400020f0eff */
[----:B------:R-:W-:Y:S01]  /*f010*/  LEA.HI.X.SX32 R11, R22, R7, 0x1, P5 ;  /* 0x00000007160b7211 */ /* 0x000fe200028f0eff */
[C---:B------:R-:W-:Y:S02]  /*f020*/  IMAD R2, R0.reuse, 0x70, RZ ;  /* 0x0000007000027824 */ /* 0x040fe400078e02ff */
[----:B------:R1:W-:Y:S01]  /*f030*/  STL.64 [R1+0xae8], R14 ;  /* 0x000ae80e01007387 */ /* 0x0003e20000100a00 */
[----:B0-----:R-:W-:Y:S01]  /*f040*/  IMAD R8, R0, 0x37, RZ ;  /* 0x0000003700087824 */ /* 0x001fe200078e02ff */
[----:B------:R-:W-:-:S02]  /*f050*/  IADD3 R12, P3, R23, R6, RZ ;  /* 0x00000006170c7210 */ /* 0x000fc40007f7e0ff */
[----:B------:R0:W-:Y:S02]  /*f060*/  STL.64 [R1+0xae0], R10 ;  /* 0x000ae00a01007387 */ /* 0x0001e40000100a00 */
[-C--:B------:R-:W-:Y:S02]  /*f070*/  LEA.HI.X.SX32 R5, R8, R7.reuse, 0x1, P2 ;  /* 0x0000000708057211 */ /* 0x080fe400010f0eff */
[-C--:B------:R-:W-:Y:S01]  /*f080*/  IADD3 R8, P2, R25, R6.reuse, RZ ;  /* 0x0000000619087210 */ /* 0x080fe20007f5e0ff */
[----:B-1----:R-:W-:Y:S01]  /*f090*/  IMAD R14, R0, 0x7, RZ ;  /* 0x00000007000e7824 */ /* 0x002fe200078e02ff */
[-C--:B------:R-:W-:Y:S02]  /*f0a0*/  IADD3 R2, P4, R2, R6.reuse, RZ ;  /* 0x0000000602027210 */ /* 0x080fe40007f9e0ff */
[----:B0-----:R-:W-:Y:S02]  /*f0b0*/  IADD3 R10, P5, R24, R6, RZ ;  /* 0x00000006180a7210 */ /* 0x001fe40007fbe0ff */
[----:B------:R-:W-:-:S02]  /*f0c0*/  LEA.HI.X.SX32 R13, R14, R7, 0x1, P3 ;  /* 0x000000070e0d7211 */ /* 0x000fc400018f0eff */
[-C--:B------:R-:W-:Y:S02]  /*f0d0*/  LEA.HI.X.SX32 R9, R24, R7.reuse, 0x1, P2 ;  /* 0x0000000718097211 */ /* 0x080fe400010f0eff */
[-C--:B------:R-:W-:Y:S01]  /*f0e0*/  LEA.HI.X.SX32 R11, R23, R7.reuse, 0x1, P5 ;  /* 0x00000007170b7211 */ /* 0x080fe200028f0eff */
[----:B------:R0:W-:Y:S01]  /*f0f0*/  STL.64 [R1+0xad8], R4 ;  /* 0x000ad80401007387 */ /* 0x0001e20000100a00 */
[----:B------:R-:W-:-:S03]  /*f100*/  LEA.HI.X.SX32 R3, R25, R7, 0x1, P4 ;  /* 0x0000000719037211 */ /* 0x000fc600020f0eff */
        /* <DEDUP_REMOVED lines=8> */
[----:B--2---:R-:W-:Y:S01]  /*f190*/  IADD3 R8, P2, R26, R6, RZ ;  /* 0x000000061a087210 */ /* 0x004fe20007f5e0ff */
[C---:B0-----:R-:W-:Y:S02]  /*f1a0*/  IMAD R10, R0.reuse, 0x1d, RZ ;  /* 0x0000001d000a7824 */ /* 0x041fe400078e02ff */
[----:B---3--:R-:W-:Y:S01]  /*f1b0*/  IMAD R3, R0, 0x39, RZ ;  /* 0x0000003900037824 */ /* 0x008fe200078e02ff */
[-C--:B------:R-:W-:Y:S01]  /*f1c0*/  LEA.HI.X.SX32 R5, R26, R7.reuse, 0x1, P5 ;  /* 0x000000071a057211 */ /* 0x080fe200028f0eff */
[----:B------:R-:W-:Y:S01]  /*f1d0*/  IMAD R11, R0, 0x76, RZ ;  /* 0x00000076000b7824 */ /* 0x000fe200078e02ff */
[----:B------:R-:W-:-:S02]  /*f1e0*/  LEA.HI.X.SX32 R9, R10, R7, 0x1, P2 ;  /* 0x000000070a097211 */ /* 0x000fc400010f0eff */
[----:B------:R-:W-:Y:S02]  /*f1f0*/  LEA.HI.X.SX32 R13, R3, R7, 0x1, P3 ;  /* 0x00000007030d7211 */ /* 0x000fe400018f0eff */
[----:B------:R-:W-:-:S03]  /*f200*/  IADD3 R14, P4, R11, R6, RZ ;  /* 0x000000060b0e7210 */ /* 0x000fc60007f9e0ff */
[----:B------:R0:W-:Y:S01]  /*f210*/  STL.64 [R1+0xac8], R12 ;  /* 0x000ac80c01007387 */ /* 0x0001e20000100a00 */
[----:B------:R-:W-:-:S03]  /*f220*/  IMAD R11, R0, 0xf, RZ ;  /* 0x0000000f000b7824 */ /* 0x000fc600078e02ff */
[----:B------:R-:W-:Y:S01]  /*f230*/  STL.64 [R1+0xac0], R4 ;  /* 0x000ac00401007387 */ /* 0x000fe20000100a00 */
[----:B------:R-:W-:-:S03]  /*f240*/  IMAD R2, R0, 0x78, RZ ;  /* 0x0000007800027824 */ /* 0x000fc600078e02ff */
[----:B------:R1:W-:Y:S01]  /*f250*/  STL.64 [R1+0xba0], R8 ;  /* 0x000ba00801007387 */ /* 0x0003e20000100a00 */
[-C--:B0-----:R-:W-:Y:S01]  /*f260*/  IADD3 R12, P2, R27, R6.reuse, RZ ;  /* 0x000000061b0c7210 */ /* 0x081fe20007f5e0ff */
[----:B-1----:R-:W-:Y:S01]  /*f270*/  IMAD R9, R0, 0x3b, RZ ;  /* 0x0000003b00097824 */ /* 0x002fe200078e02ff */
[-C--:B------:R-:W-:Y:S02]  /*f280*/  IADD3 R4, P5, R28, R6.reuse, RZ ;  /* 0x000000061c047210 */ /* 0x080fe40007fbe0ff */
[-C--:B------:R-:W-:Y:S02]  /*f290*/  LEA.HI.X.SX32 R13, R11, R7.reuse, 0x1, P2 ;  /* 0x000000070b0d7211 */ /* 0x080fe400010f0eff */
[-C--:B------:R-:W-:Y:S02]  /*f2a0*/  LEA.HI.X.SX32 R15, R9, R7.reuse, 0x1, P4 ;  /* 0x00000007090f7211 */ /* 0x080fe400020f0eff */
[----:B------:R-:W-:Y:S01]  /*f2b0*/  IADD3 R2, P3, R2, R6, RZ ;  /* 0x0000000602027210 */ /* 0x000fe20007f7e0ff */
[C---:B------:R-:W-:Y:S01]  /*f2c0*/  IMAD R8, R0.reuse, 0x7a, RZ ;  /* 0x0000007a00087824 */ /* 0x040fe200078e02ff */
[-C--:B------:R-:W-:Y:S01]  /*f2d0*/  LEA.HI.X.SX32 R5, R27, R7.reuse, 0x1, P5 ;  /* 0x000000071b057211 */ /* 0x080fe200028f0eff */
[----:B------:R0:W-:Y:S01]  /*f2e0*/  STL.64 [R1+0xab8], R14 ;  /* 0x000ab80e01007387 */ /* 0x0001e20000100a00 */
[----:B------:R-:W-:Y:S01]  /*f2f0*/  IMAD R10, R0, 0x7c, RZ ;  /* 0x0000007c000a7824 */ /* 0x000fe200078e02ff */
[----:B------:R-:W-:-:S02]  /*f300*/  LEA.HI.X.SX32 R3, R28, R7, 0x1, P3 ;  /* 0x000000071c037211 */ /* 0x000fc400018f0eff */
[----:B------:R1:W-:Y:S01]  /*f310*/  STL.64 [R1+0xc10], R12 ;  /* 0x000c100c01007387 */ /* 0x0003e20000100a00 */
[----:B------:R-:W-:-:S03]  /*f320*/  IADD3 R8, P4, R8, R6, RZ ;  /* 0x0000000608087210 */ /* 0x000fc60007f9e0ff */
[----:B------:R2:W-:Y:S01]  /*f330*/  STL.64 [R1+0xb98], R4 ;  /* 0x000b980401007387 */ /* 0x0005e20000100a00 */
[-C--:B------:R-:W-:Y:S01]  /*f340*/  IADD3 R10, P2, R10, R6.reuse, RZ ;  /* 0x000000060a0a7210 */ /* 0x080fe20007f5e0ff */
[C---:B0-----:R-:W-:Y:S02]  /*f350*/  IMAD R14, R0.reuse, 0x3d, RZ ;  /* 0x0000003d000e7824 */ /* 0x041fe400078e02ff */
[C---:B-1----:R-:W-:Y:S02]  /*f360*/  IMAD.SHL.U32 R12, R0.reuse, 0x2, RZ ;  /* 0x00000002000c7824 */ /* 0x042fe400078e00ff */
[----:B------:R-:W-:Y:S01]  /*f370*/  IMAD R13, R0, 0x1f, RZ ;  /* 0x0000001f000d7824 */ /* 0x000fe200078e02ff */
[----:B------:R0:W-:Y:S01]  /*f380*/  STL.64 [R1+0xab0], R2 ;  /* 0x000ab00201007387 */ /* 0x0001e20000100a00 */
[----:B--2---:R-:W-:Y:S02]  /*f390*/  IADD3 R4, P5, R29, R6, RZ ;  /* 0x000000061d047210 */ /* 0x004fe40007fbe0ff */
[----:B------:R-:W-:-:S02]  /*f3a0*/  LEA.HI.X.SX32 R9, R14, R7, 0x1, P4 ;  /* 0x000000070e097211 */ /* 0x000fc400020f0eff */
[-C--:B------:R-:W-:Y:S02]  /*f3b0*/  LEA.HI.X.SX32 R5, R13, R7.reuse, 0x1, P5 ;  /* 0x000000070d057211 */ /* 0x080fe400028f0eff */
[-C--:B------:R-:W-:Y:S02]  /*f3c0*/  LEA.HI.X.SX32 R11, R29, R7.reuse, 0x1, P2 ;  /* 0x000000071d0b7211 */ /* 0x080fe400010f0eff */
[-C--:B0-----:R-:W-:Y:S01]  /*f3d0*/  IADD3 R2, P3, R12, R6.reuse, RZ ;  /* 0x000000060c027210 */ /* 0x081fe20007f7e0ff */
[----:B------:R0:W-:Y:S03]  /*f3e0*/  STL.64 [R1+0xaa8], R8 ;  /* 0x000aa80801007387 */ /* 0x0001e60000100a00 */
[C---:B------:R-:W-:Y:S01]  /*f3f0*/  LEA.HI.X.SX32 R3, R0.reuse, R7, 0x1, P3 ;  /* 0x0000000700037211 */ /* 0x040fe200018f0eff */
[----:B------:R1:W-:Y:S04]  /*f400*/  STL.64 [R1+0xb90], R4 ;  /* 0x000b900401007387 */ /* 0x0003e80000100a00 */
[----:B------:R-:W-:Y:S01]  /*f410*/  STL.64 [R1+0xaa0], R10 ;  /* 0x000aa00a01007387 */ /* 0x000fe20000100a00 */
[----:B0-----:R-:W-:-:S03]  /*f420*/  LEA R8, P4, R0, R6, 0x2 ;  /* 0x0000000600087211 */ /* 0x001fc600078810ff */
[----:B------:R0:W-:Y:S01]  /*f430*/  STL.64 [R1+0xc80], R2 ;  /* 0x000c800201007387 */ /* 0x0001e20000100a00 */
[----:B-1----:R-:W-:Y:S02]  /*f440*/  LEA R4, P5, R0, R6, 0x3 ;  /* 0x0000000600047211 */ /* 0x002fe400078a18ff */
[----:B------:R-:W-:Y:S02]  /*f450*/  LEA.HI.X.SX32 R9, R12, R7, 0x1, P4 ;  /* 0x000000070c097211 */ /* 0x000fe400020f0eff */
[----:B0-----:R-:W-:Y:S01]  /*f460*/  SHF.L.U32 R3, R0, 0x2, RZ ;  /* 0x0000000200037819 */ /* 0x001fe200000006ff */
[----:B------:R-:W-:-:S03]  /*f470*/  IMAD.MOV.U32 R13, RZ, RZ, c[0x0][0x1a4] ;  /* 0x00006900ff0d7624 */ /* 0x000fc600078e00ff */
[----:B------:R-:W-:Y:S01]  /*f480*/  LEA.HI.X.SX32 R5, R3, R7, 0x1, P5 ;  /* 0x0000000703057211 */ /* 0x000fe200028f0eff */
[----:B------:R-:W-:Y:S01]  /*f490*/  STL.64 [R1+0xc78], R8 ;  /* 0x000c780801007387 */ /* 0x000fe20000100a00 */
[----:B------:R-:W-:Y:S01]  /*f4a0*/  MOV R12, c[0x0][0x1a4] ;  /* 0x00006900000c7a02 */ /* 0x000fe20000000f00 */
[C---:B------:R-:W-:Y:S02]  /*f4b0*/  IMAD R2, R0.reuse, 0x7e, RZ ;  /* 0x0000007e00027824 */ /* 0x040fe400078e02ff */
[----:B------:R0:W-:Y:S01]  /*f4c0*/  STL.64 [R1+0xc68], R4 ;  /* 0x000c680401007387 */ /* 0x0001e20000100a00 */
[----:B------:R-:W-:Y:S01]  /*f4d0*/  IMAD.SHL.U32 R13, R13, 0x8, RZ ;  /* 0x000000080d0d7824 */ /* 0x000fe200078e00ff */
[CC--:B------:R-:W-:Y:S02]  /*f4e0*/  LEA R14, P2, R0.reuse, R6.reuse, 0x4 ;  /* 0x00000006000e7211 */ /* 0x0c0fe400078420ff */
[----:B------:R-:W-:Y:S02]  /*f4f0*/  LEA R10, P3, R0, R6, 0x5 ;  /* 0x00000006000a7211 */ /* 0x000fe400078628ff */
[----:B------:R-:W-:Y:S01]  /*f500*/  SHF.L.U32 R12, R12, 0x4, RZ ;  /* 0x000000040c0c7819 */ /* 0x000fe200000006ff */
[----:B0-----:R-:W-:-:S02]  /*f510*/  IMAD.MOV.U32 R5, RZ, RZ, c[0x0][0x1a4] ;  /* 0x00006900ff057624 */ /* 0x001fc400078e00ff */
[----:B------:R-:W-:Y:S01]  /*f520*/  IMAD.MOV.U32 R4, RZ, RZ, c[0x0][0x1a4] ;  /* 0x00006900ff047624 */ /* 0x000fe200078e00ff */
[-C--:B------:R-:W-:Y:S01]  /*f530*/  LEA R8, P4, R0, R6.reuse, 0x6 ;  /* 0x0000000600087211 */ /* 0x080fe200078830ff */
[----:B------:R-:W-:Y:S01]  /*f540*/  IMAD.SHL.U32 R5, R5, 0x20, RZ ;  /* 0x0000002005057824 */ /* 0x000fe200078e00ff */
[----:B------:R-:W-:Y:S01]  /*f550*/  IADD3 R2, P5, R2, R6, RZ ;  /* 0x0000000602027210 */ /* 0x000fe20007fbe0ff */
[----:B------:R-:W-:Y:S01]  /*f560*/  IMAD R4, R4, 0x3f, RZ ;  /* 0x0000003f04047824 */ /* 0x000fe200078e02ff */
[-C--:B------:R-:W-:Y:S02]  /*f570*/  LEA.HI.X.SX32 R15, R13, R7.reuse, 0x1, P2 ;  /* 0x000000070d0f7211 */ /* 0x080fe400010f0eff */
[-C--:B------:R-:W-:Y:S02]  /*f580*/  LEA.HI.X.SX32 R11, R12, R7.reuse, 0x1, P3 ;  /* 0x000000070c0b7211 */ /* 0x080fe400018f0eff */
[-C--:B------:R-:W-:Y:S01]  /*f590*/  LEA.HI.X.SX32 R9, R5, R7.reuse, 0x1, P4 ;  /* 0x0000000705097211 */ /* 0x080fe200020f0eff */
[----:B------:R-:W-:Y:S01]  /*f5a0*/  STL.64 [R1+0xc48], R14 ;  /* 0x000c480e01007387 */ /* 0x000fe20000100a00 */
[----:B------:R-:W-:-:S03]  /*f5b0*/  LEA.HI.X.SX32 R3, R4, R7, 0x1, P5 ;  /* 0x0000000704037211 */ /* 0x000fc600028f0eff */
[----:B------:R-:W-:Y:S04]  /*f5c0*/  STL.64 [R1+0xc08], R10 ;  /* 0x000c080a01007387 */ /* 0x000fe80000100a00 */
[----:B------:R-:W-:Y:S04]  /*f5d0*/  STL [R1+0x780], RZ ;  /* 0x000780ff01007387 */ /* 0x000fe80000100800 */
[----:B------:R-:W-:Y:S04]  /*f5e0*/  STL.64 [R1+0xa98], R8 ;  /* 0x000a980801007387 */ /* 0x000fe80000100a00 */
[----:B------:R0:W-:Y:S04]  /*f5f0*/  STL.64 [R1+0xa90], R2 ;  /* 0x000a900201007387 */ /* 0x0001e80000100a00 */
[----:B------:R-:W-:Y:S04]  /*f600*/  STL [R1+0x784], RZ ;  /* 0x000784ff01007387 */ /* 0x000fe80000100800 */
[----:B------:R-:W-:Y:S04]  /*f610*/  STL [R1+0x788], RZ ;  /* 0x000788ff01007387 */ /* 0x000fe80000100800 */
[----:B------:R-:W-:Y:S04]  /*f620*/  STL [R1+0x78c], RZ ;  /* 0x00078cff01007387 */ /* 0x000fe80000100800 */
[----:B------:R-:W2:Y:S04]  /*f630*/  LDL R5, [R1+0x360] ;  /* 0x0003600001057983 */ /* 0x000ea80000100800 */
[----:B------:R-:W-:Y:S04]  /*f640*/  STL [R1+0x770], RZ ;  /* 0x000770ff01007387 */ /* 0x000fe80000100800 */
[----:B------:R-:W-:Y:S04]  /*f650*/  STL [R1+0x774], RZ ;  /* 0x000774ff01007387 */ /* 0x000fe80000100800 */
[----:B------:R-:W-:Y:S04]  /*f660*/  STL [R1+0x778], RZ ;  /* 0x000778ff01007387 */ /* 0x000fe80000100800 */
[----:B------:R-:W-:Y:S04]  /*f670*/  STL [R1+0x77c], RZ ;  /* 0x00077cff01007387 */ /* 0x000fe80000100800 */
[----:B0-----:R-:W3:Y:S04]  /*f680*/  LDL R3, [R1+0x874] ;  /* 0x0008740001037983 */ /* 0x001ee80000100800 */
[----:B------:R-:W4:Y:S04]  /*f690*/  LDL R2, [R1+0x7fc] ;  /* 0x0007fc0001027983 */ /* 0x000f280000100800 */
[----:B------:R-:W0:Y:S02]  /*f6a0*/  S2R R4, SR_TID.X ;  /* 0x0000000000047919 */ /* 0x000e240000002100 */
[----:B0-----:R-:W-:-:S05]  /*f6b0*/  LOP3.LUT R4, R4, 0x1ff, RZ, 0xc0, !PT ;  /* 0x000001ff04047812 */ /* 0x001fca00078ec0ff */
[----:B------:R-:W-:Y:S02]  /*f6c0*/  IMAD.SHL.U32 R8, R4, 0x2, RZ ;  /* 0x0000000204087824 */ /* 0x000fe400078e00ff */
[----:B------:R-:W0:Y:S03]  /*f6d0*/  S2R R4, SR_TID.X ;  /* 0x0000000000047919 */ /* 0x000e260000002100 */
[----:B------:R-:W-:-:S06]  /*f6e0*/  LOP3.LUT R6, R8, 0x20, RZ, 0x3c, !PT ;  /* 0x0000002008067812 */ /* 0x000fcc00078e3cff */
[----:B------:R-:W1:Y:S01]  /*f6f0*/  S2R R6, SR_TID.X ;  /* 0x0000000000067919 */ /* 0x000e620000002100 */
[----:B------:R-:W-:-:S03]  /*f700*/  LOP3.LUT R7, R8, 0x10, RZ, 0x3c, !PT ;  /* 0x0000001008077812 */ /* 0x000fc600078e3cff */
[----:B------:R-:W-:Y:S01]  /*f710*/  STL [R1+0x760], RZ ;  /* 0x000760ff01007387 */ /* 0x000fe20000100800 */
[----:B------:R-:W-:-:S03]  /*f720*/  LOP3.LUT R7, R8, 0x40, RZ, 0x3c, !PT ;  /* 0x0000004008077812 */ /* 0x000fc600078e3cff */
[----:B------:R-:W-:Y:S04]  /*f730*/  STL [R1+0x764], RZ ;  /* 0x000764ff01007387 */ /* 0x000fe80000100800 */
[----:B------:R-:W-:Y:S01]  /*f740*/  STL [R1+0x768], RZ ;  /* 0x000768ff01007387 */ /* 0x000fe20000100800 */
[----:B0-----:R-:W-:-:S03]  /*f750*/  LOP3.LUT R4, R4, 0x7, RZ, 0xc0, !PT ;  /* 0x0000000704047812 */ /* 0x001fc600078ec0ff */
[----:B------:R-:W-:Y:S04]  /*f760*/  STL [R1+0x76c], RZ ;  /* 0x00076cff01007387 */ /* 0x000fe80000100800 */
[----:B------:R-:W-:Y:S01]  /*f770*/  STL [R1+0x790], RZ ;  /* 0x000790ff01007387 */ /* 0x000fe20000100800 */
[----:B------:R-:W-:-:S03]  /*f780*/  SHF.L.U32 R4, R4, 0x4, RZ ;  /* 0x0000000404047819 */ /* 0x000fc600000006ff */
[----:B------:R-:W-:Y:S01]  /*f790*/  STL [R1+0x794], RZ ;  /* 0x000794ff01007387 */ /* 0x000fe20000100800 */
[----:B-1----:R-:W-:-:S03]  /*f7a0*/  IMAD.SHL.U32 R7, R6, 0x80, RZ ;  /* 0x0000008006077824 */ /* 0x002fc600078e00ff */
[----:B------:R-:W-:Y:S01]  /*f7b0*/  STL [R1+0x798], RZ ;  /* 0x000798ff01007387 */ /* 0x000fe20000100800 */
[----:B------:R-:W-:-:S03]  /*f7c0*/  LOP3.LUT R0, R8, 0x30, RZ, 0x3c, !PT ;  /* 0x0000003008007812 */ /* 0x000fc600078e3cff */
[----:B------:R-:W-:Y:S01]  /*f7d0*/  STL [R1+0x79c], RZ ;  /* 0x00079cff01007387 */ /* 0x000fe20000100800 */
[----:B------:R-:W-:-:S03]  /*f7e0*/  LOP3.LUT R0, R8, 0x50, RZ, 0x3c, !PT ;  /* 0x0000005008007812 */ /* 0x000fc600078e3cff */
[----:B------:R-:W-:Y:S01]  /*f7f0*/  STL [R1+0x7b0], RZ ;  /* 0x0007b0ff01007387 */ /* 0x000fe20000100800 */
[----:B------:R-:W-:-:S03]  /*f800*/  LOP3.LUT R4, R4, 0x780, R7, 0xf8, !PT ;  /* 0x0000078004047812 */ /* 0x000fc600078ef807 */
[----:B------:R-:W-:Y:S01]  /*f810*/  STL [R1+0x7b4], RZ ;  /* 0x0007b4ff01007387 */ /* 0x000fe20000100800 */
[----:B------:R-:W-:-:S03]  /*f820*/  LOP3.LUT R0, R8, 0x70, RZ, 0x3c, !PT ;  /* 0x0000007008007812 */ /* 0x000fc600078e3cff */
[----:B------:R-:W-:Y:S01]  /*f830*/  STL [R1+0x7b8], RZ ;  /* 0x0007b8ff01007387 */ /* 0x000fe20000100800 */
[----:B------:R-:W-:-:S03]  /*f840*/  LOP3.LUT R4, R4, 0x10, R6, 0x78, !PT ;  /* 0x0000001004047812 */ /* 0x000fc600078e7806 */
[----:B------:R-:W-:Y:S04]  /*f850*/  STL [R1+0x7bc], RZ ;  /* 0x0007bcff01007387 */ /* 0x000fe80000100800 */
[----:B------:R-:W-:Y:S04]  /*f860*/  STL [R1+0x7a0], RZ ;  /* 0x0007a0ff01007387 */ /* 0x000fe80000100800 */
[----:B------:R-:W-:Y:S04]  /*f870*/  STL [R1+0x7a4], RZ ;  /* 0x0007a4ff01007387 */ /* 0x000fe80000100800 */
[----:B------:R-:W-:Y:S04]  /*f880*/  STL [R1+0x7a8], RZ ;  /* 0x0007a8ff01007387 */ /* 0x000fe80000100800 */
[----:B------:R-:W-:Y:S01]  /*f890*/  STL [R1+0x7ac], RZ ;  /* 0x0007acff01007387 */ /* 0x000fe20000100800 */
[----:B------:R-:W-:Y:S01]  /*f8a0*/  LOP3.LUT R9, R8, 0x60, RZ, 0x3c, !PT ;  /* 0x0000006008097812 */ /* 0x000fe200078e3cff */
[----:B------:R-:W-:-:S02]  /*f8b0*/  UMOV UR4, URZ ;  /* 0x0000003f00047c82 */ /* 0x000fc40008000000 */
[----:B------:R-:W-:Y:S01]  /*f8c0*/  UMOV UR5, URZ ;  /* 0x0000003f00057c82 */ /* 0x000fe20008000000 */
[C---:B--2---:R-:W-:Y:S02]  /*f8d0*/  LOP3.LUT R7, R5.reuse, 0x20, RZ, 0x3c, !PT ;  /* 0x0000002005077812 */ /* 0x044fe400078e3cff */
[C---:B------:R-:W-:Y:S02]  /*f8e0*/  LOP3.LUT R0, R5.reuse, 0x40, RZ, 0x3c, !PT ;  /* 0x0000004005007812 */ /* 0x040fe400078e3cff */
[----:B------:R-:W-:Y:S01]  /*f8f0*/  LOP3.LUT R6, R5, 0x60, RZ, 0x3c, !PT ;  /* 0x0000006005067812 */ /* 0x000fe200078e3cff */
[----:B------:R-:W-:Y:S04]  /*f900*/  STL [R1+0x880], R7 ;  /* 0x0008800701007387 */ /* 0x000fe80000100800 */
[----:B------:R0:W-:Y:S04]  /*f910*/  STL [R1+0x87c], R0 ;  /* 0x00087c0001007387 */ /* 0x0001e80000100800 */
[----:B------:R1:W-:Y:S01]  /*f920*/  STL [R1+0x878], R6 ;  /* 0x0008780601007387 */ /* 0x0003e20000100800 */
[----:B0-----:R-:W-:-:S02]  /*f930*/  LOP3.LUT R0, R4, 0x40, RZ, 0x3c, !PT ;  /* 0x0000004004007812 */ /* 0x001fc400078e3cff */
[----:B---3--:R-:W-:Y:S02]  /*f940*/  LOP3.LUT R3, R3, 0x40, RZ, 0x3c, !PT ;  /* 0x0000004003037812 */ /* 0x008fe400078e3cff */
[----:B----4-:R-:W-:-:S03]  /*f950*/  LOP3.LUT R0, R2, 0x40, RZ, 0x3c, !PT ;  /* 0x0000004002007812 */ /* 0x010fc600078e3cff */
[----:B------:R1:W-:Y:S04]  /*f960*/  STL [R1+0xec4], R3 ;  /* 0x000ec40301007387 */ /* 0x0003e80000100800 */
[----:B------:R1:W-:Y:S01]  /*f970*/  STL [R1+0xe98], R0 ;  /* 0x000e980001007387 */ /* 0x0003e20000100800 */
[C---:B------:R-:W-:Y:S02]  /*f980*/  LOP3.LUT R5, R4.reuse, 0x20, RZ, 0x3c, !PT ;  /* 0x0000002004057812 */ /* 0x040fe400078e3cff */
[----:B------:R-:W-:Y:S02]  /*f990*/  LOP3.LUT R4, R4, 0x60, RZ, 0x3c, !PT ;  /* 0x0000006004047812 */ /* 0x000fe400078e3cff */
.L_x_1:
[----:B------:R-:W2:Y:S04]  /*f9a0*/  LDL.64 R8, [R1+0x6e8] ;  /* 0x0006e80001087983 */ /* 0x000ea80000100a00 */
[----:B01----:R-:W2:Y:S04]  /*f9b0*/  LDL R0, [R1+0x368] ;  /* 0x0003680001007983 */ /* 0x003ea80000100800 */
[----:B------:R-:W3:Y:S04]  /*f9c0*/  LDL.64 R6, [R1+0xc80] ;  /* 0x000c800001067983 */ /* 0x000ee80000100a00 */
[----:B------:R-:W4:Y:S04]  /*f9d0*/  LDL.64 R4, [R1+0xc78] ;  /* 0x000c780001047983 */ /* 0x000f280000100a00 */
[----:B------:R-:W5:Y:S04]  /*f9e0*/  LDL.64 R2, [R1+0xc70] ;  /* 0x000c700001027983 */ /* 0x000f680000100a00 */
[----:B------:R-:W5:Y:S04]  /*f9f0*/  LDL.64 R10, [R1+0xc68] ;  /* 0x000c6800010a7983 */ /* 0x000f680000100a00 */
[----:B------:R-:W5:Y:S04]  /*fa00*/  LDL.64 R22, [R1+0xc60] ;  /* 0x000c600001167983 */ /* 0x000f680000100a00 */
[----:B------:R-:W5:Y:S04]  /*fa10*/  LDL.64 R18, [R1+0xc48] ;  /* 0x000c480001127983 */ /* 0x000f680000100a00 */
[----:B------:R-:W5:Y:S04]  /*fa20*/  LDL.64 R14, [R1+0xc58] ;  /* 0x000c5800010e7983 */ /* 0x000f680000100a00 */
[----:B------:R-:W5:Y:S04]  /*fa30*/  LDL.64 R20, [R1+0xc50] ;  /* 0x000c500001147983 */ /* 0x000f680000100a00 */
[----:B------:R-:W5:Y:S04]  /*fa40*/  LDL.64 R12, [R1+0xc40] ;  /* 0x000c4000010c7983 */ /* 0x000f680000100a00 */
[----:B------:R-:W5:Y:S04]  /*fa50*/  LDL.64 R16, [R1+0xc30] ;  /* 0x000c300001107983 */ /* 0x000f680000100a00 */
[----:B------:R-:W5:Y:S01]  /*fa60*/  LDL.64 R24, [R1+0xc38] ;  /* 0x000c380001187983 */ /* 0x000f620000100a00 */
[----:B--2---:R-:W-:-:S04]  /*fa70*/  IMAD.WIDE R8, R0, 0x2, R8 ;  /* 0x0000000200087825 */ /* 0x004fc800078e0208 */
[C---:B---3--:R-:W-:Y:S01]  /*fa80*/  IMAD.WIDE R6, R0.reuse, 0x2, R6 ;  /* 0x0000000200067825 */ /* 0x048fe200078e0206 */
[----:B------:R0:W2:Y:S03]  /*fa90*/  LDG.E.U16 R28, [R8.64] ;  /* 0x00000006081c7981 */ /* 0x0000a6000c1e1500 */
[C---:B----4-:R-:W-:Y:S01]  /*faa0*/  IMAD.WIDE R4, R0.reuse, 0x2, R4 ;  /* 0x0000000200047825 */ /* 0x050fe200078e0204 */
[----:B------:R1:W3:Y:S03]  /*fab0*/  LDG.E.U16 R29, [R6.64] ;  /* 0x00000006061d7981 */ /* 0x0002e6000c1e1500 */
[C---:B-----5:R-:W-:Y:S01]  /*fac0*/  IMAD.WIDE R2, R0.reuse, 0x2, R2 ;  /* 0x0000000200027825 */ /* 0x060fe200078e0202 */
[----:B------:R4:W5:Y:S03]  /*fad0*/  LDG.E.U16 R26, [R4.64] ;  /* 0x00000006041a7981 */ /* 0x000966000c1e1500 */
[C---:B------:R-:W-:Y:S01]  /*fae0*/  IMAD.WIDE R10, R0.reuse, 0x2, R10 ;  /* 0x00000002000a7825 */ /* 0x040fe200078e020a */
[----:B------:R1:W5:Y:S03]  /*faf0*/  LDG.E.U16 R27, [R2.64] ;  /* 0x00000006021b7981 */ /* 0x000366000c1e1500 */
[----:B0-----:R-:W-:-:S02]  /*fb00*/  IMAD.WIDE R8, R0, 0x2, R22 ;  /* 0x0000000200087825 */ /* 0x001fc400078e0216 */
[----:B------:R-:W5:Y:S02]  /*fb10*/  LDL.64 R22, [R1+0xc28] ;  /* 0x000c280001167983 */ /* 0x000f640000100a00 */
[C---:B-1----:R-:W-:Y:S02]  /*fb20*/  IMAD.WIDE R2, R0.reuse, 0x2, R18 ;  /* 0x0000000200027825 */ /* 0x042fe400078e0212 */
[----:B------:R0:W5:Y:S02]  /*fb30*/  LDG.E.U16 R19, [R10.64] ;  /* 0x000000060a137981 */ /* 0x000164000c1e1500 */
[C---:B------:R-:W-:Y:S02]  /*fb40*/  IMAD.WIDE R6, R0.reuse, 0x2, R14 ;  /* 0x0000000200067825 */ /* 0x040fe400078e020e */
[----:B------:R-:W5:Y:S02]  /*fb50*/  LDL.64 R14, [R1+0xc20] ;  /* 0x000c2000010e7983 */ /* 0x000f640000100a00 */
[----:B----4-:R-:W-:-:S04]  /*fb60*/  IMAD.WIDE R4, R0, 0x2, R20 ;  /* 0x0000000200047825 */ /* 0x010fc800078e0214 */
[C---:B0-----:R-:W-:Y:S01]  /*fb70*/  IMAD.WIDE R10, R0.reuse, 0x2, R12 ;  /* 0x00000002000a7825 */ /* 0x041fe200078e020c */
[----:B--2---:R0:W-:Y:S04]  /*fb80*/  STL [R1+0x9c], R28 ;  /* 0x00009c1c01007387 */ /* 0x0041e80000100800 */
[----:B---3--:R1:W-:Y:S04]  /*fb90*/  STL [R1+0x98], R29 ;  /* 0x0000981d01007387 */ /* 0x0083e80000100800 */
[----:B-----5:R2:W-:Y:S04]  /*fba0*/  STL [R1+0x94], R26 ;  /* 0x0000941a01007387 */ /* 0x0205e80000100800 */
[----:B0-----:R0:W3:Y:S04]  /*fbb0*/  LDG.E.U16 R28, [R8.64] ;  /* 0x00000006081c7981 */ /* 0x0010e8000c1e1500 */
[----:B-1----:R1:W4:Y:S04]  /*fbc0*/  LDG.E.U16 R29, [R6.64] ;  /* 0x00000006061d7981 */ /* 0x002328000c1e1500 */
[----:B------:R-:W5:Y:S04]  /*fbd0*/  LDL.64 R20, [R1+0xc18] ;  /* 0x000c180001147983 */ /* 0x000f680000100a00 */
[----:B--2---:R2:W5:Y:S04]  /*fbe0*/  LDG.E.U16 R26, [R4.64] ;  /* 0x00000006041a7981 */ /* 0x004568000c1e1500 */
[----:B------:R0:W-:Y:S01]  /*fbf0*/  STL [R1+0x90], R27 ;  /* 0x0000901b01007387 */ /* 0x0001e20000100800 */
[----:B--2---:R-:W-:-:S03]  /*fc00*/  IMAD.WIDE R4, R0, 0x2, R22 ;  /* 0x0000000200047825 */ /* 0x004fc600078e0216 */
[----:B------:R5:W2:Y:S04]  /*fc10*/  LDG.E.U16 R23, [R10.64] ;  /* 0x000000060a177981 */ /* 0x000aa8000c1e1500 */
[----:B0-----:R0:W2:Y:S01]  /*fc20*/  LDG.E.U16 R27, [R2.64] ;  /* 0x00000006021b7981 */ /* 0x0010a2000c1e1500 */
[----:B-1----:R-:W-:-:S03]  /*fc30*/  IMAD.WIDE R6, R0, 0x2, R16 ;  /* 0x0000000200067825 */ /* 0x002fc600078e0210 */
[----:B------:R1:W-:Y:S01]  /*fc40*/  STL [R1+0x8c], R19 ;  /* 0x00008c1301007387 */ /* 0x0003e20000100800 */
[----:B------:R-:W-:-:S03]  /*fc50*/  IMAD.WIDE R8, R0, 0x2, R24 ;  /* 0x0000000200087825 */ /* 0x000fc600078e0218 */
[----:B------:R-:W2:Y:S04]  /*fc60*/  LDL.64 R12, [R1+0xc08] ;  /* 0x000c0800010c7983 */ /* 0x000ea80000100a00 */
[----:B------:R-:W2:Y:S04]  /*fc70*/  LDL.64 R16, [R1+0xbf8] ;  /* 0x000bf80001107983 */ /* 0x000ea80000100a00 */
[----:B-1----:R-:W2:Y:S04]  /*fc80*/  LDL.64 R18, [R1+0xc10] ;  /* 0x000c100001127983 */ /* 0x002ea80000100a00 */
[----:B------:R-:W2:Y:S01]  /*fc90*/  LDL.64 R24, [R1+0xc00] ;  /* 0x000c000001187983 */ /* 0x000ea20000100a00 */
[----:B0-----:R-:W-:-:S03]  /*fca0*/  IMAD.WIDE R2, R0, 0x2, R14 ;  /* 0x0000000200027825 */ /* 0x001fc600078e020e */
[----:B---3--:R0:W-:Y:S04]  /*fcb0*/  STL [R1+0x88], R28 ;  /* 0x0000881c01007387 */ /* 0x0081e80000100800 */
[----:B----4-:R1:W-:Y:S04]  /*fcc0*/  STL [R1+0x84], R29 ;  /* 0x0000841d01007387 */ /* 0x0103e80000100800 */
[----:B------:R-:W3:Y:S01]  /*fcd0*/  LDL.64 R14, [R1+0xbf0] ;  /* 0x000bf000010e7983 */ /* 0x000ee20000100a00 */
[----:B-----5:R-:W-:-:S03]  /*fce0*/  IMAD.WIDE R10, R0, 0x2, R20 ;  /* 0x00000002000a7825 */ /* 0x020fc600078e0214 */
[----:B------:R4:W-:Y:S04]  /*fcf0*/  STL [R1+0x80], R26 ;  /* 0x0000801a01007387 */ /* 0x0009e80000100800 */
[----:B0-----:R0:W5:Y:S04]  /*fd00*/  LDG.E.U16 R28, [R8.64] ;  /* 0x00000006081c7981 */ /* 0x001168000c1e1500 */
[----:B-1----:R1:W5:Y:S04]  /*fd10*/  LDG.E.U16 R29, [R6.64] ;  /* 0x00000006061d7981 */ /* 0x002368000c1e1500 */
[----:B----4-:R4:W5:Y:S04]  /*fd20*/  LDG.E.U16 R26, [R4.64] ;  /* 0x00000006041a7981 */ /* 0x010968000c1e1500 */
[----:B--2---:R2:W-:Y:S04]  /*fd30*/  STL [R1+0x7c], R27 ;  /* 0x00007c1b01007387 */ /* 0x0045e80000100800 */
[----:B------:R0:W-:Y:S04]  /*fd40*/  STL [R1+0x78], R23 ;  /* 0x0000781701007387 */ /* 0x0001e80000100800 */
[----:B------:R-:W5:Y:S01]  /*fd50*/  LDL.64 R20, [R1+0xbe0] ;  /* 0x000be00001147983 */ /* 0x000f620000100a00 */
[----:B-1----:R-:W-:-:S03]  /*fd60*/  IMAD.WIDE R6, R0, 0x2, R12 ;  /* 0x0000000200067825 */ /* 0x002fc600078e020c */
[----:B--2---:R1:W2:Y:S04]  /*fd70*/  LDG.E.U16 R27, [R2.64] ;  /* 0x00000006021b7981 */ /* 0x0042a8000c1e1500 */
[----:B0-----:R-:W2:Y:S01]  /*fd80*/  LDL.64 R22, [R1+0xbe8] ;  /* 0x000be80001167983 */ /* 0x001ea20000100a00 */
[----:B------:R-:W-:-:S03]  /*fd90*/  IMAD.WIDE R8, R0, 0x2, R18 ;  /* 0x0000000200087825 */ /* 0x000fc600078e0212 */
[----:B------:R-:W2:Y:S01]  /*fda0*/  LDL.64 R18, [R1+0xbd8] ;  /* 0x000bd80001127983 */ /* 0x000ea20000100a00 */
[----:B-1----:R-:W-:-:S03]  /*fdb0*/  IMAD.WIDE R2, R0, 0x2, R16 ;  /* 0x0000000200027825 */ /* 0x002fc600078e0210 */
[----:B------:R3:W2:Y:S01]  /*fdc0*/  LDG.E.U16 R17, [R10.64] ;  /* 0x000000060a117981 */ /* 0x0006a2000c1e1500 */
[----:B----4-:R-:W-:-:S03]  /*fdd0*/  IMAD.WIDE R4, R0, 0x2, R24 ;  /* 0x0000000200047825 */ /* 0x010fc600078e0218 */
[----:B------:R0:W4:Y:S04]  /*fde0*/  LDG.E.U16 R25, [R6.64] ;  /* 0x0000000606197981 */ /* 0x000128000c1e1500 */
[----:B------:R1:W4:Y:S04]  /*fdf0*/  LDG.E.U16 R24, [R8.64] ;  /* 0x0000000608187981 */ /* 0x000328000c1e1500 */
[----:B------:R-:W4:Y:S01]  /*fe00*/  LDL.64 R12, [R1+0xbd0] ;  /* 0x000bd000010c7983 */ /* 0x000f220000100a00 */
[----:B---3--:R-:W-:-:S06]  /*fe10*/  IMAD.WIDE R10, R0, 0x2, R14 ;  /* 0x00000002000a7825 */ /* 0x008fcc00078e020e */
[----:B------:R-:W3:Y:S04]  /*fe20*/  LDG.E.U16 R11, [R10.64] ;  /* 0x000000060a0b7981 */ /* 0x000ee8000c1e1500 */
[----:B-----5:R5:W-:Y:S04]  /*fe30*/  STL [R1+0x74], R28 ;  /* 0x0000741c01007387 */ /* 0x020be80000100800 */
[----:B------:R0:W-:Y:S04]  /*fe40*/  STL [R1+0x70], R29 ;  /* 0x0000701d01007387 */ /* 0x0001e80000100800 */
[----:B-----5:R5:W3:Y:S04]  /*fe50*/  LDG.E.U16 R28, [R4.64] ;  /* 0x00000006041c7981 */ /* 0x020ae8000c1e1500 */
[----:B0-----:R0:W3:Y:S01]  /*fe60*/  LDG.E.U16 R29, [R2.64] ;  /* 0x00000006021d7981 */ /* 0x0010e2000c1e1500 */
[----:B------:R-:W-:-:S03]  /*fe70*/  IMAD.WIDE R6, R0, 0x2, R20 ;  /* 0x0000000200067825 */ /* 0x000fc600078e0214 */
[----:B--2---:R-:W-:Y:S01]  /*fe80*/  STL [R1+0x68], R27 ;  /* 0x0000681b01007387 */ /* 0x004fe20000100800 */
[----:B-1----:R-:W-:-:S03]  /*fe90*/  IMAD.WIDE R8, R0, 0x2, R22 ;  /* 0x0000000200087825 */ /* 0x002fc600078e0216 */
[----:B------:R1:W-:Y:S04]  /*fea0*/  STL [R1+0x6c], R26 ;  /* 0x00006c1a01007387 */ /* 0x0003e80000100800 */
[----:B------:R-:W2:Y:S04]  /*feb0*/  LDG.E.U16 R7, [R6.64] ;  /* 0x0000000606077981 */ /* 0x000ea8000c1e1500 */
[----:B------:R-:W2:Y:S04]  /*fec0*/  LDG.E.U16 R9, [R8.64] ;  /* 0x0000000608097981 */ /* 0x000ea8000c1e1500 */
[----:B-1----:R-:W2:Y:S04]  /*fed0*/  LDL.64 R26, [R1+0xbc8] ;  /* 0x000bc800011a7983 */ /* 0x002ea80000100a00 */
[----:B------:R1:W-:Y:S04]  /*fee0*/  STL [R1+0x64], R17 ;  /* 0x0000641101007387 */ /* 0x0003e80000100800 */
[----:B------:R-:W2:Y:S04]  /*fef0*/  LDL.64 R14, [R1+0xbb8] ;  /* 0x000bb800010e7983 */ /* 0x000ea80000100a00 */
[----:B-1----:R-:W2:Y:S04]  /*ff00*/  LDL.64 R16, [R1+0xbc0] ;  /* 0x000bc00001107983 */ /* 0x002ea80000100a00 */
[----:B----4-:R-:W-:Y:S04]  /*ff10*/  STL [R1+0x5c], R25 ;  /* 0x00005c1901007387 */ /* 0x010fe80000100800 */
[----:B------:R1:W-:Y:S04]  /*ff20*/  STL [R1+0x60], R24 ;  /* 0x0000601801007387 */ /* 0x0003e80000100800 */
[----:B------:R-:W4:Y:S04]  /*ff30*/  LDL.64 R22, [R1+0xba8] ;  /* 0x000ba80001167983 */ /* 0x000f280000100a00 */
[----:B-1----:R-:W4:Y:S01]  /*ff40*/  LDL.64 R24, [R1+0xbb0] ;  /* 0x000bb00001187983 */ /* 0x002f220000100a00 */
[----:B0-----:R-:W-:-:S03]  /*ff50*/  IMAD.WIDE R2, R0, 0x2, R12 ;  /* 0x0000000200027825 */ /* 0x001fc600078e020c */
[----:B------:R-:W4:Y:S01]  /*ff60*/  LDL.64 R12, [R1+0xba0] ;  /* 0x000ba000010c7983 */ /* 0x000f220000100a00 */
[----:B-----5:R-:W-:-:S03]  /*ff70*/  IMAD.WIDE R4, R0, 0x2, R18 ;  /* 0x0000000200047825 */ /* 0x020fc600078e0212 */
[----:B---3--:R0:W-:Y:S04]  /*ff80*/  STL [R1+0x58], R28 ;  /* 0x0000581c01007387 */ /* 0x0081e80000100800 */
[----:B------:R-:W3:Y:S04]  /*ff90*/  LDL.64 R20, [R1+0xb98] ;  /* 0x000b980001147983 */ /* 0x000ee80000100a00 */
[----:B------:R-:W5:Y:S04]  /*ffa0*/  LDL.64 R18, [R1+0xa98] ;  /* 0x000a980001127983 */ /* 0x000f680000100a00 */
[----:B------:R1:W-:Y:S04]  /*ffb0*/  STL [R1+0x54], R29 ;  /* 0x0000541d01007387 */ /* 0x0003e80000100800 */
[----:B------:R2:W-:Y:S04]  /*ffc0*/  STL [R1+0x50], R11 ;  /* 0x0000500b01007387 */ /* 0x0005e80000100800 */
[----:B0-----:R0:W5:Y:S04]  /*ffd0*/  LDG.E.U16 R28, [R4.64] ;  /* 0x00000006041c7981 */ /* 0x001168000c1e1500 */
[----:B-1----:R4:W5:Y:S04]  /*ffe0*/  LDG.E.U16 R29, [R2.64] ;  /* 0x00000006021d7981 */ /* 0x002968000c1e1500 */
[----:B--2---:R-:W-:Y:S01]  /*fff0*/  STL [R1+0x4c], R9 ;  /* 0x00004c0901007387 */ /* 0x004fe20000100800 */
[----:B------:R-:W-:-:S03]  /*10000*/  IMAD.WIDE R10, R0, 0x2, R26 ;  /* 0x00000002000a7825 */ /* 0x000fc600078e021a */
[----:B------:R1:W-:Y:S02]  /*10010*/  STL [R1+0x48], R7 ;  /* 0x0000480701007387 */ /* 0x0003e40000100800 */
[C---:B-1----:R-:W-:Y:S02]  /*10020*/  IMAD.WIDE R6, R0.reuse, 0x2, R14 ;  /* 0x0000000200067825 */ /* 0x042fe400078e020e */
[----:B------:R-:W2:Y:S02]  /*10030*/  LDL.64 R14, [R1+0xb80] ;  /* 0x000b8000010e7983 */ /* 0x000ea40000100a00 */
[C---:B------:R-:W-:Y:S02]  /*10040*/  IMAD.WIDE R8, R0.reuse, 0x2, R16 ;  /* 0x0000000200087825 */ /* 0x040fe400078e0210 */
[----:B------:R-:W2:Y:S02]  /*10050*/  LDL.64 R16, [R1+0xb88] ;  /* 0x000b880001107983 */ /* 0x000ea40000100a00 */
[----:B----4-:R-:W-:-:S02]  /*10060*/  IMAD.WIDE R2, R0, 0x2, R22 ;  /* 0x0000000200027825 */ /* 0x010fc400078e0216 */
[----:B------:R5:W4:Y:S02]  /*10070*/  LDG.E.U16 R23, [R6.64] ;  /* 0x0000000606177981 */ /* 0x000b24000c1e1500 */
[C---:B0-----:R-:W-:Y:S02]  /*10080*/  IMAD.WIDE R4, R0.reuse, 0x2, R24 ;  /* 0x0000000200047825 */ /* 0x041fe400078e0218 */
[----:B------:R3:W2:Y:S04]  /*10090*/  LDG.E.U16 R22, [R8.64] ;  /* 0x0000000608167981 */ /* 0x0006a8000c1e1500 */
[----:B------:R0:W2:Y:S04]  /*100a0*/  LDG.E.U16 R25, [R10.64] ;  /* 0x000000060a197981 */ /* 0x0000a8000c1e1500 */
[----:B------:R-:W4:Y:S04]  /*100b0*/  LDG.E.U16 R5, [R4.64] ;  /* 0x0000000604057981 */ /* 0x000f28000c1e1500 */
[----:B------:R-:W4:Y:S01]  /*100c0*/  LDG.E.U16 R3, [R2.64] ;  /* 0x0000000602037981 */ /* 0x000f22000c1e1500 */
[----:B0-----:R-:W-:-:S03]  /*100d0*/  IMAD.WIDE R10, R0, 0x2, R12 ;  /* 0x00000002000a7825 */ /* 0x001fc600078e020c */
[----:B------:R-:W4:Y:S01]  /*100e0*/  LDL.64 R12, [R1+0xb78] ;  /* 0x000b7800010c7983 */ /* 0x000f220000100a00 */
[----:B---3--:R-:W-:-:S04]  /*100f0*/  IMAD.WIDE R8, R0, 0x2, R20 ;  /* 0x0000000200087825 */ /* 0x008fc800078e0214 */
[C---:B-----5:R-:W-:Y:S02]  /*10100*/  IMAD.WIDE R6, R0.reuse, 0x2, R18 ;  /* 0x0000000200067825 */ /* 0x060fe400078e0212 */
[----:B------:R0:W3:Y:S04]  /*10110*/  LDG.E.U16 R19, [R10.64] ;  /* 0x000000060a137981 */ /* 0x0000e8000c1e1500 */
[----:B------:R-:W5:Y:S04]  /*10120*/  LDG.E.U16 R9, [R8.64] ;  /* 0x0000000608097981 */ /* 0x000f68000c1e1500 */
[----:B------:R-:W5:Y:S04]  /*10130*/  LDG.E.U16 R7, [R6.64] ;  /* 0x0000000606077981 */ /* 0x000f68000c1e1500 */
[----:B------:R-:W-:Y:S04]  /*10140*/  STL [R1+0x40], R29 ;  /* 0x0000401d01007387 */ /* 0x000fe80000100800 */
[----:B------:R1:W-:Y:S04]  /*10150*/  STL [R1+0x44], R28 ;  /* 0x0000441c01007387 */ /* 0x0003e80000100800 */
[----:B------:R-:W5:Y:S04]  /*10160*/  LDL.64 R26, [R1+0xb68] ;  /* 0x000b6800011a7983 */ /* 0x000f680000100a00 */
[----:B-1----:R-:W5:Y:S04]  /*10170*/  LDL.64 R28, [R1+0xb70] ;  /* 0x000b7000011c7983 */ /* 0x002f680000100a00 */
[----:B--2---:R1:W-:Y:S04]  /*10180*/  STL [R1+0x3c], R25 ;  /* 0x00003c1901007387 */ /* 0x0043e80000100800 */
[----:B-1----:R-:W2:Y:S04]  /*10190*/  LDL.64 R24, [R1+0xb60] ;  /* 0x000b600001187983 */ /* 0x002ea80000100a00 */
[----:B----4-:R-:W-:Y:S04]  /*101a0*/  STL [R1+0x34], R23 ;  /* 0x0000341701007387 */ /* 0x010fe80000100800 */
[----:B------:R1:W-:Y:S04]  /*101b0*/  STL [R1+0x38], R22 ;  /* 0x0000381601007387 */ /* 0x0003e80000100800 */
[----:B-1----:R-:W4:Y:S04]  /*101c0*/  LDL.64 R22, [R1+0xb50] ;  /* 0x000b500001167983 */ /* 0x002f280000100a00 */
[----:B------:R1:W-:Y:S04]  /*101d0*/  STL [R1+0x30], R5 ;  /* 0x0000300501007387 */ /* 0x0003e80000100800 */
[----:B------:R1:W-:Y:S01]  /*101e0*/  STL [R1+0x2c], R3 ;  /* 0x00002c0301007387 */ /* 0x0003e20000100800 */
[----:B0-----:R-:W-:-:S03]  /*101f0*/  IMAD.WIDE R10, R0, 0x2, R12 ;  /* 0x00000002000a7825 */ /* 0x001fc600078e020c */
[----:B------:R-:W2:Y:S01]  /*10200*/  LDL.64 R20, [R1+0xb48] ;  /* 0x000b480001147983 */ /* 0x000ea20000100a00 */
[----:B-1----:R-:W-:-:S03]  /*10210*/  IMAD.WIDE R4, R0, 0x2, R16 ;  /* 0x0000000200047825 */ /* 0x002fc600078e0210 */
[----:B------:R-:W2:Y:S01]  /*10220*/  LDL.64 R16, [R1+0xb40] ;  /* 0x000b400001107983 */ /* 0x000ea20000100a00 */
[----:B------:R-:W-:-:S03]  /*10230*/  IMAD.WIDE R2, R0, 0x2, R14 ;  /* 0x0000000200027825 */ /* 0x000fc600078e020e */
[----:B------:R-:W4:Y:S04]  /*10240*/  LDL.64 R14, [R1+0xb38] ;  /* 0x000b3800010e7983 */ /* 0x000f280000100a00 */
[----:B------:R-:W4:Y:S04]  /*10250*/  LDG.E.U16 R5, [R4.64] ;  /* 0x0000000604057981 */ /* 0x000f28000c1e1500 */
[----:B------:R-:W4:Y:S04]  /*10260*/  LDG.E.U16 R3, [R2.64] ;  /* 0x0000000602037981 */ /* 0x000f28000c1e1500 */
[----:B---3--:R0:W-:Y:S04]  /*10270*/  STL [R1+0x28], R19 ;  /* 0x0000281301007387 */ /* 0x0081e80000100800 */
[----:B------:R-:W3:Y:S04]  /*10280*/  LDL.64 R12, [R1+0xad0] ;  /* 0x000ad000010c7983 */ /* 0x000ee80000100a00 */
[----:B0-----:R-:W3:Y:S04]  /*10290*/  LDL.64 R18, [R1+0xb10] ;  /* 0x000b100001127983 */ /* 0x001ee80000100a00 */
[----:B-----5:R0:W-:Y:S02]  /*102a0*/  STL [R1+0x24], R9 ;  /* 0x0000240901007387 */ /* 0x0201e40000100800 */
[----:B0-----:R-:W-:-:S05]  /*102b0*/  IMAD.WIDE R8, R0, 0x2, R28 ;  /* 0x0000000200087825 */ /* 0x001fca00078e021c */
[----:B------:R2:W5:Y:S04]  /*102c0*/  LDG.E.U16 R28, [R8.64] ;  /* 0x00000006081c7981 */ /* 0x000568000c1e1500 */
[----:B------:R0:W-:Y:S02]  /*102d0*/  STL [R1+0x20], R7 ;  /* 0x0000200701007387 */ /* 0x0001e40000100800 */
[C---:B0-----:R-:W-:Y:S02]  /*102e0*/  IMAD.WIDE R6, R0.reuse, 0x2, R26 ;  /* 0x0000000200067825 */ /* 0x041fe400078e021a */
[----:B------:R0:W5:Y:S04]  /*102f0*/  LDG.E.U16 R26, [R10.64] ;  /* 0x000000060a1a7981 */ /* 0x000168000c1e1500 */
[----:B------:R1:W5:Y:S01]  /*10300*/  LDG.E.U16 R27, [R6.64] ;  /* 0x00000006061b7981 */ /* 0x000362000c1e1500 */
[----:B--2---:R-:W-:-:S05]  /*10310*/  IMAD.WIDE R8, R0, 0x2, R16 ;  /* 0x0000000200087825 */ /* 0x004fca00078e0210 */
[----:B------:R-:W2:Y:S04]  /*10320*/  LDG.E.U16 R29, [R8.64] ;  /* 0x00000006081d7981 */ /* 0x000ea8000c1e1500 */
[----:B----4-:R4:W-:Y:S04]  /*10330*/  STL [R1+0x1c], R5 ;  /* 0x00001c0501007387 */ /* 0x0109e80000100800 */
[----:B------:R0:W-:Y:S01]  /*10340*/  STL [R1+0x18], R3 ;  /* 0x0000180301007387 */ /* 0x0001e20000100800 */
[----:B-1----:R-:W-:-:S03]  /*10350*/  IMAD.WIDE R6, R0, 0x2, R14 ;  /* 0x0000000200067825 */ /* 0x002fc600078e020e */
[----:B------:R-:W5:Y:S01]  /*10360*/  LDL.64 R16, [R1+0xac8] ;  /* 0x000ac80001107983 */ /* 0x000f620000100a00 */
[----:B----4-:R-:W-:-:S03]  /*10370*/  IMAD.WIDE R4, R0, 0x2, R24 ;  /* 0x0000000200047825 */ /* 0x010fc600078e0218 */
[----:B------:R-:W4:Y:S01]  /*10380*/  LDL.64 R14, [R1+0xb30] ;  /* 0x000b3000010e7983 */ /* 0x000f220000100a00 */
[----:B0-----:R-:W-:-:S03]  /*10390*/  IMAD.WIDE R2, R0, 0x2, R22 ;  /* 0x0000000200027825 */ /* 0x001fc600078e0216 */
[----:B------:R0:W4:Y:S04]  /*103a0*/  LDG.E.U16 R25, [R4.64] ;  /* 0x0000000604197981 */ /* 0x000128000c1e1500 */
[----:B------:R3:W4:Y:S04]  /*103b0*/  LDG.E.U16 R24, [R2.64] ;  /* 0x0000000602187981 */ /* 0x000728000c1e1500 */
[----:B------:R-:W4:Y:S01]  /*103c0*/  LDL.64 R22, [R1+0xb08] ;  /* 0x000b080001167983 */ /* 0x000f220000100a00 */
[----:B------:R-:W-:-:S05]  /*103d0*/  IMAD.WIDE R10, R0, 0x2, R20 ;  /* 0x00000002000a7825 */ /* 0x000fca00078e0214 */
[----:B------:R1:W4:Y:S01]  /*103e0*/  LDG.E.U16 R21, [R10.64] ;  /* 0x000000060a157981 */ /* 0x000322000c1e1500 */
[----:B---3--:R-:W-:-:S03]  /*103f0*/  IMAD.WIDE R2, R0, 0x2, R12 ;  /* 0x0000000200027825 */ /* 0x008fc600078e020c */
[----:B------:R-:W3:Y:S01]  /*10400*/  LDL.64 R12, [R1+0xac0] ;  /* 0x000ac000010c7983 */ /* 0x000ee20000100a00 */
[----:B0-----:R-:W-:-:S03]  /*10410*/  IMAD.WIDE R4, R0, 0x2, R18 ;  /* 0x0000000200047825 */ /* 0x001fc600078e0212 */
[----:B------:R-:W3:Y:S04]  /*10420*/  LDL.64 R18, [R1+0xb00] ;  /* 0x000b000001127983 */ /* 0x000ee80000100a00 */
[----:B------:R-:W3:Y:S04]  /*10430*/  LDG.E.U16 R20, [R4.64] ;  /* 0x0000000604147981 */ /* 0x000ee8000c1e1500 */
[----:B------:R0:W3:Y:S04]  /*10440*/  LDG.E.U16 R0, [R2.64] ;  /* 0x0000000602007981 */ /* 0x0000e8000c1e1500 */
[----:B--2---:R2:W-:Y:S04]  /*10450*/  STL [R1+0x3938], R29 ;  /* 0x0039381d01007387 */ /* 0x0045e80000100800 */
[----:B--2---:R-:W1:Y:S04]  /*10460*/  LDL R29, [R1+0x368] ;  /* 0x00036800011d7983 */ /* 0x004e680000100800 */
[----:B-----5:R2:W-:Y:S04]  /*10470*/  STL [R1+0x14], R26 ;  /* 0x0000141a01007387 */ /* 0x0205e80000100800 */
[----:B--2---:R-:W2:Y:S01]  /*10480*/  LDG.E.U16 R26, [R6.64] ;  /* 0x00000006061a7981 */ /* 0x004ea2000c1e1500 */
[----:B-1----:R-:W-:-:S04]  /*10490*/  IMAD.WIDE R10, R29, 0x2, R16 ;  /* 0x000000021d0a7825 */ /* 0x002fc800078e0210 */
[----:B----4-:R-:W-:-:S04]  /*104a0*/  IMAD.WIDE R8, R29, 0x2, R14 ;  /* 0x000000021d087825 */ /* 0x010fc800078e020e */
[C---:B0-----:R-:W-:Y:S01]  /*104b0*/  IMAD.WIDE R2, R29.reuse, 0x2, R22 ;  /* 0x000000021d027825 */ /* 0x041fe200078e0216 */
[----:B--2---:R-:W-:Y:S03]  /*104c0*/  STL [R1+0x393c], R26 ;  /* 0x00393c1a01007387 */ /* 0x004fe60000100800 */
[C---:B---3--:R-:W-:Y:S01]  /*104d0*/  IMAD.WIDE R6, R29.reuse, 0x2, R12 ;  /* 0x000000021d067825 */ /* 0x048fe200078e020c */
[----:B------:R-:W-:Y:S04]  /*104e0*/  STL [R1+0x3944], R20 ;  /* 0x0039441401007387 */ /* 0x000fe80000100800 */
[----:B------:R-:W-:Y:S01]  /*104f0*/  STL [R1+0x3948], R0 ;  /* 0x0039480001007387 */ /* 0x000fe20000100800 */
[----:B------:R-:W-:-:S03]  /*10500*/  IMAD.WIDE R4, R29, 0x2, R18 ;  /* 0x000000021d047825 */ /* 0x000fc600078e0212 */
[----:B------:R-:W2:Y:S04]  /*10510*/  LDL.64 R14, [R1+0xb28] ;  /* 0x000b2800010e7983 */ /* 0x000ea80000100a00 */
[----:B------:R-:W3:Y:S04]  /*10520*/  LDL.64 R16, [R1+0xaf8] ;  /* 0x000af80001107983 */ /* 0x000ee80000100a00 */
[----:B------:R-:W-:Y:S04]  /*10530*/  STL [R1+0x10], R28 ;  /* 0x0000101c01007387 */ /* 0x000fe80000100800 */
[----:B------:R-:W4:Y:S04]  /*10540*/  LDL.64 R12, [R1+0xab8] ;  /* 0x000ab800010c7983 */ /* 0x000f280000100a00 */
[----:B------:R0:W-:Y:S04]  /*10550*/  STL [R1+0xc], R27 ;  /* 0x00000c1b01007387 */ /* 0x0001e80000100800 */
[----:B------:R1:W5:Y:S04]  /*10560*/  LDG.E.U16 R2, [R2.64] ;  /* 0x0000000602027981 */ /* 0x000368000c1e1500 */
[----:B------:R1:W2:Y:S04]  /*10570*/  LDG.E.U16 R4, [R4.64] ;  /* 0x0000000604047981 */ /* 0x0002a8000c1e1500 */
[----:B0-----:R-:W2:Y:S04]  /*10580*/  LDL.64 R26, [R1+0xaf0] ;  /* 0x000af000011a7983 */ /* 0x001ea80000100a00 */
[----:B------:R-:W-:Y:S04]  /*10590*/  STL [R1+0x8], R25 ;  /* 0x0000081901007387 */ /* 0x000fe80000100800 */
[----:B------:R-:W2:Y:S04]  /*105a0*/  LDL.64 R22, [R1+0xab0] ;  /* 0x000ab00001167983 */ /* 0x000ea80000100a00 */
[----:B------:R0:W-:Y:S04]  /*105b0*/  STL [R1+0x4], R24 ;  /* 0x0000041801007387 */ /* 0x0001e80000100800 */
[----:B-1----:R-:W2:Y:S04]  /*105c0*/  LDG.E.U16 R3, [R10.64] ;  /* 0x000000060a037981 */ /* 0x002ea8000c1e1500 */
[----:B------:R-:W3:Y:S04]  /*105d0*/  LDG.E.U16 R5, [R6.64] ;  /* 0x0000000606057981 */ /* 0x000ee8000c1e1500 */
[----:B0-----:R-:W3:Y:S04]  /*105e0*/  LDG.E.U16 R24, [R8.64] ;  /* 0x0000000608187981 */ /* 0x001ee8000c1e1500 */
[----:B-----5:R-:W-:Y:S04]  /*105f0*/  STL [R1+0x3940], R2 ;  /* 0x0039400201007387 */ /* 0x020fe80000100800 */
[----:B--2---:R-:W-:Y:S04]  /*10600*/  STL [R1+0x394c], R3 ;  /* 0x00394c0301007387 */ /* 0x004fe80000100800 */
[----:B---3--:R-:W-:Y:S04]  /*10610*/  STL [R1+0x3924], R24 ;  /* 0x0039241801007387 */ /* 0x008fe80000100800 */
[----:B------:R-:W-:Y:S04]  /*10620*/  STL [R1+0x3950], R4 ;  /* 0x0039500401007387 */ /* 0x000fe80000100800 */
[----:B------:R0:W-:Y:S04]  /*10630*/  STL [R1+0x3954], R5 ;  /* 0x0039540501007387 */ /* 0x0001e80000100800 */
[----:B------:R1:W-:Y:S04]  /*10640*/  STL [R1], R21 ;  /* 0x0000001501007387 */ /* 0x0003e80000100800 */
[----:B------:R-:W2:Y:S01]  /*10650*/  LDL.64 R18, [R1+0xae8] ;  /* 0x000ae80001127983 */ /* 0x000ea20000100a00 */
[----:B------:R-:W-:-:S03]  /*10660*/  IMAD.WIDE R14, R29, 0x2, R14 ;  /* 0x000000021d0e7825 */ /* 0x000fc600078e020e */
[----:B0-----:R-:W3:Y:S04]  /*10670*/  LDL.64 R4, [R1+0xaa8] ;  /* 0x000aa80001047983 */ /* 0x001ee80000100a00 */
[----:B-1----:R-:W5:Y:S01]  /*10680*/  LDL.64 R20, [R1+0xb20] ;  /* 0x000b200001147983 */ /* 0x002f620000100a00 */
[----:B------:R-:W-:-:S03]  /*10690*/  IMAD.WIDE R6, R29, 0x2, R16 ;  /* 0x000000021d067825 */ /* 0x000fc600078e0210 */
[----:B------:R-:W3:Y:S01]  /*106a0*/  LDL.64 R16, [R1+0xae0] ;  /* 0x000ae00001107983 */ /* 0x000ee20000100a00 */
[----:B------:R-:W-:-:S03]  /*106b0*/  IMAD.WIDE R8, R29, 0x2, R26 ;  /* 0x000000021d087825 */ /* 0x000fc600078e021a */
[----:B------:R0:W3:Y:S01]  /*106c0*/  LDG.E.U16 R6, [R6.64] ;  /* 0x0000000606067981 */ /* 0x0000e2000c1e1500 */
[----:B------:R-:W-:-:S03]  /*106d0*/  IMAD.WIDE R10, R29, 0x2, R22 ;  /* 0x000000021d0a7825 */ /* 0x000fc600078e0216 */
[----:B------:R3:W3:Y:S01]  /*106e0*/  LDG.E.U16 R22, [R14.64] ;  /* 0x000000060e167981 */ /* 0x0006e2000c1e1500 */
[----:B----4-:R-:W-:-:S03]  /*106f0*/  IMAD.WIDE R12, R29, 0x2, R12 ;  /* 0x000000021d0c7825 */ /* 0x010fc600078e020c */
[----:B------:R1:W4:Y:S04]  /*10700*/  LDG.E.U16 R8, [R8.64] ;  /* 0x0000000608087981 */ /* 0x000328000c1e1500 */
[----:B------:R-:W4:Y:S04]  /*10710*/  LDL.64 R2, [R1+0xaa0] ;  /* 0x000aa00001027983 */ /* 0x000f280000100a00 */
[----:B0-----:R2:W4:Y:S04]  /*10720*/  LDG.E.U16 R7, [R12.64] ;  /* 0x000000060c077981 */ /* 0x001528000c1e1500 */
[----:B-1----:R5:W4:Y:S01]  /*10730*/  LDG.E.U16 R9, [R10.64] ;  /* 0x000000060a097981 */ /* 0x002b22000c1e1500 */
[----:B--2---:R-:W-:-:S05]  /*10740*/  IMAD.WIDE R12, R29, 0x2, R18 ;  /* 0x000000021d0c7825 */ /* 0x004fca00078e0212 */
[----:B------:R0:W2:Y:S01]  /*10750*/  LDG.E.U16 R23, [R12.64] ;  /* 0x000000060c177981 */ /* 0x0000a2000c1e1500 */
[----:B-----5:R-:W-:-:S05]  /*10760*/  IMAD.WIDE R10, R29, 0x2, R20 ;  /* 0x000000021d0a7825 */ /* 0x020fca00078e0214 */
[----:B------:R1:W5:Y:S01]  /*10770*/  LDG.E.U16 R21, [R10.64] ;  /* 0x000000060a157981 */ /* 0x000362000c1e1500 */
[----:B---3--:R-:W-:-:S03]  /*10780*/  IMAD.WIDE R14, R29, 0x2, R16 ;  /* 0x000000021d0e7825 */ /* 0x008fc600078e0210 */
[----:B------:R-:W-:Y:S04]  /*10790*/  STL [R1+0x3920], R22 ;  /* 0x0039201601007387 */ /* 0x000fe80000100800 */
[----:B------:R-:W-:Y:S01]  /*107a0*/  STL [R1+0x3958], R6 ;  /* 0x0039580601007387 */ /* 0x000fe20000100800 */
[----:B------:R-:W-:-:S03]  /*107b0*/  IMAD.WIDE R16, R29, 0x2, R4 ;  /* 0x000000021d107825 */ /* 0x000fc600078e0204 */
[----:B----4-:R-:W-:Y:S01]  /*107c0*/  STL [R1+0x3928], R8 ;  /* 0x0039280801007387 */ /* 0x010fe20000100800 */
[----:B------:R-:W-:-:S03]  /*107d0*/  IMAD.WIDE R18, R29, 0x2, R2 ;  /* 0x000000021d127825 */ /* 0x000fc600078e0202 */
[----:B------:R3:W4:Y:S04]  /*107e0*/  LDG.E.U16 R25, [R14.64] ;  /* 0x000000060e197981 */ /* 0x000728000c1e1500 */
[----:B------:R0:W-:Y:S04]  /*107f0*/  STL [R1+0x392c], R9 ;  /* 0x00392c0901007387 */ /* 0x0001e80000100800 */
[----:B------:R-:W1:Y:S04]  /*10800*/  S2R R24, SR_TID.X ;  /* 0x0000000000187919 */ /* 0x000e680000002100 */
[----:B------:R1:W4:Y:S04]  /*10810*/  LDG.E.U16 R27, [R16.64] ;  /* 0x00000006101b7981 */ /* 0x000328000c1e1500 */
[----:B0-----:R-:W4:Y:S04]  /*10820*/  LDL.64 R8, [R1+0xa90] ;  /* 0x000a900001087983 */ /* 0x001f280000100a00 */
[----:B------:R-:W4:Y:S04]  /*10830*/  LDL.LU R6, [R1+0x9c] ;  /* 0x00009c0001067983 */ /* 0x000f280000300800 */
[----:B------:R-:W4:Y:S04]  /*10840*/  LDL.LU R5, [R1+0x7c] ;  /* 0x00007c0001057983 */ /* 0x000f280000300800 */
[----:B------:R-:W4:Y:S04]  /*10850*/  LDL.LU R4, [R1+0x5c] ;  /* 0x00005c0001047983 */ /* 0x000f280000300800 */
[----:B------:R-:W4:Y:S04]  /*10860*/  LDL.LU R3, [R1+0x3c] ;  /* 0x00003c0001037983 */ /* 0x000f280000300800 */
[----:B------:R-:W4:Y:S04]  /*10870*/  LDL.LU R0, [R1+0x20] ;  /* 0x0000200001007983 */ /* 0x000f280000300800 */
[----:B------:R-:W4:Y:S04]  /*10880*/  LDL.LU R20, [R1+0x4] ;  /* 0x0000040001147983 */ /* 0x000f280000300800 */
[----:B-1----:R-:W4:Y:S04]  /*10890*/  LDL.64 R10, [R1+0xb90] ;  /* 0x000b9000010a7983 */ /* 0x002f280000100a00 */
[----:B------:R4:W4:Y:S04]  /*108a0*/  LDG.E.U16 R28, [R18.64] ;  /* 0x00000006121c7981 */ /* 0x000928000c1e1500 */
[----:B-----5:R-:W-:Y:S04]  /*108b0*/  STL [R1+0x3930], R21 ;  /* 0x0039301501007387 */ /* 0x020fe80000100800 */
[----:B------:R-:W5:Y:S04]  /*108c0*/  LDL.64 R12, [R1+0xb58] ;  /* 0x000b5800010c7983 */ /* 0x000f680000100a00 */
[----:B--2---:R0:W-:Y:S04]  /*108d0*/  STL [R1+0x3934], R23 ;  /* 0x0039341701007387 */ /* 0x0041e80000100800 */
[----:B---3--:R-:W2:Y:S04]  /*108e0*/  LDL.64 R14, [R1+0xb18] ;  /* 0x000b1800010e7983 */ /* 0x008ea80000100a00 */
[----:B0-----:R-:W3:Y:S04]  /*108f0*/  LDL.64 R22, [R1+0xad8] ;  /* 0x000ad80001167983 */ /* 0x001ee80000100a00 */
[----:B------:R-:W3:Y:S04]  /*10900*/  LDL.LU R2, [R1+0x38] ;  /* 0x0000380001027983 */ /* 0x000ee80000300800 */
[----:B------:R-:W3:Y:S01]  /*10910*/  LDL.LU R26, [R1+0x1c] ;  /* 0x00001c00011a7983 */ /* 0x000ee20000300800 */
[----:B----4-:R-:W-:-:S04]  /*10920*/  IMAD.WIDE R18, R29, 0x2, R8 ;  /* 0x000000021d127825 */ /* 0x010fc800078e0208 */
[----:B------:R-:W-:-:S06]  /*10930*/  IMAD.WIDE R10, R29, 0x2, R10 ;  /* 0x000000021d0a7825 */ /* 0x000fcc00078e020a */
[----:B------:R0:W4:Y:S01]  /*10940*/  LDG.E.U16 R10, [R10.64] ;  /* 0x000000060a0a7981 */ /* 0x000122000c1e1500 */
[----:B-----5:R-:W-:-:S05]  /*10950*/  IMAD.WIDE R12, R29, 0x2, R12 ;  /* 0x000000021d0c7825 */ /* 0x020fca00078e020c */
[----:B0-----:R0:W5:Y:S01]  /*10960*/  LDG.E.U16 R11, [R12.64] ;  /* 0x000000060c0b7981 */ /* 0x001162000c1e1500 */
[----:B--2---:R-:W-:-:S04]  /*10970*/  IMAD.WIDE R14, R29, 0x2, R14 ;  /* 0x000000021d0e7825 */ /* 0x004fc800078e020e */
[----:B---3--:R-:W-:Y:S02]  /*10980*/  IMAD.WIDE R16, R29, 0x2, R22 ;  /* 0x000000021d107825 */ /* 0x008fe400078e0216 */
[----:B------:R1:W2:Y:S04]  /*10990*/  LDG.E.U16 R14, [R14.64] ;  /* 0x000000060e0e7981 */ /* 0x0002a8000c1e1500 */
[----:B0-----:R0:W3:Y:S04]  /*109a0*/  LDG.E.U16 R12, [R16.64] ;  /* 0x00000006100c7981 */ /* 0x0010e8000c1e1500 */
[----:B------:R0:W2:Y:S01]  /*109b0*/  LDG.E.U16 R13, [R18.64] ;  /* 0x00000006120d7981 */ /* 0x0000a2000c1e1500 */
[----:B------:R-:W-:-:S03]  /*109c0*/  LOP3.LUT R22, R24, 0x1ff, RZ, 0xc0, !PT ;  /* 0x000001ff18167812 */ /* 0x000fc600078ec0ff */
[----:B------:R-:W2:Y:S04]  /*109d0*/  LDL.LU R29, [R1] ;  /* 0x00000000011d7983 */ /* 0x000ea80000300800 */
[----:B------:R-:W2:Y:S01]  /*109e0*/  LDL.LU R23, [R1+0x94] ;  /* 0x0000940001177983 */ /* 0x000ea20000300800 */
[----:B0-----:R-:W-:-:S03]  /*109f0*/  IMAD.SHL.U32 R19, R22, 0x2, RZ ;  /* 0x0000000216137824 */ /* 0x001fc600078e00ff */
[----:B------:R-:W-:Y:S06]  /*10a00*/  BAR.SYNC.DEFER_BLOCKING 0x0 ;  /* 0x0000000000007b1d */ /* 0x000fec0000010000 */
[----:B------:R-:W2:Y:S04]  /*10a10*/  LDL.LU R21, [R1+0x74] ;  /* 0x0000740001157983 */ /* 0x000ea80000300800 */
[----:B------:R-:W2:Y:S04]  /*10a20*/  LDL.LU R9, [R1+0x54] ;  /* 0x0000540001097983 */ /* 0x000ea80000300800 */
[----:B------:R-:W2:Y:S04]  /*10a30*/  LDL.LU R8, [R1+0x34] ;  /* 0x0000340001087983 */ /* 0x000ea80000300800 */
[----:B------:R-:W2:Y:S04]  /*10a40*/  LDL.LU R24, [R1+0x18] ;  /* 0x0000180001187983 */ /* 0x000ea80000300800 */
[----:B-1----:R-:W2:Y:S04]  /*10a50*/  LDL.LU R15, [R1+0x58] ;  /* 0x00005800010f7983 */ /* 0x002ea80000300800 */
[----:B------:R-:W2:Y:S04]  /*10a60*/  LDL.LU R16, [R1+0x98] ;  /* 0x0000980001107983 */ /* 0x000ea80000300800 */
[----:B------:R-:W2:Y:S04]  /*10a70*/  LDL.LU R17, [R1+0x78] ;  /* 0x0000780001117983 */ /* 0x000ea80000300800 */
[----:B------:R0:W-:Y:S04]  /*10a80*/  STS.U16 [R19+0x40000], R6 ;  /* 0x0400000613007388 */ /* 0x0001e80000000400 */
[----:B------:R1:W-:Y:S04]  /*10a90*/  STS.U16 [R19+0x42000], R5 ;  /* 0x0420000513007388 */ /* 0x0003e80000000400 */
[----:B------:R4:W-:Y:S04]  /*10aa0*/  STS.U16 [R19+0x44000], R4 ;  /* 0x0440000413007388 */ /* 0x0009e80000000400 */
[----:B0-----:R-:W2:Y:S04]  /*10ab0*/  LDL.LU R6, [R1+0x3958] ;  /* 0x0039580001067983 */ /* 0x001ea80000300800 */
[----:B-1----:R-:W2:Y:S04]  /*10ac0*/  LDL.LU R5, [R1+0x3954] ;  /* 0x0039540001057983 */ /* 0x002ea80000300800 */
[----:B----4-:R-:W4:Y:S04]  /*10ad0*/  LDL.LU R4, [R1+0x3950] ;  /* 0x0039500001047983 */ /* 0x010f280000300800 */
[----:B------:R0:W-:Y:S04]  /*10ae0*/  STS.U16 [R19+0x46000], R3 ;  /* 0x0460000313007388 */ /* 0x0001e80000000400 */
[----:B------:R1:W-:Y:S04]  /*10af0*/  STS.U16 [R19+0x48000], R0 ;  /* 0x0480000013007388 */ /* 0x0003e80000000400 */
[----:B------:R1:W-:Y:S04]  /*10b00*/  STS.U16 [R19+0x4a000], R20 ;  /* 0x04a0001413007388 */ /* 0x0003e80000000400 */
[----:B0-----:R-:W2:Y:S04]  /*10b10*/  LDL.LU R3, [R1+0x394c] ;  /* 0x00394c0001037983 */ /* 0x001ea80000300800 */
[----:B-1----:R-:W2:Y:S04]  /*10b20*/  LDL.LU R0, [R1+0x3948] ;  /* 0x0039480001007983 */ /* 0x002ea80000300800 */
[----:B------:R-:W2:Y:S04]  /*10b30*/  LDL.LU R20, [R1+0x3944] ;  /* 0x0039440001147983 */ /* 0x000ea80000300800 */
[----:B------:R-:W0:Y:S02]  /*10b40*/  S2R R18, SR_TID.X ;  /* 0x0000000000127919 */ /* 0x000e240000002100 */
[----:B0-----:R-:W-:-:S04]  /*10b50*/  LOP3.LUT R18, R18, 0x1ff, RZ, 0xc0, !PT ;  /* 0x000001ff12127812 */ /* 0x001fc800078ec0ff */
[----:B------:R-:W-:Y:S01]  /*10b60*/  SHF.L.U32 R18, R18, 0x1, RZ ;  /* 0x0000000112127819 */ /* 0x000fe200000006ff */
[----:B--2---:R0:W-:Y:S04]  /*10b70*/  STS.U16 [R19+0x4c000], R20 ;  /* 0x04c0001413007388 */ /* 0x0041e80000000400 */
[----:B------:R1:W-:Y:S04]  /*10b80*/  STS.U16 [R19+0x4e000], R0 ;  /* 0x04e0000013007388 */ /* 0x0003e80000000400 */
[----:B0-----:R-:W2:Y:S01]  /*10b90*/  LDL.LU R20, [R1+0x70] ;  /* 0x0000700001147983 */ /* 0x001ea20000300800 */
[----:B-1----:R-:W-:-:S03]  /*10ba0*/  LOP3.LUT R0, R18, 0x10, RZ, 0x3c, !PT ;  /* 0x0000001012007812 */ /* 0x002fc600078e3cff */
[----:B------:R-:W2:Y:S04]  /*10bb0*/  LDL.LU R18, [R1+0x50] ;  /* 0x0000500001127983 */ /* 0x000ea80000300800 */
[----:B------:R0:W-:Y:S04]  /*10bc0*/  STS.U16 [R0+0x40400], R16 ;  /* 0x0404001000007388 */ /* 0x0001e80000000400 */
[----:B------:R-:W-:Y:S04]  /*10bd0*/  STS.U16 [R0+0x42400], R17 ;  /* 0x0424001100007388 */ /* 0x000fe80000000400 */
[----:B------:R1:W-:Y:S04]  /*10be0*/  STS.U16 [R0+0x44400], R15 ;  /* 0x0444000f00007388 */ /* 0x0003e80000000400 */
[----:B0-----:R-:W2:Y:S04]  /*10bf0*/  LDL.LU R16, [R1+0x30] ;  /* 0x0000300001107983 */ /* 0x001ea80000300800 */
[----:B------:R0:W-:Y:S04]  /*10c00*/  STS.U16 [R0+0x46400], R2 ;  /* 0x0464000200007388 */ /* 0x0001e80000000400 */
[----:B-1----:R-:W2:Y:S04]  /*10c10*/  LDL.LU R15, [R1+0x14] ;  /* 0x00001400010f7983 */ /* 0x002ea80000300800 */
[----:B0-----:R-:W2:Y:S04]  /*10c20*/  LDL.LU R2, [R1+0x3940] ;  /* 0x0039400001027983 */ /* 0x001ea80000300800 */
[----:B------:R-:W0:Y:S04]  /*10c30*/  S2R R17, SR_TID.X ;  /* 0x0000000000117919 */ /* 0x000e280000002100 */
[----:B------:R1:W-:Y:S04]  /*10c40*/  STS.U16 [R0+0x48400], R26 ;  /* 0x0484001a00007388 */ /* 0x0003e80000000400 */
[----:B------:R3:W-:Y:S04]  /*10c50*/  STS.U16 [R0+0x4a400], R29 ;  /* 0x04a4001d00007388 */ /* 0x0007e80000000400 */
[----:B-1----:R-:W4:Y:S04]  /*10c60*/  LDL.LU R26, [R1+0x393c] ;  /* 0x00393c00011a7983 */ /* 0x002f280000300800 */
[----:B---3--:R-:W3:Y:S01]  /*10c70*/  LDL.LU R29, [R1+0x3938] ;  /* 0x00393800011d7983 */ /* 0x008ee20000300800 */
[----:B0-----:R-:W-:-:S05]  /*10c80*/  LOP3.LUT R17, R17, 0x1ff, RZ, 0xc0, !PT ;  /* 0x000001ff11117812 */ /* 0x001fca00078ec0ff */
[----:B------:R-:W-:Y:S01]  /*10c90*/  IMAD.SHL.U32 R17, R17, 0x2, RZ ;  /* 0x0000000211117824 */ /* 0x000fe200078e00ff */
[----:B--2---:R0:W-:Y:S04]  /*10ca0*/  STS.U16 [R0+0x4c400], R2 ;  /* 0x04c4000200007388 */ /* 0x0041e80000000400 */
[----:B------:R1:W-:Y:S04]  /*10cb0*/  STS.U16 [R0+0x4e400], R3 ;  /* 0x04e4000300007388 */ /* 0x0003e80000000400 */
[----:B0-----:R-:W2:Y:S01]  /*10cc0*/  LDL.LU R2, [R1+0x90] ;  /* 0x0000900001027983 */ /* 0x001ea20000300800 */
[----:B-1----:R-:W-:-:S05]  /*10cd0*/  LOP3.LUT R3, R17, 0x20, RZ, 0x3c, !PT ;  /* 0x0000002011037812 */ /* 0x002fca00078e3cff */
[----:B------:R0:W-:Y:S04]  /*10ce0*/  STS.U16 [R3+0x40800], R23 ;  /* 0x0408001703007388 */ /* 0x0001e80000000400 */
[----:B------:R1:W-:Y:S04]  /*10cf0*/  STS.U16 [R3+0x42800], R21 ;  /* 0x0428001503007388 */ /* 0x0003e80000000400 */
[----:B------:R3:W-:Y:S04]  /*10d00*/  STS.U16 [R3+0x44800], R9 ;  /* 0x0448000903007388 */ /* 0x0007e80000000400 */
[----:B0-----:R-:W5:Y:S04]  /*10d10*/  LDL.LU R23, [R1+0x8c] ;  /* 0x00008c0001177983 */ /* 0x001f680000300800 */
[----:B-1----:R-:W5:Y:S04]  /*10d20*/  LDL.LU R21, [R1+0x6c] ;  /* 0x00006c0001157983 */ /* 0x002f680000300800 */
[----:B------:R0:W-:Y:S04]  /*10d30*/  STS.U16 [R3+0x46800], R8 ;  /* 0x0468000803007388 */ /* 0x0001e80000000400 */
[----:B---3--:R-:W3:Y:S04]  /*10d40*/  LDL.LU R9, [R1+0x4c] ;  /* 0x00004c0001097983 */ /* 0x008ee80000300800 */
[----:B------:R1:W-:Y:S04]  /*10d50*/  STS.U16 [R3+0x48800], R24 ;  /* 0x0488001803007388 */ /* 0x0003e80000000400 */
[----:B0-----:R-:W3:Y:S04]  /*10d60*/  LDL.LU R8, [R1+0x2c] ;  /* 0x00002c0001087983 */ /* 0x001ee80000300800 */
[----:B-1----:R-:W3:Y:S01]  /*10d70*/  LDL.LU R24, [R1+0x10] ;  /* 0x0000100001187983 */ /* 0x002ee20000300800 */
[----:B------:R-:W-:-:S03]  /*10d80*/  LOP3.LUT R17, R17, 0x30, RZ, 0x3c, !PT ;  /* 0x0000003011117812 */ /* 0x000fc600078e3cff */
[----:B------:R-:W-:Y:S04]  /*10d90*/  STS.U16 [R3+0x4a800], R29 ;  /* 0x04a8001d03007388 */ /* 0x000fe80000000400 */
[----:B----4-:R0:W-:Y:S04]  /*10da0*/  STS.U16 [R3+0x4c800], R4 ;  /* 0x04c8000403007388 */ /* 0x0101e80000000400 */
[----:B------:R-:W4:Y:S04]  /*10db0*/  LDL.LU R0, [R1+0xc] ;  /* 0x00000c0001007983 */ /* 0x000f280000300800 */
[----:B------:R1:W-:Y:S01]  /*10dc0*/  STS.U16 [R3+0x4e800], R5 ;  /* 0x04e8000503007388 */ /* 0x0003e20000000400 */
[----:B0-----:R-:W-:-:S03]  /*10dd0*/  IMAD.SHL.U32 R4, R22, 0x2, RZ ;  /* 0x0000000216047824 */ /* 0x001fc600078e00ff */
[----:B-1----:R-:W3:Y:S04]  /*10de0*/  LDL.LU R5, [R1+0x28] ;  /* 0x0000280001057983 */ /* 0x002ee80000300800 */
[----:B------:R-:W3:Y:S04]  /*10df0*/  LDL.LU R29, [R1+0x84] ;  /* 0x00008400011d7983 */ /* 0x000ee80000300800 */
[----:B------:R-:W4:Y:S01]  /*10e00*/  LDL.LU R3, [R1+0x64] ;  /* 0x0000640001037983 */ /* 0x000f220000300800 */
[----:B------:R-:W-:-:S03]  /*10e10*/  LOP3.LUT R22, R4, 0x40, RZ, 0x3c, !PT ;  /* 0x0000004004167812 */ /* 0x000fc600078e3cff */
[----:B--2---:R0:W-:Y:S04]  /*10e20*/  STS.U16 [R17+0x40c00], R2 ;  /* 0x040c000211007388 */ /* 0x0041e80000000400 */
[----:B------:R1:W-:Y:S04]  /*10e30*/  STS.U16 [R17+0x42c00], R20 ;  /* 0x042c001411007388 */ /* 0x0003e80000000400 */
[----:B------:R2:W-:Y:S04]  /*10e40*/  STS.U16 [R17+0x44c00], R18 ;  /* 0x044c001211007388 */ /* 0x0005e80000000400 */
[----:B0-----:R-:W4:Y:S04]  /*10e50*/  LDL.LU R2, [R1+0x44] ;  /* 0x0000440001027983 */ /* 0x001f280000300800 */
[----:B-1----:R-:W4:Y:S04]  /*10e60*/  LDL.LU R20, [R1+0x24] ;  /* 0x0000240001147983 */ /* 0x002f280000300800 */
[----:B--2---:R-:W2:Y:S04]  /*10e70*/  LDL.LU R18, [R1+0x8] ;  /* 0x0000080001127983 */ /* 0x004ea80000300800 */
[----:B------:R0:W-:Y:S04]  /*10e80*/  STS.U16 [R17+0x46c00], R16 ;  /* 0x046c001011007388 */ /* 0x0001e80000000400 */
[----:B------:R1:W-:Y:S04]  /*10e90*/  STS.U16 [R17+0x48c00], R15 ;  /* 0x048c000f11007388 */ /* 0x0003e80000000400 */
[----:B------:R5:W-:Y:S04]  /*10ea0*/  STS.U16 [R17+0x4ac00], R26 ;  /* 0x04ac001a11007388 */ /* 0x000be80000000400 */
[----:B0-----:R-:W2:Y:S04]  /*10eb0*/  LDL.LU R16, [R1+0x80] ;  /* 0x0000800001107983 */ /* 0x001ea80000300800 */
[----:B-1----:R-:W2:Y:S04]  /*10ec0*/  LDL.LU R15, [R1+0x60] ;  /* 0x00006000010f7983 */ /* 0x002ea80000300800 */
[----:B-----5:R-:W5:Y:S04]  /*10ed0*/  LDL.LU R26, [R1+0x48] ;  /* 0x00004800011a7983 */ /* 0x020f680000300800 */
[----:B------:R0:W-:Y:S04]  /*10ee0*/  STS.U16 [R17+0x4cc00], R6 ;  /* 0x04cc000611007388 */ /* 0x0001e80000000400 */
[----:B------:R1:W-:Y:S04]  /*10ef0*/  STS.U16 [R17+0x4ec00], R7 ;  /* 0x04ec000711007388 */ /* 0x0003e80000000400 */
[----:B------:R1:W-:Y:S04]  /*10f00*/  STS.U16 [R22+0x41000], R23 ;  /* 0x0410001716007388 */ /* 0x0003e80000000400 */
[----:B0-----:R-:W2:Y:S04]  /*10f10*/  LDL.LU R6, [R1+0x68] ;  /* 0x0000680001067983 */ /* 0x001ea80000300800 */
[----:B-1----:R-:W2:Y:S04]  /*10f20*/  LDL.LU R7, [R1+0x88] ;  /* 0x0000880001077983 */ /* 0x002ea80000300800 */
[----:B------:R-:W2:Y:S04]  /*10f30*/  LDL.LU R17, [R1+0x40] ;  /* 0x0000400001117983 */ /* 0x000ea80000300800 */
[----:B------:R-:W2:Y:S04]  /*10f40*/  LDL.LU R23, [R1+0x3934] ;  /* 0x0039340001177983 */ /* 0x000ea80000300800 */
[----:B------:R0:W-:Y:S04]  /*10f50*/  STS.U16 [R22+0x43000], R21 ;  /* 0x0430001516007388 */ /* 0x0001e80000000400 */
[----:B---3--:R1:W-:Y:S04]  /*10f60*/  STS.U16 [R22+0x45000], R9 ;  /* 0x0450000916007388 */ /* 0x0083e80000000400 */
[----:B------:R3:W-:Y:S04]  /*10f70*/  STS.U16 [R22+0x47000], R8 ;  /* 0x0470000816007388 */ /* 0x0007e80000000400 */
[----:B0-----:R-:W2:Y:S04]  /*10f80*/  LDL.LU R21, [R1+0x3930] ;  /* 0x0039300001157983 */ /* 0x001ea80000300800 */
[----:B-1----:R-:W2:Y:S04]  /*10f90*/  LDL.LU R9, [R1+0x392c] ;  /* 0x00392c0001097983 */ /* 0x002ea80000300800 */
[----:B---3--:R-:W3:Y:S04]  /*10fa0*/  LDL.LU R8, [R1+0x3928] ;  /* 0x0039280001087983 */ /* 0x008ee80000300800 */
[----:B------:R0:W-:Y:S04]  /*10fb0*/  STS.U16 [R22+0x49000], R24 ;  /* 0x0490001816007388 */ /* 0x0001e80000000400 */
[----:B0-----:R-:W2:Y:S01]  /*10fc0*/  LDL.LU R24, [R1+0x3924] ;  /* 0x0039240001187983 */ /* 0x001ea20000300800 */
[----:B------:R-:W-:-:S03]  /*10fd0*/  LOP3.LUT R4, R4, 0x50, RZ, 0x3c, !PT ;  /* 0x0000005004047812 */ /* 0x000fc600078e3cff */
[----:B--2---:R0:W-:Y:S04]  /*10fe0*/  STS.U16 [R22+0x4b000], R24 ;  /* 0x04b0001816007388 */ /* 0x0041e80000000400 */
[----:B0-----:R-:W2:Y:S04]  /*10ff0*/  LDL.LU R22, [R1+0x3920] ;  /* 0x0039200001167983 */ /* 0x001ea80000300800 */
[----:B------:R-:W0:Y:S02]  /*11000*/  S2R R24, SR_TID.X ;  /* 0x0000000000187919 */ /* 0x000e240000002100 */
[----:B0-----:R-:W-:-:S04]  /*11010*/  LOP3.LUT R24, R24, 0x1ff, RZ, 0xc0, !PT ;  /* 0x000001ff18187812 */ /* 0x001fc800078ec0ff */
[----:B------:R-:W-:-:S04]  /*11020*/  SHF.L.U32 R24, R24, 0x1, RZ ;  /* 0x0000000118187819 */ /* 0x000fc800000006ff */
[----:B------:R-:W-:-:S05]  /*11030*/  LOP3.LUT R24, R24, 0x40, RZ, 0x3c, !PT ;  /* 0x0000004018187812 */ /* 0x000fca00078e3cff */
[----:B---3--:R-:W-:Y:S04]  /*11040*/  STS.U16 [R24+0x4d000], R8 ;  /* 0x04d0000818007388 */ /* 0x008fe80000000400 */
[----:B------:R-:W-:Y:S04]  /*11050*/  STS.U16 [R24+0x4f000], R9 ;  /* 0x04f0000918007388 */ /* 0x000fe80000000400 */
[----:B------:R-:W-:Y:S04]  /*11060*/  STS.U16 [R4+0x41400], R7 ;  /* 0x0414000704007388 */ /* 0x000fe80000000400 */
[----:B------:R-:W-:Y:S04]  /*11070*/  STS.U16 [R4+0x43400], R6 ;  /* 0x0434000604007388 */ /* 0x000fe80000000400 */
[----:B-----5:R-:W-:Y:S04]  /*11080*/  STS.U16 [R4+0x45400], R26 ;  /* 0x0454001a04007388 */ /* 0x020fe80000000400 */
[----:B------:R-:W-:Y:S04]  /*11090*/  STS.U16 [R4+0x47400], R5 ;  /* 0x0474000504007388 */ /* 0x000fe80000000400 */
[----:B----4-:R0:W-:Y:S02]  /*110a0*/  STS.U16 [R4+0x49400], R0 ;  /* 0x0494000004007388 */ /* 0x0101e40000000400 */
[----:B0-----:R-:W-:-:S02]  /*110b0*/  LOP3.LUT R0, R19, 0x60, RZ, 0x3c, !PT ;  /* 0x0000006013007812 */ /* 0x001fc400078e3cff */
[----:B--2---:R-:W-:Y:S04]  /*110c0*/  STS.U16 [R4+0x4b400], R22 ;  /* 0x04b4001604007388 */ /* 0x004fe80000000400 */
[----:B------:R-:W-:Y:S04]  /*110d0*/  STS.U16 [R4+0x4d400], R23 ;  /* 0x04d4001704007388 */ /* 0x000fe80000000400 */
[----:B------:R-:W-:Y:S04]  /*110e0*/  STS.U16 [R4+0x4f400], R27 ;  /* 0x04f4001b04007388 */ /* 0x000fe80000000400 */
[----:B------:R0:W-:Y:S04]  /*110f0*/  STS.U16 [R0+0x41800], R29 ;  /* 0x0418001d00007388 */ /* 0x0001e80000000400 */
[----:B0-----:R-:W2:Y:S04]  /*11100*/  LDL R29, [R1+0x360] ;  /* 0x00036000011d7983 */ /* 0x001ea80000100800 */
[----:B------:R0:W-:Y:S04]  /*11110*/  STS.U16 [R0+0x43800], R3 ;  /* 0x0438000300007388 */ /* 0x0001e80000000400 */
[----:B0-----:R-:W3:Y:S01]  /*11120*/  LDL R3, [R1+0x880] ;  /* 0x0008800001037983 */ /* 0x001ee20000100800 */
[----:B------:R-:W-:-:S03]  /*11130*/  LOP3.LUT R4, R19, 0x70, RZ, 0x3c, !PT ;  /* 0x0000007013047812 */ /* 0x000fc600078e3cff */
        /* <DEDUP_REMOVED lines=8> */
[----:B------:R-:W1:Y:S04]  /*111c0*/  S2R R19, SR_TID.X ;  /* 0x0000000000137919 */ /* 0x000e680000002100 */
[----:B0-----:R-:W0:Y:S04]  /*111d0*/  S2R R15, SR_TID.X ;  /* 0x00000000000f7919 */ /* 0x001e280000002100 */
[----:B------:R1:W-:Y:S04]  /*111e0*/  STS.U16 [R4+0x45c00], R17 ;  /* 0x045c001104007388 */ /* 0x0003e80000000400 */
[----:B------:R-:W-:Y:S04]  /*111f0*/  STS.U16 [R4+0x47c00], R10 ;  /* 0x047c000a04007388 */ /* 0x000fe80000000400 */
[----:B------:R-:W-:Y:S04]  /*11200*/  STS.U16 [R4+0x49c00], R11 ;  /* 0x049c000b04007388 */ /* 0x000fe80000000400 */
[----:B------:R-:W-:Y:S04]  /*11210*/  STS.U16 [R4+0x4bc00], R14 ;  /* 0x04bc000e04007388 */ /* 0x000fe80000000400 */
[----:B------:R-:W-:Y:S04]  /*11220*/  STS.U16 [R4+0x4dc00], R12 ;  /* 0x04dc000c04007388 */ /* 0x000fe80000000400 */
[----:B------:R-:W-:Y:S04]  /*11230*/  STS.U16 [R4+0x4fc00], R13 ;  /* 0x04fc000d04007388 */ /* 0x000fe80000000400 */
[----:B------:R-:W-:Y:S01]  /*11240*/  BAR.SYNC.DEFER_BLOCKING 0x0 ;  /* 0x0000000000007b1d */ /* 0x000fe20000010000 */
[----:B0-----:R-:W-:-:S02]  /*11250*/  LOP3.LUT R15, R15, 0x7, RZ, 0xc0, !PT ;  /* 0x000000070f0f7812 */ /* 0x001fc400078ec0ff */
[----:B-1----:R-:W-:-:S03]  /*11260*/  LOP3.LUT R17, R19, 0xe0, RZ, 0xc0, !PT ;  /* 0x000000e013117812 */ /* 0x002fc600078ec0ff */
[----:B------:R-:W-:Y:S02]  /*11270*/  IMAD.SHL.U32 R16, R15, 0x10, RZ ;  /* 0x000000100f107824 */ /* 0x000fe400078e00ff */
[----:B------:R-:W-:-:S03]  /*11280*/  IMAD.SHL.U32 R2, R19, 0x2, RZ ;  /* 0x0000000213027824 */ /* 0x000fc600078e00ff */
[----:B------:R-:W-:Y:S02]  /*11290*/  LEA R0, R17, R16, 0x8 ;  /* 0x0000001011007211 */ /* 0x000fe400078e40ff */
[----:B------:R-:W-:Y:S02]  /*112a0*/  LOP3.LUT R15, R19, 0x7, RZ, 0xc0, !PT ;  /* 0x00000007130f7812 */ /* 0x000fe400078ec0ff */
[----:B------:R-:W-:-:S05]  /*112b0*/  LOP3.LUT R0, R0, 0x30, R2, 0x78, !PT ;  /* 0x0000003000007812 */ /* 0x000fca00078e7802 */
[----:B------:R-:W-:-:S05]  /*112c0*/  IMAD R0, R15, 0x400, R0 ;  /* 0x000004000f007824 */ /* 0x000fca00078e0200 */
[----:B------:R-:W-:Y:S04]  /*112d0*/  LDSM.16.M88.4 R8, [R0+0x40000] ;  /* 0x040000000008783b */ /* 0x000fe80000000200 */
[----:B--2---:R-:W0:Y:S04]  /*112e0*/  LDSM.16.MT88.4 R12, [R29+0x2000] ;  /* 0x002000001d0c783b */ /* 0x004e280000004200 */
[----:B------:R-:W-:Y:S04]  /*112f0*/  LDSM.16.MT88.4 R24, [R29] ;  /* 0x000000001d18783b */ /* 0x000fe80000004200 */
[----:B------:R-:W-:Y:S04]  /*11300*/  LDSM.16.MT88.4 R20, [R29+0x80] ;  /* 0x000080001d14783b */ /* 0x000fe80000004200 */
[----:B------:R-:W-:Y:S04]  /*11310*/  LDSM.16.MT88.4 R4, [R29+0x100] ;  /* 0x000100001d04783b */ /* 0x000fe80000004200 */
[----:B------:R-:W-:Y:S04]  /*11320*/  LDSM.16.MT88.4 R16, [R29+0x180] ;  /* 0x000180001d10783b */ /* 0x000fe80000004200 */
[----:B0-----:R-:W-:Y:S04]  /*11330*/  STL.64 [R1+0x3918], R14 ;  /* 0x0039180e01007387 */ /* 0x001fe80000100a00 */
[----:B------:R-:W-:Y:S04]  /*11340*/  STL.64 [R1+0x3910], R12 ;  /* 0x0039100c01007387 */ /* 0x000fe80000100a00 */
[----:B---3--:R-:W0:Y:S04]  /*11350*/  LDSM.16.MT88.4 R12, [R3] ;  /* 0x00000000030c783b */ /* 0x008e280000004200 */
[----:B0-----:R-:W-:Y:S04]  /*11360*/  STL.64 [R1], R12 ;  /* 0x0000000c01007387 */ /* 0x001fe80000100a00 */
[----:B------:R-:W-:Y:S04]  /*11370*/  STL.64 [R1+0x8], R14 ;  /* 0x0000080e01007387 */ /* 0x000fe80000100a00 */
[----:B------:R-:W0:Y:S02]  /*11380*/  LDSM.16.MT88.4 R12, [R3+0x80] ;  /* 0x00008000030c783b */ /* 0x000e240000004200 */
[----:B0-----:R-:W-:Y:S01]  /*11390*/  IMAD.MOV.U32 R28, RZ, RZ, R13 ;  /* 0x000000ffff1c7224 */ /* 0x001fe200078e000d */
[----:B------:R-:W-:Y:S01]  /*113a0*/  MOV R2, R14 ;  /* 0x0000000e00027202 */ /* 0x000fe20000000f00 */
[----:B------:R-:W-:Y:S01]  /*113b0*/  STL [R1+0x80], R12 ;  /* 0x0000800c01007387 */ /* 0x000fe20000100800 */
[----:B------:R-:W-:-:S03]  /*113c0*/  IMAD.MOV.U32 R0, RZ, RZ, R15 ;  /* 0x000000ffff007224 */ /* 0x000fc600078e000f */
[----:B------:R-:W0:Y:S04]  /*113d0*/  LDSM.16.MT88.4 R12, [R3+0x100] ;  /* 0x00010000030c783b */ /* 0x000e280000004200 */
[----:B0-----:R-:W-:Y:S04]  /*113e0*/  STL.64 [R1+0x90], R12 ;  /* 0x0000900c01007387 */ /* 0x001fe80000100a00 */
[----:B------:R-:W-:Y:S04]  /*113f0*/  STL.64 [R1+0x98], R14 ;  /* 0x0000980e01007387 */ /* 0x000fe80000100a00 */
[----:B------:R-:W0:Y:S04]  /*11400*/  LDSM.16.MT88.4 R12, [R29+0x2080] ;  /* 0x002080001d0c783b */ /* 0x000e280000004200 */
[----:B0-----:R-:W-:Y:S01]  /*11410*/  STL.64 [R1+0xa0], R12 ;  /* 0x0000a00c01007387 */ /* 0x001fe20000100a00 */
[----:B------:R-:W-:-:S03]  /*11420*/  IMAD.MOV.U32 R29, RZ, RZ, R15 ;  /* 0x000000ffff1d7224 */ /* 0x000fc600078e000f */
[----:B------:R0:W-:Y:S04]  /*11430*/  STL [R1+0xa8], R14 ;  /* 0x0000a80e01007387 */ /* 0x0001e80000100800 */
[----:B0-----:R-:W2:Y:S04]  /*11440*/  LDL.LU.64 R14, [R1+0x3918] ;  /* 0x00391800010e7983 */ /* 0x001ea80000300a00 */
[----:B------:R-:W2:Y:S01]  /*11450*/  LDL.LU.64 R12, [R1+0x3910] ;  /* 0x00391000010c7983 */ /* 0x000ea20000300a00 */
[-C--:B------:R-:W-:Y:S08]  /*11460*/  HMMA.16816.F32 R24, R24, R8.reuse, RZ ;  /* 0x000000081818723c */ /* 0x080ff000000018ff */
[-C--:B------:R-:W-:Y:S08]  /*11470*/  HMMA.16816.F32 R4, R4, R8.reuse, RZ ;  /* 0x000000080404723c */ /* 0x080ff000000018ff */
[----:B------:R-:W-:Y:S08]  /*11480*/  HMMA.16816.F32 R16, R16, R8, RZ ;  /* 0x000000081010723c */ /* 0x000ff000000018ff */
[----:B--2---:R-:W-:Y:S01]  /*11490*/  HMMA.16816.F32 R12, R12, R10, R24 ;  /* 0x0000000a0c0c723c */ /* 0x004fe20000001818 */
[----:B------:R-:W2:Y:S04]  /*114a0*/  LDL R27, [R1+0x360] ;  /* 0x00036000011b7983 */ /* 0x000ea80000100800 */
[----:B------:R-:W-:Y:S11]  /*114b0*/  STL [R1+0x38ec], R10 ;  /* 0x0038ec0a01007387 */ /* 0x000ff60000100800 */
[----:B------:R-:W-:Y:S07]  /*114c0*/  @!UPT UIADD3 URZ, URZ, URZ, URZ ;  /* 0x0000003f3f3ff290 */ /* 0x000fee000fffe03f */
[----:B------:R-:W-:Y:S04]  /*114d0*/  STL.64 [R1+0x150], R12 ;  /* 0x0001500c01007387 */ /* 0x000fe80000100a00 */
[----:B------:R-:W-:Y:S04]  /*114e0*/  STL.64 [R1+0x158], R14 ;  /* 0x0001580e01007387 */ /* 0x000fe80000100a00 */
[----:B------:R-:W0:Y:S04]  /*114f0*/  LDSM.16.MT88.4 R12, [R3+0x180] ;  /* 0x00018000030c783b */ /* 0x000e280000004200 */
[----:B------:R-:W-:Y:S04]  /*11500*/  STL [R1+0x38e8], R11 ;  /* 0x0038e80b01007387 */ /* 0x000fe80000100800 */
[----:B0-----:R-:W-:Y:S04]  /*11510*/  STL.64 [R1+0x70], R12 ;  /* 0x0000700c01007387 */ /* 0x001fe80000100a00 */
[----:B------:R0:W-:Y:S02]  /*11520*/  STL.64 [R1+0x78], R14 ;  /* 0x0000780e01007387 */ /* 0x0001e40000100a00 */
[----:B0-----:R-:W-:Y:S11]  /*11530*/  HMMA.16816.F32 R12, R20, R8, RZ ;  /* 0x00000008140c723c */ /* 0x001ff600000018ff */
[----:B------:R-:W-:Y:S11]  /*11540*/  @!UPT UIADD3 URZ, URZ, URZ, URZ ;  /* 0x0000003f3f3ff290 */ /* 0x000ff6000fffe03f */
[----:B------:R-:W-:Y:S01]  /*11550*/  @!UPT UIADD3 URZ, URZ, URZ, URZ ;  /* 0x0000003f3f3ff290 */ /* 0x000fe2000fffe03f */
[----:B------:R-:W-:Y:S04]  /*11560*/  STL [R1+0x38fc], R12 ;  /* 0x0038fc0c01007387 */ /* 0x000fe80000100800 */
[----:B------:R-:W-:Y:S04]  /*11570*/  STL [R1+0x38f8], R13 ;  /* 0x0038f80d01007387 */ /* 0x000fe80000100800 */
[----:B------:R-:W-:Y:S04]  /*11580*/  STL [R1+0x38f4], R14 ;  /* 0x0038f40e01007387 */ /* 0x000fe80000100800 */
[----:B------:R-:W-:Y:S04]  /*11590*/  STL [R1+0x38f0], R15 ;  /* 0x0038f00f01007387 */ /* 0x000fe80000100800 */
[----:B------:R-:W-:Y:S04]  /*115a0*/  STL.64 [R1+0x38c8], R6 ;  /* 0x0038c80601007387 */ /* 0x000fe80000100a00 */
[----:B------:R-:W-:Y:S04]  /*115b0*/  STL.64 [R1+0x38c0], R4 ;  /* 0x0038c00401007387 */ /* 0x000fe80000100a00 */
[----:B------:R-:W-:Y:S04]  /*115c0*/  STL.64 [R1+0x38b8], R18 ;  /* 0x0038b81201007387 */ /* 0x000fe80000100a00 */
[----:B------:R-:W-:Y:S04]  /*115d0*/  STL.64 [R1+0x38b0], R16 ;  /* 0x0038b01001007387 */ /* 0x000fe80000100a00 */
[----:B--2---:R-:W0:Y:S04]  /*115e0*/  LDSM.16.MT88.4 R16, [R27+0x2100] ;  /* 0x002100001b10783b */ /* 0x004e280000004200 */
[----:B------:R-:W1:Y:S04]  /*115f0*/  LDSM.16.MT88.4 R4, [R27+0x2180] ;  /* 0x002180001b04783b */ /* 0x000e680000004200 */
[----:B0-----:R-:W-:Y:S04]  /*11600*/  STL.64 [R1+0x38d8], R18 ;  /* 0x0038d81201007387 */ /* 0x001fe80000100a00 */
[----:B------:R-:W-:Y:S01]  /*11610*/  STL.64 [R1+0x38d0], R16 ;  /* 0x0038d01001007387 */ /* 0x000fe20000100a00 */
[----:B-1----:R-:W-:-:S03]  /*11620*/  MOV R10, R6 ;  /* 0x00000006000a7202 */ /* 0x002fc60000000f00 */
[----:B------:R0:W-:Y:S01]  /*11630*/  STL.64 [R1+0x50], R4 ;  /* 0x0000500401007387 */ /* 0x0001e20000100a00 */
[----:B------:R-:W-:Y:S01]  /*11640*/  IMAD.MOV.U32 R11, RZ, RZ, R7 ;  /* 0x000000ffff0b7224 */ /* 0x000fe200078e0007 */
[----:B------:R-:W-:Y:S01]  /*11650*/  MOV R22, R2 ;  /* 0x0000000200167202 */ /* 0x000fe20000000f00 */
[----:B------:R-:W-:Y:S01]  /*11660*/  IMAD.MOV.U32 R23, RZ, RZ, R0 ;  /* 0x000000ffff177224 */ /* 0x000fe200078e0000 */
[----:B------:R-:W1:Y:S04]  /*11670*/  LDSM.16.MT88.4 R16, [R3+0x2000] ;  /* 0x002000000310783b */ /* 0x000e680000004200 */
[----:B0-----:R-:W2:Y:S04]  /*11680*/  LDL.LU R4, [R1] ;  /* 0x0000000001047983 */ /* 0x001ea80000300800 */
[----:B------:R-:W2:Y:S04]  /*11690*/  LDL.LU R5, [R1+0x4] ;  /* 0x0000040001057983 */ /* 0x000ea80000300800 */
[----:B------:R-:W2:Y:S04]  /*116a0*/  LDL.LU R6, [R1+0x8] ;  /* 0x0000080001067983 */ /* 0x000ea80000300800 */
[----:B------:R-:W2:Y:S04]  /*116b0*/  LDL.LU R7, [R1+0xc] ;  /* 0x00000c0001077983 */ /* 0x000ea80000300800 */
[----:B------:R-:W3:Y:S01]  /*116c0*/  LDL.LU R20, [R1+0x80] ;  /* 0x0000800001147983 */ /* 0x000ee20000300800 */
[----:B------:R-:W-:-:S03]  /*116d0*/  IMAD.MOV.U32 R21, RZ, RZ, R28 ;  /* 0x000000ffff157224 */ /* 0x000fc600078e001c */
[----:B------:R-:W-:Y:S04]  /*116e0*/  STL.64 [R1+0x3908], R22 ;  /* 0x0039081601007387 */ /* 0x000fe80000100a00 */
[----:B------:R-:W0:Y:S04]  /*116f0*/  S2R R27, SR_TID.X ;  /* 0x00000000001b7919 */ /* 0x000e280000002100 */
[----:B---3--:R-:W-:Y:S04]  /*11700*/  STL.64 [R1+0x3900], R20 ;  /* 0x0039001401007387 */ /* 0x008fe80000100a00 */
[----:B------:R-:W3:Y:S04]  /*11710*/  LDL R28, [R1+0x878] ;  /* 0x00087800011c7983 */ /* 0x000ee80000100800 */
[----:B------:R-:W4:Y:S01]  /*11720*/  LDSM.16.MT88.4 R20, [R3+0x2080] ;  /* 0x002080000314783b */ /* 0x000f220000004200 */
[----:B0-----:R-:W-:-:S02]  /*11730*/  LOP3.LUT R0, R27, 0x7, RZ, 0xc0, !PT ;  /* 0x000000071b007812 */ /* 0x001fc400078ec0ff */
[C---:B------:R-:W-:Y:S02]  /*11740*/  SHF.L.U32 R2, R27.reuse, 0x1, RZ ;  /* 0x000000011b027819 */ /* 0x040fe400000006ff */
[----:B------:R-:W-:Y:S01]  /*11750*/  LOP3.LUT R27, R27, 0x10, RZ, 0xc0, !PT ;  /* 0x000000101b1b7812 */ /* 0x000fe200078ec0ff */
[----:B------:R-:W-:-:S04]  /*11760*/  IMAD R0, R0, 0x210, RZ ;  /* 0x0000021000007824 */ /* 0x000fc800078e02ff */
[----:B------:R-:W-:Y:S01]  /*11770*/  IMAD.SHL.U32 R27, R27, 0x100, RZ ;  /* 0x000001001b1b7824 */ /* 0x000fe200078e00ff */
[----:B------:R-:W-:Y:S01]  /*11780*/  LOP3.LUT R0, R0, 0x10, R2, 0x78, !PT ;  /* 0x0000001000007812 */ /* 0x000fe200078e7802 */
[----:B-1----:R-:W-:Y:S01]  /*11790*/  IMAD.MOV.U32 R12, RZ, RZ, R16 ;  /* 0x000000ffff0c7224 */ /* 0x002fe200078e0010 */
[----:B------:R-:W-:Y:S02]  /*117a0*/  MOV R13, R17 ;  /* 0x00000011000d7202 */ /* 0x000fe40000000f00 */
[----:B------:R-:W-:Y:S01]  /*117b0*/  LOP3.LUT R0, R0, R27, RZ, 0xfc, !PT ;  /* 0x0000001b00007212 */ /* 0x000fe200078efcff */
[----:B------:R-:W-:Y:S02]  /*117c0*/  IMAD.MOV.U32 R14, RZ, RZ, R18 ;  /* 0x000000ffff0e7224 */ /* 0x000fe400078e0012 */
[----:B------:R-:W-:Y:S02]  /*117d0*/  IMAD.MOV.U32 R15, RZ, RZ, R19 ;  /* 0x000000ffff0f7224 */ /* 0x000fe400078e0013 */
[----:B------:R-:W-:Y:S01]  /*117e0*/  IMAD.MOV.U32 R19, RZ, RZ, R29 ;  /* 0x000000ffff137224 */ /* 0x000fe200078e001d */
[----:B----4-:R-:W-:-:S02]  /*117f0*/  MOV R29, R23 ;  /* 0x00000017001d7202 */ /* 0x010fc40000000f00 */
[----:B------:R-:W-:Y:S01]  /*11800*/  LOP3.LUT R0, R0, 0x40, RZ, 0x3c, !PT ;  /* 0x0000004000007812 */ /* 0x000fe200078e3cff */
[----:B--2---:R-:W-:Y:S11]  /*11810*/  HMMA.16816.F32 R4, R4, R8, RZ ;  /* 0x000000080404723c */ /* 0x004ff600000018ff */
[----:B------:R-:W-:Y:S11]  /*11820*/  @!UPT UIADD3 URZ, URZ, URZ, URZ ;  /* 0x0000003f3f3ff290 */ /* 0x000ff6000fffe03f */
[----:B------:R-:W-:Y:S02]  /*11830*/  @!UPT UIADD3 URZ, URZ, URZ, URZ ;  /* 0x0000003f3f3ff290 */ /* 0x000fe4000fffe03f */
[----:B------:R-:W-:Y:S01]  /*11840*/  MOV R2, R7 ;  /* 0x0000000700027202 */ /* 0x000fe20000000f00 */
[----:B---3--:R-:W-:Y:S04]  /*11850*/  STL [R1+0x38e0], R28 ;  /* 0x0038e01c01007387 */ /* 0x008fe80000100800 */
[----:B------:R-:W2:Y:S04]  /*11860*/  LDL.LU R24, [R1+0x90] ;  /* 0x0000900001187983 */ /* 0x000ea80000300800 */
[----:B------:R-:W2:Y:S04]  /*11870*/  LDL.LU R25, [R1+0x94] ;  /* 0x0000940001197983 */ /* 0x000ea80000300800 */
[----:B------:R-:W2:Y:S04]  /*11880*/  LDL.LU R26, [R1+0x98] ;  /* 0x00009800011a7983 */ /* 0x000ea80000300800 */
[----:B------:R-:W2:Y:S04]  /*11890*/  LDL.LU R27, [R1+0x9c] ;  /* 0x00009c00011b7983 */ /* 0x000ea80000300800 */
[----:B------:R-:W3:Y:S04]  /*118a0*/  LDL.LU R16, [R1+0xa0] ;  /* 0x0000a00001107983 */ /* 0x000ee80000300800 */
[----:B------:R-:W3:Y:S04]  /*118b0*/  LDL.LU R17, [R1+0xa4] ;  /* 0x0000a40001117983 */ /* 0x000ee80000300800 */
[----:B------:R-:W3:Y:S04]  /*118c0*/  LDL.LU R18, [R1+0xa8] ;  /* 0x0000a80001127983 */ /* 0x000ee80000300800 */
[----:B------:R-:W-:Y:S04]  /*118d0*/  STL.64 [R1+0x30], R20 ;  /* 0x0000301401007387 */ /* 0x000fe80000100a00 */
[----:B------:R-:W-:Y:S04]  /*118e0*/  STL [R1+0x38], R22 ;  /* 0x0000381601007387 */ /* 0x000fe80000100800 */
[----:B------:R-:W0:Y:S04]  /*118f0*/  LDSM.16.MT88.4 R20, [R3+0x2100] ;  /* 0x002100000314783b */ /* 0x000e280000004200 */
[----:B------:R1:W-:Y:S04]  /*11900*/  STL [R1+0x38e4], R29 ;  /* 0x0038e41d01007387 */ /* 0x0003e80000100800 */
[----:B0-----:R-:W-:Y:S04]  /*11910*/  STL.64 [R1+0x20], R20 ;  /* 0x0000201401007387 */ /* 0x001fe80000100a00 */
[----:B------:R-:W-:Y:S04]  /*11920*/  STL.64 [R1+0x28], R22 ;  /* 0x0000281601007387 */ /* 0x000fe80000100a00 */
[----:B------:R-:W0:Y:S01]  /*11930*/  LDSM.16.MT88.4 R20, [R0] ;  /* 0x000000000014783b */ /* 0x000e220000004200 */
[----:B-1----:R-:W-:-:S02]  /*11940*/  IMAD.MOV.U32 R29, RZ, RZ, R5 ;  /* 0x000000ffff1d7224 */ /* 0x002fc400078e0005 */
[----:B------:R-:W-:Y:S01]  /*11950*/  IMAD.MOV.U32 R28, RZ, RZ, R6 ;  /* 0x000000ffff1c7224 */ /* 0x000fe200078e0006 */
[----:B------:R1:W-:Y:S01]  /*11960*/  STL [R1], R4 ;  /* 0x0000000401007387 */ /* 0x0003e20000100800 */
[----:B0-----:R-:W-:Y:S01]  /*11970*/  MOV R5, R22 ;  /* 0x0000001600057202 */ /* 0x001fe20000000f00 */
[----:B-1----:R-:W-:Y:S02]  /*11980*/  IMAD.MOV.U32 R4, RZ, RZ, R23 ;  /* 0x000000ffff047224 */ /* 0x002fe400078e0017 */
[----:B------:R-:W-:Y:S01]  /*11990*/  IMAD.MOV.U32 R7, RZ, RZ, R20 ;  /* 0x000000ffff077224 */ /* 0x000fe200078e0014 */
[----:B------:R-:W4:Y:S01]  /*119a0*/  LDL.LU.64 R22, [R1+0x3908] ;  /* 0x0039080001167983 */ /* 0x000f220000300a00 */
[----:B------:R-:W-:-:S03]  /*119b0*/  IMAD.MOV.U32 R6, RZ, RZ, R21 ;  /* 0x000000ffff067224 */ /* 0x000fc600078e0015 */
[----:B------:R-:W4:Y:S02]  /*119c0*/  LDL.LU.64 R20, [R1+0x3900] ;  /* 0x0039000001147983 */ /* 0x000f240000300a00 */
[----:B----4-:R-:W-:Y:S11]  /*119d0*/  HMMA.16816.F32 R20, R20, R8, RZ ;  /* 0x000000081414723c */ /* 0x010ff600000018ff */
[----:B------:R-:W-:Y:S11]  /*119e0*/  @!UPT UIADD3 URZ, URZ, URZ, URZ ;  /* 0x0000003f3f3ff290 */ /* 0x000ff6000fffe03f */
[----:B------:R-:W-:Y:S01]  /*119f0*/  @!UPT UIADD3 URZ, URZ, URZ, URZ ;  /* 0x0000003f3f3ff290 */ /* 0x000fe2000fffe03f */
[----:B------:R0:W-:Y:S04]  /*11a00*/  STL.64 [R1+0x3888], R22 ;  /* 0x0038881601007387 */ /* 0x0001e80000100a00 */
[----:B------:R1:W-:Y:S01]  /*11a10*/  STL.64 [R1+0x3880], R20 ;  /* 0x0038801401007387 */ /* 0x0003e20000100a00 */
[----:B0-----:R-:W-:Y:S02]  /*11a20*/  IMAD.MOV.U32 R22, RZ, RZ, R14 ;  /* 0x000000ffff167224 */ /* 0x001fe400078e000e */
[----:B------:R-:W-:Y:S02]  /*11a30*/  IMAD.MOV.U32 R23, RZ, RZ, R15 ;  /* 0x000000ffff177224 */ /* 0x000fe400078e000f */
[----:B-1----:R-:W-:Y:S01]  /*11a40*/  IMAD.MOV.U32 R20, RZ, RZ, R12 ;  /* 0x000000ffff147224 */ /* 0x002fe200078e000c */
[----:B------:R-:W-:Y:S01]  /*11a50*/  MOV R21, R13 ;  /* 0x0000000d00157202 */ /* 0x000fe20000000f00 */
[----:B------:R-:W3:Y:S04]  /*11a60*/  LDL.LU R12, [R1+0x38fc] ;  /* 0x0038fc00010c7983 */ /* 0x000ee80000300800 */
[----:B------:R-:W3:Y:S04]  /*11a70*/  LDL.LU R13, [R1+0x38f8] ;  /* 0x0038f800010d7983 */ /* 0x000ee80000300800 */
[----:B------:R-:W3:Y:S04]  /*11a80*/  LDL.LU R14, [R1+0x38f4] ;  /* 0x0038f400010e7983 */ /* 0x000ee80000300800 */
[----:B------:R-:W3:Y:S04]  /*11a90*/  LDL.LU R15, [R1+0x38f0] ;  /* 0x0038f000010f7983 */ /* 0x000ee80000300800 */
[----:B------:R-:W-:Y:S04]  /*11aa0*/  STL.64 [R1+0x38a8], R22 ;  /* 0x0038a81601007387 */ /* 0x000fe80000100a00 */
[----:B------:R-:W-:Y:S04]  /*11ab0*/  STL.64 [R1+0x38a0], R20 ;  /* 0x0038a01401007387 */ /* 0x000fe80000100a00 */
[----:B------:R-:W0:Y:S04]  /*11ac0*/  LDSM.16.MT88.4 R20, [R3+0x2180] ;  /* 0x002180000314783b */ /* 0x000e280000004200 */
[----:B0-----:R0:W-:Y:S04]  /*11ad0*/  STL.64 [R1+0xb0], R20 ;  /* 0x0000b01401007387 */ /* 0x0011e80000100a00 */
[----:B------:R1:W-:Y:S04]  /*11ae0*/  STL.64 [R1+0xb8], R22 ;  /* 0x0000b81601007387 */ /* 0x0003e80000100a00 */
[----:B0-----:R-:W4:Y:S04]  /*11af0*/  LDL.LU R20, [R1+0x50] ;  /* 0x0000500001147983 */ /* 0x001f280000300800 */
[----:B------:R-:W4:Y:S01]  /*11b00*/  LDL.LU R21, [R1+0x54] ;  /* 0x0000540001157983 */ /* 0x000f220000300800 */
[----:B-1----:R-:W-:Y:S01]  /*11b10*/  MOV R22, R10 ;  /* 0x0000000a00167202 */ /* 0x002fe20000000f00 */
[----:B------:R-:W-:-:S02]  /*11b20*/  IMAD.MOV.U32 R23, RZ, RZ, R11 ;  /* 0x000000ffff177224 */ /* 0x000fc400078e000b */
[----:B------:R-:W3:Y:S04]  /*11b30*/  LDL.LU R10, [R1+0x38ec] ;  /* 0x0038ec00010a7983 */ /* 0x000ee80000300800 */
[----:B------:R-:W3:Y:S01]  /*11b40*/  LDL.LU R11, [R1+0x38e8] ;  /* 0x0038e800010b7983 */ /* 0x000ee20000300800 */
[----:B--2---:R-:W-:Y:S03]  /*11b50*/  HMMA.16816.F32 R24, R24, R8, RZ ;  /* 0x000000081818723c */ /* 0x004fe600000018ff */
[----:B------:R-:W-:Y:S11]  /*11b60*/  STL [R1+0x37d8], R3 ;  /* 0x0037d80301007387 */ /* 0x000ff60000100800 */
[----:B------:R-:W-:Y:S09]  /*11b70*/  @!UPT UIADD3 URZ, URZ, URZ, URZ ;  /* 0x0000003f3f3ff290 */ /* 0x000ff2000fffe03f */
[----:B------:R0:W-:Y:S04]  /*11b80*/  STL.64 [R1+0x3898], R26 ;  /* 0x0038981a01007387 */ /* 0x0001e80000100a00 */
[----:B------:R1:W-:Y:S01]  /*11b90*/  STL.64 [R1+0x3890], R24 ;  /* 0x0038901801007387 */ /* 0x0003e20000100a00 */
[----:B0-----:R-:W-:-:S03]  /*11ba0*/  MOV R26, R28 ;  /* 0x0000001c001a7202 */ /* 0x001fc60000000f00 */
[----:B-1----:R-:W2:Y:S01]  /*11bb0*/  LDL.LU R24, [R1] ;  /* 0x0000000001187983 */ /* 0x002ea20000300800 */
[----:B------:R-:W-:-:S03]  /*11bc0*/  IMAD.MOV.U32 R25, RZ, RZ, R29 ;  /* 0x000000ffff197224 */ /* 0x000fc600078e001d */
[----:B------:R-:W5:Y:S04]  /*11bd0*/  LDL.LU R29, [R1+0x38e4] ;  /* 0x0038e400011d7983 */ /* 0x000f680000300800 */
[----:B------:R-:W2:Y:S01]  /*11be0*/  LDL.LU R28, [R1+0x38e0] ;  /* 0x0038e000011c7983 */ /* 0x000ea20000300800 */
[----:B------:R-:W-:Y:S01]  /*11bf0*/  IMAD.MOV.U32 R27, RZ, RZ, R2 ;  /* 0x000000ffff1b7224 */ /* 0x000fe200078e0002 */
[----:B---3--:R-:W-:Y:S02]  /*11c00*/  HMMA.16816.F32 R16, R16, R10, R12 ;  /* 0x0000000a1010723c */ /* 0x008fe4000000180c */
[----:B------:R-:W3:Y:S11]  /*11c10*/  LDL.LU R12, [R1+0x70] ;  /* 0x00007000010c7983 */ /* 0x000ef60000300800 */
[----:B------:R-:W-:Y:S10]  /*11c20*/  @!UPT UIADD3 URZ, URZ, URZ, URZ ;  /* 0x0000003f3f3ff290 */ /* 0x000ff4000fffe03f */
[----:B------:R-:W-:Y:S04]  /*11c30*/  STL.64 [R1+0x140], R16 ;  /* 0x0001401001007387 */ /* 0x000fe80000100a00 */
[----:B------:R-:W-:Y:S04]  /*11c40*/  STL.64 [R1+0x148], R18 ;  /* 0x0001481201007387 */ /* 0x000fe80000100a00 */
[----:B------:R-:W3:Y:S04]  /*11c50*/  LDL.LU R13, [R1+0x74] ;  /* 0x00007400010d7983 */ /* 0x000ee80000300800 */
[----:B------:R-:W3:Y:S04]  /*11c60*/  LDL.LU R14, [R1+0x78] ;  /* 0x00007800010e7983 */ /* 0x000ee80000300800 */
[----:B------:R-:W3:Y:S04]  /*11c70*/  LDL.LU R15, [R1+0x7c] ;  /* 0x00007c00010f7983 */ /* 0x000ee80000300800 */
[----:B------:R-:W2:Y:S04]  /*11c80*/  LDL R2, [R1+0x360] ;  /* 0x0003600001027983 */ /* 0x000ea80000100800 */
[----:B------:R-:W0:Y:S04]  /*11c90*/  LDSM.16.MT88.4 R16, [R0+0x80] ;  /* 0x000080000010783b */ /* 0x000e280000004200 */
[----:B--2---:R-:W-:Y:S04]  /*11ca0*/  STL [R1+0x3808], R2 ;  /* 0x0038080201007387 */ /* 0x004fe80000100800 */
[----:B0-----:R-:W-:Y:S04]  /*11cb0*/  STL.64 [R1+0x80], R16 ;  /* 0x0000801001007387 */ /* 0x001fe80000100a00 */
[----:B------:R-:W-:Y:S04]  /*11cc0*/  STL.64 [R1+0x88], R18 ;  /* 0x0000881201007387 */ /* 0x000fe80000100a00 */
[----:B------:R-:W0:Y:S04]  /*11cd0*/  LDSM.16.MT88.4 R16, [R0+0x100] ;  /* 0x000100000010783b */ /* 0x000e280000004200 */
[----:B0-----:R-:W-:Y:S04]  /*11ce0*/  STL.64 [R1+0x90], R16 ;  /* 0x0000901001007387 */ /* 0x001fe80000100a00 */
[----:B------:R-:W-:Y:S04]  /*11cf0*/  STL.64 [R1+0x98], R18 ;  /* 0x0000981201007387 */ /* 0x000fe80000100a00 */
[----:B------:R-:W0:Y:S01]  /*11d00*/  LDSM.16.MT88.4 R16, [R0+0x180] ;  /* 0x000180000010783b */ /* 0x000e220000004200 */
[----:B---3--:R-:W-:Y:S03]  /*11d10*/  HMMA.16816.F32 R12, R12, R8, RZ ;  /* 0x000000080c0c723c */ /* 0x008fe600000018ff */
[----:B0-----:R-:W-:Y:S04]  /*11d20*/  STL.64 [R1+0xa0], R16 ;  /* 0x0000a01001007387 */ /* 0x001fe80000100a00 */
[----:B------:R-:W-:Y:S04]  /*11d30*/  STL.64 [R1+0xa8], R18 ;  /* 0x0000a81201007387 */ /* 0x000fe80000100a00 */
[----:B------:R-:W0:Y:S02]  /*11d40*/  LDSM.16.MT88.4 R16, [R28] ;  /* 0x000000001c10783b */ /* 0x000e240000004200 */
[----:B0-----:R-:W-:-:S02]  /*11d50*/  IMAD.MOV.U32 R3, RZ, RZ, R18 ;  /* 0x000000ffff037224 */ /* 0x001fc400078e0012 */
[----:B------:R0:W-:Y:S01]  /*11d60*/  STL.64 [R1+0xc0], R16 ;  /* 0x0000c01001007387 */ /* 0x0001e20000100a00 */
[----:B------:R-:W-:-:S03]  /*11d70*/  MOV R2, R19 ;  /* 0x0000001300027202 */ /* 0x000fc60000000f00 */
[----:B------:R-:W2:Y:S04]  /*11d80*/  LDL.LU.64 R18, [R1+0x38d8] ;  /* 0x0038d80001127983 */ /* 0x000ea80000300a00 */
[----:B0-----:R-:W2:Y:S04]  /*11d90*/  LDL.LU.64 R16, [R1+0x38d0] ;  /* 0x0038d00001107983 */ /* 0x001ea80000300a00 */
[----:B------:R0:W-:Y:S04]  /*11da0*/  STL.64 [R1+0x3878], R14 ;  /* 0x0038780e01007387 */ /* 0x0001e80000100a00 */
[----:B------:R1:W-:Y:S01]  /*11db0*/  STL.64 [R1+0x3870], R12 ;  /* 0x0038700c01007387 */ /* 0x0003e20000100a00 */
[----:B0-----:R-:W-:Y:S01]  /*11dc0*/  MOV R14, R5 ;  /* 0x00000005000e7202 */ /* 0x001fe20000000f00 */
[----:B------:R-:W-:-:S02]  /*11dd0*/  IMAD.MOV.U32 R15, RZ, RZ, R4 ;  /* 0x000000ffff0f7224 */ /* 0x000fc400078e0004 */
[----:B-1----:R-:W-:Y:S02]  /*11de0*/  IMAD.MOV.U32 R12, RZ, RZ, R7 ;  /* 0x000000ffff0c7224 */ /* 0x002fe400078e0007 */
[----:B------:R-:W-:Y:S02]  /*11df0*/  IMAD.MOV.U32 R13, RZ, RZ, R6 ;  /* 0x000000ffff0d7224 */ /* 0x000fe400078e0006 */
[----:B------:R-:W0:Y:S04]  /*11e00*/  LDSM.16.MT88.4 R4, [R0+0x2000] ;  /* 0x002000000004783b */ /* 0x000e280000004200 */
[----:B0-----:R-:W-:Y:S04]  /*11e10*/  STL.64 [R1+0x70], R4 ;  /* 0x0000700401007387 */ /* 0x001fe80000100a00 */
[----:B------:R0:W-:Y:S04]  /*11e20*/  STL.64 [R1+0x78], R6 ;  /* 0x0000780601007387 */ /* 0x0001e80000100a00 */
[----:B0-----:R-:W2:Y:S04]  /*11e30*/  LDL.LU.64 R6, [R1+0x38c8] ;  /* 0x0038c80001067983 */ /* 0x001ea80000300a00 */
[----:B------:R-:W2:Y:S02]  /*11e40*/  LDL.LU.64 R4, [R1+0x38c0] ;  /* 0x0038c00001047983 */ /* 0x000ea40000300a00 */
[-C--:B--2---:R-:W-:Y:S02]  /*11e50*/  HMMA.16816.F32 R4, R16, R10.reuse, R4 ;  /* 0x0000000a1004723c */ /* 0x084fe40000001804 */
[----:B------:R-:W4:Y:S04]  /*11e60*/  LDL.LU.64 R18, [R1+0x38b8] ;  /* 0x0038b80001127983 */ /* 0x000f280000300a00 */
[----:B------:R-:W4:Y:S11]  /*11e70*/  LDL.LU.64 R16, [R1+0x38b0] ;  /* 0x0038b00001107983 */ /* 0x000f360000300a00 */
[----:B------:R-:W-:Y:S06]  /*11e80*/  @!UPT UIADD3 URZ, URZ, URZ, URZ ;  /* 0x0000003f3f3ff290 */ /* 0x000fec000fffe03f */
[----:B------:R0:W-:Y:S04]  /*11e90*/  STL.64 [R1+0x130], R4 ;  /* 0x0001300401007387 */ /* 0x0001e80000100a00 */
[----:B------:R1:W-:Y:S04]  /*11ea0*/  STL.64 [R1+0x138], R6 ;  /* 0x0001380601007387 */ /* 0x0003e80000100a00 */
[----:B0-----:R-:W2:Y:S04]  /*11eb0*/  LDL.LU R4, [R1+0x20] ;  /* 0x0000200001047983 */ /* 0x001ea80000300800 */
[----:B------:R-:W2:Y:S04]  /*11ec0*/  LDL.LU R5, [R1+0x24] ;  /* 0x0000240001057983 */ /* 0x000ea80000300800 */
[----:B-1----:R-:W2:Y:S04]  /*11ed0*/  LDL.LU R6, [R1+0x28] ;  /* 0x0000280001067983 */ /* 0x002ea80000300800 */
[----:B------:R-:W2:Y:S01]  /*11ee0*/  LDL.LU R7, [R1+0x2c] ;  /* 0x00002c0001077983 */ /* 0x000ea20000300800 */
[----:B----4-:R-:W-:Y:S03]  /*11ef0*/  HMMA.16816.F32 R16, R20, R10, R16 ;  /* 0x0000000a1410723c */ /* 0x010fe60000001810 */
[----:B------:R-:W3:Y:S04]  /*11f00*/  LDL.LU.64 R22, [R1+0x38a8] ;  /* 0x0038a80001167983 */ /* 0x000ee80000300a00 */
[----:B------:R-:W3:Y:S11]  /*11f10*/  LDL.LU.64 R20, [R1+0x38a0] ;  /* 0x0038a00001147983 */ /* 0x000ef60000300a00 */
[----:B------:R-:W-:Y:S05]  /*11f20*/  @!UPT UIADD3 URZ, URZ, URZ, URZ ;  /* 0x0000003f3f3ff290 */ /* 0x000fea000fffe03f */
[----:B------:R0:W-:Y:S04]  /*11f30*/  STL.64 [R1+0x110], R16 ;  /* 0x0001101001007387 */ /* 0x0001e80000100a00 */
[----:B------:R5:W-:Y:S04]  /*11f40*/  STL.64 [R1+0x118], R18 ;  /* 0x0001181201007387 */ /* 0x000be80000100a00 */
[----:B0-----:R-:W4:Y:S04]  /*11f50*/  LDL.LU R16, [R1+0x30] ;  /* 0x0000300001107983 */ /* 0x001f280000300800 */
[----:B------:R-:W4:Y:S01]  /*11f60*/  LDL.LU R17, [R1+0x34] ;  /* 0x0000340001117983 */ /* 0x000f220000300800 */
[----:B-----5:R-:W-:-:S03]  /*11f70*/  IMAD.MOV.U32 R19, RZ, RZ, R29 ;  /* 0x000000ffff137224 */ /* 0x020fc600078e001d */
[----:B------:R-:W4:Y:S01]  /*11f80*/  LDL.LU R18, [R1+0x38] ;  /* 0x0000380001127983 */ /* 0x000f220000300800 */
[----:B---3--:R-:W-:Y:S03]  /*11f90*/  HMMA.16816.F32 R20, R20, R10, R24 ;  /* 0x0000000a1414723c */ /* 0x008fe60000001818 */
[----:B------:R-:W2:Y:S04]  /*11fa0*/  LDL.LU.64 R26, [R1+0x3898] ;  /* 0x00389800011a7983 */ /* 0x000ea80000300a00 */
[----:B------:R-:W2:Y:S11]  /*11fb0*/  LDL.LU.64 R24, [R1+0x3890] ;  /* 0x0038900001187983 */ /* 0x000eb60000300a00 */
[----:B------:R-:W-:Y:S05]  /*11fc0*/  @!UPT UIADD3 URZ, URZ, URZ, URZ ;  /* 0x0000003f3f3ff290 */ /* 0x000fea000fffe03f */
[----:B------:R-:W-:Y:S01]  /*11fd0*/  STL.64 [R1+0xf0], R20 ;  /* 0x0000f01401007387 */ /* 0x000fe20000100a00 */
[----:B------:R-:W-:-:S03]  /*11fe0*/  MOV R29, R23 ;  /* 0x00000017001d7202 */ /* 0x000fc60000000f00 */
[----:B------:R0:W-:Y:S04]  /*11ff0*/  STL [R1+0xf8], R22 ;  /* 0x0000f81601007387 */ /* 0x0001e80000100800 */
[----:B0-----:R-:W4:Y:S04]  /*12000*/  LDL.LU.64 R22, [R1+0x3888] ;  /* 0x0038880001167983 */ /* 0x001f280000300a00 */
[----:B------:R-:W4:Y:S04]  /*12010*/  LDL.LU.64 R20, [R1+0x3880] ;  /* 0x0038800001147983 */ /* 0x000f280000300a00 */
[----:B------:R-:W-:Y:S01]  /*12020*/  STL [R1+0x37dc], R29 ;  /* 0x0037dc1d01007387 */ /* 0x000fe20000100800 */
[-C--:B----4-:R-:W-:Y:S08]  /*12030*/  HMMA.16816.F32 R20, R16, R10.reuse, R20 ;  /* 0x0000000a1014723c */ /* 0x090ff00000001814 */
[----:B--2---:R-:W-:Y:S01]  /*12040*/  HMMA.16816.F32 R16, R4, R10, R24 ;  /* 0x0000000a0410723c */ /* 0x004fe20000001818 */
[----:B------:R-:W-:Y:S11]  /*12050*/  LDSM.16.MT88.4 R24, [R0+0x2080] ;  /* 0x002080000018783b */ /* 0x000ff60000004200 */
[----:B------:R-:W-:Y:S03]  /*12060*/  @!UPT UIADD3 URZ, URZ, URZ, URZ ;  /* 0x0000003f3f3ff290 */ /* 0x000fe6000fffe03f */
[----:B------:R0:W-:Y:S04]  /*12070*/  STL.64 [R1+0x120], R20 ;  /* 0x0001201401007387 */ /* 0x0001e80000100a00 */
[----:B------:R1:W-:Y:S04]  /*12080*/  STL.64 [R1+0x128], R22 ;  /* 0x0001281601007387 */ /* 0x0003e80000100a00 */
[----:B0-----:R-:W2:Y:S04]  /*12090*/  LDL.LU R20, [R1+0xa0] ;  /* 0x0000a00001147983 */ /* 0x001ea80000300800 */
[----:B------:R-:W-:Y:S04]  /*120a0*/  STL.64 [R1+0xe0], R16 ;  /* 0x0000e01001007387 */ /* 0x000fe80000100a00 */
[----:B------:R-:W-:Y:S04]  /*120b0*/  STL.64 [R1+0xe8], R18 ;  /* 0x0000e81201007387 */ /* 0x000fe80000100a00 */
[----:B------:R-:W2:Y:S04]  /*120c0*/  LDL.LU R21, [R1+0xa4] ;  /* 0x0000a40001157983 */ /* 0x000ea80000300800 */
[----:B-1----:R-:W3:Y:S04]  /*120d0*/  LDL.LU R22, [R1+0xa8] ;  /* 0x0000a80001167983 */ /* 0x002ee80000300800 */
[----:B------:R-:W3:Y:S01]  /*120e0*/  LDL.LU R23, [R1+0xac] ;  /* 0x0000ac0001177983 */ /* 0x000ee20000300800 */
[----:B------:R-:W-:Y:S03]  /*120f0*/  HMMA.16816.F32 R4, R12, R8, RZ ;  /* 0x000000080c04723c */ /* 0x000fe600000018ff */
[----:B------:R-:W0:Y:S04]  /*12100*/  LDSM.16.MT88.4 R12, [R0+0x2100] ;  /* 0x00210000000c783b */ /* 0x000e280000004200 */
[----:B---3--:R-:W-:Y:S04]  /*12110*/  STL.64 [R1+0x3868], R22 ;  /* 0x0038681601007387 */ /* 0x008fe80000100a00 */
[----:B--2---:R1:W-:Y:S04]  /*12120*/  STL.64 [R1+0x3860], R20 ;  /* 0x0038601401007387 */ /* 0x0043e80000100a00 */
[----:B-1----:R-:W2:Y:S04]  /*12130*/  LDL.LU R20, [R1+0xb0] ;  /* 0x0000b00001147983 */ /* 0x002ea80000300800 */
[----:B------:R-:W2:Y:S04]  /*12140*/  LDL.LU R21, [R1+0xb4] ;  /* 0x0000b40001157983 */ /* 0x000ea80000300800 */
[----:B------:R-:W2:Y:S04]  /*12150*/  LDL.LU R22, [R1+0xb8] ;  /* 0x0000b80001167983 */ /* 0x000ea80000300800 */
[----:B------:R-:W2:Y:S04]  /*12160*/  LDL.LU R23, [R1+0xbc] ;  /* 0x0000bc0001177983 */ /* 0x000ea80000300800 */
[----:B------:R-:W3:Y:S04]  /*12170*/  LDL.LU R16, [R1+0x90] ;  /* 0x0000900001107983 */ /* 0x000ee80000300800 */
[----:B------:R-:W3:Y:S04]  /*12180*/  LDL.LU R17, [R1+0x94] ;  /* 0x0000940001117983 */ /* 0x000ee80000300800 */
[----:B------:R-:W3:Y:S04]  /*12190*/  LDL.LU R18, [R1+0x98] ;  /* 0x0000980001127983 */ /* 0x000ee80000300800 */
[----:B------:R-:W3:Y:S04]  /*121a0*/  LDL.LU R19, [R1+0x9c] ;  /* 0x00009c0001137983 */ /* 0x000ee80000300800 */
[----:B------:R0:W-:Y:S04]  /*121b0*/  STL [R1+0x385c], R4 ;  /* 0x00385c0401007387 */ /* 0x0001e80000100800 */
[----:B------:R1:W-:Y:S04]  /*121c0*/  STL [R1+0x3858], R5 ;  /* 0x0038580501007387 */ /* 0x0003e80000100800 */
[----:B------:R4:W-:Y:S01]  /*121d0*/  STL [R1+0x3854], R6 ;  /* 0x0038540601007387 */ /* 0x0009e20000100800 */
[----:B0-----:R-:W-:-:S03]  /*121e0*/  IMAD.MOV.U32 R4, RZ, RZ, R12 ;  /* 0x000000ffff047224 */ /* 0x001fc600078e000c */
[----:B------:R0:W-:Y:S01]  /*121f0*/  STL [R1+0x3850], R7 ;  /* 0x0038500701007387 */ /* 0x0001e20000100800 */
[----:B-1----:R-:W-:Y:S01]  /*12200*/  IMAD.MOV.U32 R5, RZ, RZ, R13 ;  /* 0x000000ffff057224 */ /* 0x002fe200078e000d */
[----:B----4-:R-:W-:Y:S01]  /*12210*/  MOV R6, R14 ;  /* 0x0000000e00067202 */ /* 0x010fe20000000f00 */
[----:B0-----:R-:W-:Y:S02]  /*12220*/  IMAD.MOV.U32 R7, RZ, RZ, R15 ;  /* 0x000000ffff077224 */ /* 0x001fe400078e000f */
[----:B------:R-:W0:Y:S04]  /*12230*/  LDSM.16.MT88.4 R12, [R0+0x2180] ;  /* 0x00218000000c783b */ /* 0x000e280000004200 */
[----:B------:R1:W-:Y:S04]  /*12240*/  STL.64 [R1+0x40], R24 ;  /* 0x0000401801007387 */ /* 0x0003e80000100a00 */
[----:B------:R-:W-:Y:S04]  /*12250*/  STL.64 [R1+0x48], R26 ;  /* 0x0000481a01007387 */ /* 0x000fe80000100a00 */
[----:B-1----:R-:W4:Y:S04]  /*12260*/  LDL.LU R24, [R1+0xc0] ;  /* 0x0000c00001187983 */ /* 0x002f280000300800 */
[----:B0-----:R-:W-:Y:S04]  /*12270*/  STL.64 [R1+0x20], R12 ;  /* 0x0000200c01007387 */ /* 0x001fe80000100a00 */
[----:B------:R-:W-:Y:S04]  /*12280*/  STL.64 [R1+0x28], R14 ;  /* 0x0000280e01007387 */ /* 0x000fe80000100a00 */
[----:B------:R-:W0:Y:S04]  /*12290*/  LDSM.16.MT88.4 R12, [R28+0x2000] ;  /* 0x002000001c0c783b */ /* 0x000e280000004200 */
[----:B------:R-:W4:Y:S04]  /*122a0*/  LDL.LU R25, [R1+0xc4] ;  /* 0x0000c40001197983 */ /* 0x000f280000300800 */
[----:B------:R-:W-:Y:S04]  /*122b0*/  STL [R1+0x37e0], R0 ;  /* 0x0037e00001007387 */ /* 0x000fe80000100800 */
[----:B0-----:R-:W-:Y:S04]  /*122c0*/  STL.64 [R1+0x10], R12 ;  /* 0x0000100c01007387 */ /* 0x001fe80000100a00 */
[----:B------:R-:W-:Y:S04]  /*122d0*/  STL.64 [R1+0x18], R14 ;  /* 0x0000180e01007387 */ /* 0x000fe80000100a00 */
[----:B------:R-:W0:Y:S01]  /*122e0*/  LDSM.16.MT88.4 R12, [R28+0x80] ;  /* 0x000080001c0c783b */ /* 0x000e220000004200 */
[----:B------:R-:W-:Y:S01]  /*122f0*/  MOV R27, R2 ;  /* 0x00000002001b7202 */ /* 0x000fe20000000f00 */
[----:B------:R-:W-:Y:S01]  /*12300*/  IMAD.MOV.U32 R26, RZ, RZ, R3 ;  /* 0x000000ffff1a7224 */ /* 0x000fe200078e0003 */
[----:B0-----:R-:W-:Y:S01]  /*12310*/  MOV R2, R14 ;  /* 0x0000000e00027202 */ /* 0x001fe20000000f00 */
[----:B------:R-:W-:-:S02]  /*12320*/  IMAD.MOV.U32 R0, RZ, RZ, R15 ;  /* 0x000000ffff007224 */ /* 0x000fc400078e000f */
[----:B------:R-:W-:Y:S01]  /*12330*/  IMAD.MOV.U32 R29, RZ, RZ, R12 ;  /* 0x000000ffff1d7224 */ /* 0x000fe200078e000c */
[----:B------:R-:W2:Y:S01]  /*12340*/  LDL.LU.64 R14, [R1+0x3878] ;  /* 0x00387800010e7983 */ /* 0x000ea20000300a00 */
[----:B------:R-:W-:-:S03]  /*12350*/  IMAD.MOV.U32 R3, RZ, RZ, R13 ;  /* 0x000000ffff037224 */ /* 0x000fc600078e000d */
[----:B------:R-:W2:Y:S02]  /*12360*/  LDL.LU.64 R12, [R1+0x3870] ;  /* 0x00387000010c7983 */ /* 0x000ea40000300a00 */
[----:B--2---:R-:W-:Y:S02]  /*12370*/  HMMA.16816.F32 R20, R20, R10, R12 ;  /* 0x0000000a1414723c */ /* 0x004fe4000000180c */
[----:B------:R-:W2:Y:S11]  /*12380*/  LDL.LU R12, [R1+0x80] ;  /* 0x00008000010c7983 */ /* 0x000eb60000300800 */
[----:B------:R-:W-:Y:S10]  /*12390*/  @!UPT UIADD3 URZ, URZ, URZ, URZ ;  /* 0x0000003f3f3ff290 */ /* 0x000ff4000fffe03f */
[----:B------:R-:W-:Y:S04]  /*123a0*/  STL.64 [R1+0x100], R20 ;  /* 0x0001001401007387 */ /* 0x000fe80000100a00 */
[----:B------:R-:W-:Y:S04]  /*123b0*/  STL.64 [R1+0x108], R22 ;  /* 0x0001081601007387 */ /* 0x000fe80000100a00 */
[----:B------:R-:W0:Y:S04]  /*123c0*/  LDSM.16.MT88.4 R20, [R28+0x100] ;  /* 0x000100001c14783b */ /* 0x000e280000004200 */
[----:B------:R-:W2:Y:S04]  /*123d0*/  LDL.LU R13, [R1+0x84] ;  /* 0x00008400010d7983 */ /* 0x000ea80000300800 */
[----:B------:R-:W2:Y:S04]  /*123e0*/  LDL.LU R14, [R1+0x88] ;  /* 0x00008800010e7983 */ /* 0x000ea80000300800 */
[----:B------:R-:W2:Y:S04]  /*123f0*/  LDL.LU R15, [R1+0x8c] ;  /* 0x00008c00010f7983 */ /* 0x000ea80000300800 */
[----:B0-----:R-:W-:Y:S04]  /*12400*/  STL.64 [R1+0x50], R20 ;  /* 0x0000501401007387 */ /* 0x001fe80000100a00 */
[----:B------:R0:W-:Y:S04]  /*12410*/  STL.64 [R1+0x58], R22 ;  /* 0x0000581601007387 */ /* 0x0001e80000100a00 */
[----:B0-----:R-:W5:Y:S04]  /*12420*/  LDL.LU.64 R22, [R1+0x3868] ;  /* 0x0038680001167983 */ /* 0x001f680000300a00 */
[----:B------:R-:W5:Y:S01]  /*12430*/  LDL.LU.64 R20, [R1+0x3860] ;  /* 0x0038600001147983 */ /* 0x000f620000300a00 */
[-C--:B---3--:R-:W-:Y:S08]  /*12440*/  HMMA.16816.F32 R16, R16, R8.reuse, RZ ;  /* 0x000000081010723c */ /* 0x088ff000000018ff */
[-C--:B--2---:R-:W-:Y:S11]  /*12450*/  HMMA.16816.F32 R12, R12, R8.reuse, RZ ;  /* 0x000000080c0c723c */ /* 0x084ff600000018ff */
[----:B------:R-:W-:Y:S11]  /*12460*/  @!UPT UIADD3 URZ, URZ, URZ, URZ ;  /* 0x0000003f3f3ff290 */ /* 0x000ff6000fffe03f */
[----:B------:R-:W-:Y:S01]  /*12470*/  @!UPT UIADD3 URZ, URZ, URZ, URZ ;  /* 0x0000003f3f3ff290 */ /* 0x000fe2000fffe03f */
[----:B------:R-:W-:Y:S04]  /*12480*/  STL.64 [R1+0x3848], R14 ;  /* 0x0038480e01007387 */ /* 0x000fe80000100a00 */
[----:B------:R0:W-:Y:S04]  /*12490*/  STL.64 [R1+0x3840], R12 ;  /* 0x0038400c01007387 */ /* 0x0001e80000100a00 */
[----:B0-----:R-:W2:Y:S04]  /*124a0*/  LDL.LU R12, [R1+0x70] ;  /* 0x00007000010c7983 */ /* 0x001ea80000300800 */
[----:B------:R-:W2:Y:S04]  /*124b0*/  LDL.LU R13, [R1+0x74] ;  /* 0x00007400010d7983 */ /* 0x000ea80000300800 */
[----:B------:R-:W2:Y:S01]  /*124c0*/  LDL.LU R14, [R1+0x78] ;  /* 0x00007800010e7983 */ /* 0x000ea20000300800 */
[----:B-----5:R-:W-:Y:S03]  /*124d0*/  HMMA.16816.F32 R20, R20, R8, RZ ;  /* 0x000000081414723c */ /* 0x020fe600000018ff */
[----:B------:R-:W2:Y:S04]  /*124e0*/  LDL.LU R15, [R1+0x7c] ;  /* 0x00007c00010f7983 */ /* 0x000ea80000300800 */
[----:B------:R-:W-:Y:S04]  /*124f0*/  STL.64 [R1+0x3838], R18 ;  /* 0x0038381201007387 */ /* 0x000fe80000100a00 */
[----:B------:R0:W-:Y:S04]  /*12500*/  STL.64 [R1+0x3830], R16 ;  /* 0x0038301001007387 */ /* 0x0001e80000100a00 */
[----:B0-----:R-:W3:Y:S04]  /*12510*/  LDL.LU R16, [R1+0x40] ;  /* 0x0000400001107983 */ /* 0x001ee80000300800 */
[----:B------:R-:W3:Y:S04]  /*12520*/  LDL.LU R17, [R1+0x44] ;  /* 0x0000440001117983 */ /* 0x000ee80000300800 */
[----:B------:R-:W3:Y:S04]  /*12530*/  LDL.LU R18, [R1+0x48] ;  /* 0x0000480001127983 */ /* 0x000ee80000300800 */
[----:B------:R-:W3:Y:S04]  /*12540*/  LDL.LU R19, [R1+0x4c] ;  /* 0x00004c0001137983 */ /* 0x000ee80000300800 */
[----:B------:R0:W-:Y:S04]  /*12550*/  STL.64 [R1+0x3828], R22 ;  /* 0x0038281601007387 */ /* 0x0001e80000100a00 */
[----:B------:R1:W-:Y:S01]  /*12560*/  STL.64 [R1+0x3820], R20 ;  /* 0x0038201401007387 */ /* 0x0003e20000100a00 */
[----:B0-----:R-:W-:-:S02]  /*12570*/  IMAD.MOV.U32 R22, RZ, RZ, R6 ;  /* 0x000000ffff167224 */ /* 0x001fc400078e0006 */
[----:B-1----:R-:W-:Y:S01]  /*12580*/  IMAD.MOV.U32 R20, RZ, RZ, R4 ;  /* 0x000000ffff147224 */ /* 0x002fe200078e0004 */
[----:B------:R-:W-:Y:S01]  /*12590*/  MOV R21, R5 ;  /* 0x0000000500157202 */ /* 0x000fe20000000f00 */
[----:B------:R-:W2:Y:S01]  /*125a0*/  LDL.LU R4, [R1+0x385c] ;  /* 0x00385c0001047983 */ /* 0x000ea20000300800 */
[----:B------:R-:W-:-:S03]  /*125b0*/  IMAD.MOV.U32 R23, RZ, RZ, R7 ;  /* 0x000000ffff177224 */ /* 0x000fc600078e0007 */
[----:B------:R-:W2:Y:S04]  /*125c0*/  LDL.LU R5, [R1+0x3858] ;  /* 0x0038580001057983 */ /* 0x000ea80000300800 */
[----:B------:R-:W2:Y:S04]  /*125d0*/  LDL.LU R6, [R1+0x3854] ;  /* 0x0038540001067983 */ /* 0x000ea80000300800 */
[----:B------:R-:W2:Y:S01]  /*125e0*/  LDL.LU R7, [R1+0x3850] ;  /* 0x0038500001077983 */ /* 0x000ea20000300800 */
[----:B----4-:R-:W-:Y:S11]  /*125f0*/  HMMA.16816.F32 R24, R24, R8, RZ ;  /* 0x000000081818723c */ /* 0x010ff600000018ff */
[----:B------:R-:W-:Y:S11]  /*12600*/  @!UPT UIADD3 URZ, URZ, URZ, URZ ;  /* 0x0000003f3f3ff290 */ /* 0x000ff6000fffe03f */
[----:B------:R-:W-:Y:S01]  /*12610*/  @!UPT UIADD3 URZ, URZ, URZ, URZ ;  /* 0x0000003f3f3ff290 */ /* 0x000fe2000fffe03f */
[----:B------:R-:W-:Y:S04]  /*12620*/  STL.64 [R1+0x3818], R26 ;  /* 0x0038181a01007387 */ /* 0x000fe80000100a00 */
[----:B------:R0:W-:Y:S04]  /*12630*/  STL.64 [R1+0x3810], R24 ;  /* 0x0038101801007387 */ /* 0x0001e80000100a00 */
[----:B0-----:R-:W4:Y:S04]  /*12640*/  LDL.LU R24, [R1+0x20] ;  /* 0x0000200001187983 */ /* 0x001f280000300800 */
[----:B------:R-:W4:Y:S04]  /*12650*/  LDL.LU R25, [R1+0x24] ;  /* 0x0000240001197983 */ /* 0x000f280000300800 */
[----:B------:R-:W4:Y:S04]  /*12660*/  LDL.LU R26, [R1+0x28] ;  /* 0x00002800011a7983 */ /* 0x000f280000300800 */
[----:B------:R-:W4:Y:S01]  /*12670*/  LDL.LU R27, [R1+0x2c] ;  /* 0x00002c00011b7983 */ /* 0x000f220000300800 */
[----:B--2---:R-:W-:Y:S11]  /*12680*/  HMMA.16816.F32 R12, R12, R10, R4 ;  /* 0x0000000a0c0c723c */ /* 0x004ff60000001804 */
[----:B------:R-:W-:Y:S11]  /*12690*/  @!UPT UIADD3 URZ, URZ, URZ, URZ ;  /* 0x0000003f3f3ff290 */ /* 0x000ff6000fffe03f */
[----:B------:R-:W-:Y:S01]  /*126a0*/  @!UPT UIADD3 URZ, URZ, URZ, URZ ;  /* 0x0000003f3f3ff290 */ /* 0x000fe2000fffe03f */
[----:B------:R-:W-:Y:S04]  /*126b0*/  STL.64 [R1+0xd0], R12 ;  /* 0x0000d00c01007387 */ /* 0x000fe80000100a00 */
[----:B------:R-:W-:Y:S04]  /*126c0*/  STL.64 [R1+0xd8], R14 ;  /* 0x0000d80e01007387 */ /* 0x000fe80000100a00 */
[----:B------:R-:W0:Y:S01]  /*126d0*/  LDSM.16.MT88.4 R12, [R28+0x180] ;  /* 0x000180001c0c783b */ /* 0x000e220000004200 */
[----:B------:R-:W-:Y:S01]  /*126e0*/  IMAD.MOV.U32 R5, RZ, RZ, R3 ;  /* 0x000000ffff057224 */ /* 0x000fe200078e0003 */
[----:B------:R-:W-:Y:S01]  /*126f0*/  MOV R7, R0 ;  /* 0x0000000000077202 */ /* 0x000fe20000000f00 */
[----:B------:R-:W-:Y:S01]  /*12700*/  IMAD.MOV.U32 R6, RZ, RZ, R2 ;  /* 0x000000ffff067224 */ /* 0x000fe200078e0002 */
[----:B------:R-:W-:-:S02]  /*12710*/  MOV R4, R29 ;  /* 0x0000001d00047202 */ /* 0x000fc40000000f00 */
[----:B0-----:R-:W-:Y:S01]  /*12720*/  MOV R3, R14 ;  /* 0x0000000e00037202 */ /* 0x001fe20000000f00 */
[----:B------:R-:W-:Y:S02]  /*12730*/  IMAD.MOV.U32 R0, RZ, RZ, R15 ;  /* 0x000000ffff007224 */ /* 0x000fe400078e000f */
[----:B------:R-:W-:Y:S01]  /*12740*/  IMAD.MOV.U32 R2, RZ, RZ, R12 ;  /* 0x000000ffff027224 */ /* 0x000fe200078e000c */
[----:B------:R-:W3:Y:S01]  /*12750*/  LDL.LU.64 R14, [R1+0x3848] ;  /* 0x00384800010e7983 */ /* 0x000ee20000300a00 */
[----:B------:R-:W-:-:S03]  /*12760*/  IMAD.MOV.U32 R29, RZ, RZ, R13 ;  /* 0x000000ffff1d7224 */ /* 0x000fc600078e000d */
[----:B------:R-:W3:Y:S02]  /*12770*/  LDL.LU.64 R12, [R1+0x3840] ;  /* 0x00384000010c7983 */ /* 0x000ee40000300a00 */
[-C--:B---3--:R-:W-:Y:S02]  /*12780*/  HMMA.16816.F32 R12, R16, R10.reuse, R12 ;  /* 0x0000000a100c723c */ /* 0x088fe4000000180c */
[----:B------:R-:W2:Y:S04]  /*12790*/  LDL.LU.64 R18, [R1+0x3838] ;  /* 0x0038380001127983 */ /* 0x000ea80000300a00 */
[----:B------:R-:W2:Y:S11]  /*127a0*/  LDL.LU.64 R16, [R1+0x3830] ;  /* 0x0038300001107983 */ /* 0x000eb60000300a00 */
[----:B------:R-:W-:Y:S06]  /*127b0*/  @!UPT UIADD3 URZ, URZ, URZ, URZ ;  /* 0x0000003f3f3ff290 */ /* 0x000fec000fffe03f */
[----:B------:R0:W-:Y:S04]  /*127c0*/  STL.64 [R1+0xc0], R12 ;  /* 0x0000c00c01007387 */ /* 0x0001e80000100a00 */
[----:B------:R1:W-:Y:S04]  /*127d0*/  STL.64 [R1+0xc8], R14 ;  /* 0x0000c80e01007387 */ /* 0x0003e80000100a00 */
[----:B0-----:R-:W3:Y:S04]  /*127e0*/  LDL.LU R12, [R1+0x10] ;  /* 0x00001000010c7983 */ /* 0x001ee80000300800 */
[----:B------:R-:W3:Y:S04]  /*127f0*/  LDL.LU R13, [R1+0x14] ;  /* 0x00001400010d7983 */ /* 0x000ee80000300800 */
[----:B-1----:R-:W3:Y:S04]  /*12800*/  LDL.LU R14, [R1+0x18] ;  /* 0x00001800010e7983 */ /* 0x002ee80000300800 */
[----:B------:R-:W3:Y:S01]  /*12810*/  LDL.LU R15, [R1+0x1c] ;  /* 0x00001c00010f7983 */ /* 0x000ee20000300800 */
[-C--:B--2---:R-:W-:Y:S03]  /*12820*/  HMMA.16816.F32 R16, R20, R10.reuse, R16 ;  /* 0x0000000a1410723c */ /* 0x084fe60000001810 */
[----:B------:R-:W4:Y:S04]  /*12830*/  LDL.LU.64 R22, [R1+0x3828] ;  /* 0x0038280001167983 */ /* 0x000f280000300a00 */
[----:B------:R-:W4:Y:S11]  /*12840*/  LDL.LU.64 R20, [R1+0x3820] ;  /* 0x0038200001147983 */ /* 0x000f360000300a00 */
[----:B------:R-:W-:Y:S05]  /*12850*/  @!UPT UIADD3 URZ, URZ, URZ, URZ ;  /* 0x0000003f3f3ff290 */ /* 0x000fea000fffe03f */
        /* <DEDUP_REMOVED lines=10> */
[----:B------:R-:W-:Y:S04]  /*12900*/  STL.64 [R1+0x90], R20 ;  /* 0x0000901401007387 */ /* 0x000fe80000100a00 */
[----:B------:R-:W-:Y:S01]  /*12910*/  STL.64 [R1+0x98], R22 ;  /* 0x0000981601007387 */ /* 0x000fe20000100a00 */
[----:B------:R-:W-:Y:S08]  /*12920*/  HMMA.16816.F32 R4, R4, R8, RZ ;  /* 0x000000080404723c */ /* 0x000ff000000018ff */
[----:B---3--:R-:W-:Y:S07]  /*12930*/  HMMA.16816.F32 R12, R12, R10, R24 ;  /* 0x0000000a0c0c723c */ /* 0x008fee0000001818 */
[----:B------:R-:W-:-:S02]  /*12940*/  IMAD.MOV.U32 R24, RZ, RZ, R2 ;  /* 0x000000ffff187224 */ /* 0x000fc400078e0002 */
[----:B------:R-:W3:Y:S11]  /*12950*/  LDL.LU R2, [R1+0x3808] ;  /* 0x0038080001027983 */ /* 0x000ef60000300800 */
[----:B------:R-:W-:Y:S03]  /*12960*/  @!UPT UIADD3 URZ, URZ, URZ, URZ ;  /* 0x0000003f3f3ff290 */ /* 0x000fe6000fffe03f */
[----:B------:R-:W-:Y:S04]  /*12970*/  STL.64 [R1+0xb0], R12 ;  /* 0x0000b00c01007387 */ /* 0x000fe80000100a00 */
[----:B------:R-:W-:Y:S04]  /*12980*/  STL.64 [R1+0xb8], R14 ;  /* 0x0000b80e01007387 */ /* 0x000fe80000100a00 */
[----:B------:R-:W0:Y:S01]  /*12990*/  LDSM.16.MT88.4 R12, [R28+0x2080] ;  /* 0x002080001c0c783b */ /* 0x000e220000004200 */
[----:B------:R-:W-:-:S03]  /*129a0*/  IMAD.MOV.U32 R27, RZ, RZ, R0 ;  /* 0x000000ffff1b7224 */ /* 0x000fc600078e0000 */
[----:B------:R0:W-:Y:S04]  /*129b0*/  STL.64 [R1+0x3800], R6 ;  /* 0x0038000601007387 */ /* 0x0001e80000100a00 */
[----:B------:R1:W-:Y:S01]  /*129c0*/  STL.64 [R1+0x37f8], R4 ;  /* 0x0037f80401007387 */ /* 0x0003e20000100a00 */
[----:B0-----:R-:W-:Y:S01]  /*129d0*/  MOV R6, R12 ;  /* 0x0000000c00067202 */ /* 0x001fe20000000f00 */
[----:B-1----:R-:W-:Y:S01]  /*129e0*/  IMAD.MOV.U32 R5, RZ, RZ, R13 ;  /* 0x000000ffff057224 */ /* 0x002fe200078e000d */
[----:B------:R-:W-:Y:S01]  /*129f0*/  MOV R0, R15 ;  /* 0x0000000f00007202 */ /* 0x000fe20000000f00 */
[----:B------:R-:W-:Y:S02]  /*12a00*/  IMAD.MOV.U32 R4, RZ, RZ, R14 ;  /* 0x000000ffff047224 */ /* 0x000fe400078e000e */
[----:B------:R-:W0:Y:S01]  /*12a10*/  LDSM.16.MT88.4 R12, [R28+0x2100] ;  /* 0x002100001c0c783b */ /* 0x000e220000004200 */
[----:B------:R-:W-:-:S02]  /*12a20*/  IMAD.MOV.U32 R26, RZ, RZ, R3 ;  /* 0x000000ffff1a7224 */ /* 0x000fc400078e0003 */
[----:B0-----:R-:W-:Y:S01]  /*12a30*/  IMAD.MOV.U32 R21, RZ, RZ, R12 ;  /* 0x000000ffff157224 */ /* 0x001fe200078e000c */
[----:B------:R-:W-:Y:S01]  /*12a40*/  MOV R7, R14 ;  /* 0x0000000e00077202 */ /* 0x000fe20000000f00 */
[----:B------:R-:W-:Y:S02]  /*12a50*/  IMAD.MOV.U32 R20, RZ, RZ, R13 ;  /* 0x000000ffff147224 */ /* 0x000fe400078e000d */
[----:B------:R-:W-:Y:S02]  /*12a60*/  IMAD.MOV.U32 R3, RZ, RZ, R15 ;  /* 0x000000ffff037224 */ /* 0x000fe400078e000f */
[----:B------:R-:W0:Y:S04]  /*12a70*/  LDSM.16.MT88.4 R12, [R28+0x2180] ;  /* 0x002180001c0c783b */ /* 0x000e280000004200 */
[----:B------:R-:W1:Y:S01]  /*12a80*/  S2R R23, SR_TID.X ;  /* 0x0000000000177919 */ /* 0x000e620000002100 */
[----:B------:R-:W-:-:S03]  /*12a90*/  MOV R25, R29 ;  /* 0x0000001d00197202 */ /* 0x000fc60000000f00 */
[----:B0-----:R0:W-:Y:S04]  /*12aa0*/  STL.64 [R1+0x37d0], R14 ;  /* 0x0037d00e01007387 */ /* 0x0011e80000100a00 */
[----:B------:R4:W-:Y:S01]  /*12ab0*/  STL.64 [R1+0x37c8], R12 ;  /* 0x0037c80c01007387 */ /* 0x0009e20000100a00 */
[----:B0-----:R-:W-:-:S03]  /*12ac0*/  IMAD.MOV.U32 R15, RZ, RZ, R3 ;  /* 0x000000ffff0f7224 */ /* 0x001fc600078e0003 */
[----:B------:R-:W0:Y:S01]  /*12ad0*/  S2R R3, SR_TID.X ;  /* 0x0000000000037919 */ /* 0x000e220000002100 */
[----:B------:R-:W-:Y:S01]  /*12ae0*/  IMAD.MOV.U32 R14, RZ, RZ, R7 ;  /* 0x000000ffff0e7224 */ /* 0x000fe200078e0007 */
[----:B----4-:R-:W-:Y:S01]  /*12af0*/  MOV R13, R20 ;  /* 0x00000014000d7202 */ /* 0x010fe20000000f00 */
[----:B------:R-:W-:-:S03]  /*12b00*/  IMAD.MOV.U32 R12, RZ, RZ, R21 ;  /* 0x000000ffff0c7224 */ /* 0x000fc600078e0015 */
[----:B------:R4:W-:Y:S04]  /*12b10*/  STL.64 [R1+0x37f0], R14 ;  /* 0x0037f00e01007387 */ /* 0x0009e80000100a00 */
[----:B------:R5:W-:Y:S01]  /*12b20*/  STL.64 [R1+0x37e8], R12 ;  /* 0x0037e80c01007387 */ /* 0x000be20000100a00 */
[----:B----4-:R-:W-:Y:S01]  /*12b30*/  IMAD.MOV.U32 R14, RZ, RZ, R4 ;  /* 0x000000ffff0e7224 */ /* 0x010fe200078e0004 */
[----:B-----5:R-:W-:Y:S01]  /*12b40*/  MOV R12, R6 ;  /* 0x00000006000c7202 */ /* 0x020fe20000000f00 */
[----:B------:R-:W-:Y:S01]  /*12b50*/  IMAD.MOV.U32 R13, RZ, RZ, R5 ;  /* 0x000000ffff0d7224 */ /* 0x000fe200078e0005 */
[----:B0-----:R-:W-:Y:S02]  /*12b60*/  LOP3.LUT R3, R3, 0x7, RZ, 0xc0, !PT ;  /* 0x0000000703037812 */ /* 0x001fe400078ec0ff */
[----:B------:R-:W-:-:S02]  /*12b70*/  MOV R15, R0 ;  /* 0x00000000000f7202 */ /* 0x000fc40000000f00 */
[----:B-1----:R-:W-:Y:S01]  /*12b80*/  LOP3.LUT R29, R23, 0xe0, RZ, 0xc0, !PT ;  /* 0x000000e0171d7812 */ /* 0x002fe200078ec0ff */
[----:B------:R-:W-:Y:S02]  /*12b90*/  IMAD.SHL.U32 R0, R3, 0x10, RZ ;  /* 0x0000001003007824 */ /* 0x000fe400078e00ff */
[----:B------:R-:W-:-:S03]  /*12ba0*/  IMAD.SHL.U32 R21, R23, 0x2, RZ ;  /* 0x0000000217157824 */ /* 0x000fc600078e00ff */
[----:B------:R-:W-:Y:S02]  /*12bb0*/  LEA R20, R29, R0, 0x8 ;  /* 0x000000001d147211 */ /* 0x000fe400078e40ff */
[----:B------:R-:W-:Y:S02]  /*12bc0*/  LOP3.LUT R3, R23, 0x7, RZ, 0xc0, !PT ;  /* 0x0000000717037812 */ /* 0x000fe400078ec0ff */
[----:B------:R-:W-:-:S05]  /*12bd0*/  LOP3.LUT R20, R20, 0x30, R21, 0x78, !PT ;  /* 0x0000003014147812 */ /* 0x000fca00078e7815 */
[----:B------:R-:W-:-:S05]  /*12be0*/  IMAD R20, R3, 0x400, R20 ;  /* 0x0000040003147824 */ /* 0x000fca00078e0214 */
[----:B------:R-:W-:-:S06]  /*12bf0*/  LOP3.LUT R20, R20, 0x40, RZ, 0x3c, !PT ;  /* 0x0000004014147812 */ /* 0x000fcc00078e3cff */
[----:B------:R-:W-:Y:S04]  /*12c00*/  LDSM.16.M88.4 R20, [R20+0x40000] ;  /* 0x040000001414783b */ /* 0x000fe80000000200 */
[----:B---3--:R-:W0:Y:S02]  /*12c10*/  LDSM.16.MT88.4 R4, [R2+0x4000] ;  /* 0x004000000204783b */ /* 0x008e240000004200 */
[----:B0-----:R-:W-:Y:S01]  /*12c20*/  IMAD.MOV.U32 R0, RZ, RZ, R5 ;  /* 0x000000ffff007224 */ /* 0x001fe200078e0005 */
[----:B------:R-:W-:Y:S01]  /*12c30*/  MOV R29, R6 ;  /* 0x00000006001d7202 */ /* 0x000fe20000000f00 */
[----:B------:R-:W-:Y:S01]  /*12c40*/  STL [R1+0x20], R4 ;  /* 0x0000200401007387 */ /* 0x000fe20000100800 */
[----:B------:R-:W-:-:S03]  /*12c50*/  IMAD.MOV.U32 R3, RZ, RZ, R7 ;  /* 0x000000ffff037224 */ /* 0x000fc600078e0007 */
[----:B------:R-:W0:Y:S01]  /*12c60*/  LDSM.16.MT88.4 R4, [R2+0x4080] ;  /* 0x004080000204783b */ /* 0x000e220000004200 */
[-C--:B--2---:R-:W-:Y:S03]  /*12c70*/  HMMA.16816.F32 R16, R16, R8.reuse, RZ ;  /* 0x000000081010723c */ /* 0x084fe600000018ff */
[----:B------:R-:W-:Y:S04]  /*12c80*/  STL [R1+0x3754], R22 ;  /* 0x0037541601007387 */ /* 0x000fe80000100800 */
[----:B------:R0:W-:Y:S01]  /*12c90*/  STL [R1+0x3750], R23 ;  /* 0x0037501701007387 */ /* 0x0001e20000100800 */
[----:B------:R-:W-:Y:S01]  /*12ca0*/  HMMA.16816.F32 R24, R24, R8, RZ ;  /* 0x000000081818723c */ /* 0x000fe200000018ff */
[----:B0-----:R-:W-:-:S06]  /*12cb0*/  IMAD.MOV.U32 R23, RZ, RZ, R6 ;  /* 0x000000ffff177224 */ /* 0x001fcc00078e0006 */
[----:B------:R-:W-:Y:S01]  /*12cc0*/  MOV R9, R5 ;  /* 0x0000000500097202 */ /* 0x000fe20000000f00 */
[----:B------:R-:W-:Y:S02]  /*12cd0*/  IMAD.MOV.U32 R22, RZ, RZ, R7 ;  /* 0x000000ffff167224 */ /* 0x000fe400078e0007 */
[----:B------:R-:W-:Y:S01]  /*12ce0*/  IMAD.MOV.U32 R8, RZ, RZ, R4 ;  /* 0x000000ffff087224 */ /* 0x000fe200078e0004 */
[----:B------:R-:W2:Y:S04]  /*12cf0*/  LDL.LU.64 R6, [R1+0x3800] ;  /* 0x0038000001067983 */ /* 0x000ea80000300a00 */
[----:B------:R-:W2:Y:S02]  /*12d00*/  LDL.LU.64 R4, [R1+0x37f8] ;  /* 0x0037f80001047983 */ /* 0x000ea40000300a00 */
[----:B--2---:R-:W-:Y:S02]  /*12d10*/  HMMA.16816.F32 R4, R12, R10, R4 ;  /* 0x0000000a0c04723c */ /* 0x004fe40000001804 */
[----:B------:R-:W2:Y:S04]  /*12d20*/  LDL.LU.64 R14, [R1+0x37f0] ;  /* 0x0037f000010e7983 */ /* 0x000ea80000300a00 */
[----:B------:R-:W2:Y:S11]  /*12d30*/  LDL.LU.64 R12, [R1+0x37e8] ;  /* 0x0037e800010c7983 */ /* 0x000eb60000300a00 */
[----:B------:R-:W-:Y:S06]  /*12d40*/  @!UPT UIADD3 URZ, URZ, URZ, URZ ;  /* 0x0000003f3f3ff290 */ /* 0x000fec000fffe03f */
[----:B------:R0:W-:Y:S04]  /*12d50*/  STL.64 [R1+0x80], R4 ;  /* 0x0000800401007387 */ /* 0x0001e80000100a00 */
[----:B------:R1:W-:Y:S04]  /*12d60*/  STL.64 [R1+0x88], R6 ;  /* 0x0000880601007387 */ /* 0x0003e80000100a00 */
[----:B0-----:R-:W3:Y:S01]  /*12d70*/  LDL.LU R4, [R1+0x20] ;  /* 0x0000200001047983 */ /* 0x001ee20000300800 */
[----:B------:R-:W-:-:S03]  /*12d80*/  MOV R5, R0 ;  /* 0x0000000000057202 */ /* 0x000fc60000000f00 */
[----:B------:R-:W4:Y:S01]  /*12d90*/  LDL.LU R0, [R1+0x37e0] ;  /* 0x0037e00001007983 */ /* 0x000f220000300800 */
[----:B-1----:R-:W-:Y:S02]  /*12da0*/  IMAD.MOV.U32 R6, RZ, RZ, R29 ;  /* 0x000000ffff067224 */ /* 0x002fe400078e001d */
[----:B------:R-:W-:Y:S01]  /*12db0*/  IMAD.MOV.U32 R7, RZ, RZ, R3 ;  /* 0x000000ffff077224 */ /* 0x000fe200078e0003 */
[----:B------:R-:W5:Y:S04]  /*12dc0*/  LDL.LU R29, [R1+0x37dc] ;  /* 0x0037dc00011d7983 */ /* 0x000f680000300800 */
[----:B------:R-:W3:Y:S01]  /*12dd0*/  LDL.LU R3, [R1+0x37d8] ;  /* 0x0037d80001037983 */ /* 0x000ee20000300800 */
[-C--:B--2---:R-:W-:Y:S03]  /*12de0*/  HMMA.16816.F32 R16, R12, R10.reuse, R16 ;  /* 0x0000000a0c10723c */ /* 0x084fe60000001810 */
[----:B------:R-:W2:Y:S04]  /*12df0*/  LDL.LU.64 R14, [R1+0x37d0] ;  /* 0x0037d000010e7983 */ /* 0x000ea80000300a00 */
[----:B------:R-:W2:Y:S11]  /*12e00*/  LDL.LU.64 R12, [R1+0x37c8] ;  /* 0x0037c800010c7983 */ /* 0x000eb60000300a00 */
[----:B------:R-:W-:Y:S05]  /*12e10*/  @!UPT UIADD3 URZ, URZ, URZ, URZ ;  /* 0x0000003f3f3ff290 */ /* 0x000fea000fffe03f */
[----:B------:R0:W-:Y:S04]  /*12e20*/  STL.64 [R1+0x70], R16 ;  /* 0x0000701001007387 */ /* 0x0001e80000100a00 */
[----:B------:R1:W-:Y:S04]  /*12e30*/  STL.64 [R1+0x78], R18 ;  /* 0x0000781201007387 */ /* 0x0003e80000100a00 */
[----:B0-----:R-:W3:Y:S04]  /*12e40*/  LDL.LU R16, [R1+0x150] ;  /* 0x0001500001107983 */ /* 0x001ee80000300800 */
[----:B------:R-:W3:Y:S04]  /*12e50*/  LDL.LU R17, [R1+0x154] ;  /* 0x0001540001117983 */ /* 0x000ee80000300800 */
[----:B-1----:R-:W3:Y:S04]  /*12e60*/  LDL.LU R18, [R1+0x158] ;  /* 0x0001580001127983 */ /* 0x002ee80000300800 */
[----:B------:R-:W3:Y:S01]  /*12e70*/  LDL.LU R19, [R1+0x15c] ;  /* 0x00015c0001137983 */ /* 0x000ee20000300800 */
[----:B--2---:R-:W-:Y:S03]  /*12e80*/  HMMA.16816.F32 R24, R12, R10, R24 ;  /* 0x0000000a0c18723c */ /* 0x004fe60000001818 */
[----:B------:R-:W2:Y:S11]  /*12e90*/  LDL.LU R12, [R1+0x140] ;  /* 0x00014000010c7983 */ /* 0x000eb60000300800 */
[----:B------:R-:W-:Y:S09]  /*12ea0*/  @!UPT UIADD3 URZ, URZ, URZ, URZ ;  /* 0x0000003f3f3ff290 */ /* 0x000ff2000fffe03f */
[----:B------:R-:W-:Y:S04]  /*12eb0*/  STL.64 [R1+0x40], R24 ;  /* 0x0000401801007387 */ /* 0x000fe80000100a00 */
[----:B------:R-:W-:Y:S04]  /*12ec0*/  STL.64 [R1+0x48], R26 ;  /* 0x0000481a01007387 */ /* 0x000fe80000100a00 */
[----:B------:R-:W2:Y:S04]  /*12ed0*/  LDL.LU R13, [R1+0x144] ;  /* 0x00014400010d7983 */ /* 0x000ea80000300800 */
[----:B------:R-:W2:Y:S04]  /*12ee0*/  LDL.LU R14, [R1+0x148] ;  /* 0x00014800010e7983 */ /* 0x000ea80000300800 */
[----:B------:R-:W2:Y:S01]  /*12ef0*/  LDL.LU R15, [R1+0x14c] ;  /* 0x00014c00010f7983 */ /* 0x000ea20000300800 */
[----:B---3--:R-:W-:Y:S03]  /*12f00*/  HMMA.16816.F32 R4, R4, R20, R16 ;  /* 0x000000140404723c */ /* 0x008fe60000001810 */
[----:B------:R-:W0:Y:S04]  /*12f10*/  LDSM.16.MT88.4 R16, [R2+0x4180] ;  /* 0x004180000210783b */ /* 0x000e280000004200 */
[----:B------:R-:W1:Y:S11]  /*12f20*/  LDSM.16.MT88.4 R24, [R3+0x4000] ;  /* 0x004000000318783b */ /* 0x000e760000004200 */
[----:B------:R-:W-:Y:S05]  /*12f30*/  @!UPT UIADD3 URZ, URZ, URZ, URZ ;  /* 0x0000003f3f3ff290 */ /* 0x000fea000fffe03f */
[----:B------:R-:W-:Y:S04]  /*12f40*/  STL.64 [R1+0x10], R4 ;  /* 0x0000100401007387 */ /* 0x000fe80000100a00 */
[----:B0-----:R-:W-:Y:S04]  /*12f50*/  STL.64 [R1+0x37c0], R18 ;  /* 0x0037c01201007387 */ /* 0x001fe80000100a00 */
[----:B------:R0:W-:Y:S04]  /*12f60*/  STL.64 [R1+0x37b8], R16 ;  /* 0x0037b81001007387 */ /* 0x0001e80000100a00 */
[----:B0-----:R-:W3:Y:S04]  /*12f70*/  LDL.LU R16, [R1+0x130] ;  /* 0x0001300001107983 */ /* 0x001ee80000300800 */
[----:B------:R-:W3:Y:S04]  /*12f80*/  LDL.LU R17, [R1+0x134] ;  /* 0x0001340001117983 */ /* 0x000ee80000300800 */
[----:B------:R-:W3:Y:S04]  /*12f90*/  LDL.LU R18, [R1+0x138] ;  /* 0x0001380001127983 */ /* 0x000ee80000300800 */
[----:B------:R-:W3:Y:S01]  /*12fa0*/  LDL.LU R19, [R1+0x13c] ;  /* 0x00013c0001137983 */ /* 0x000ee20000300800 */
[----:B------:R-:W-:Y:S01]  /*12fb0*/  MOV R10, R23 ;  /* 0x00000017000a7202 */ /* 0x000fe20000000f00 */
[----:B------:R-:W-:-:S02]  /*12fc0*/  IMAD.MOV.U32 R11, RZ, RZ, R22 ;  /* 0x000000ffff0b7224 */ /* 0x000fc400078e0016 */
[----:B-1----:R-:W-:Y:S04]  /*12fd0*/  STL.64 [R1+0x37b0], R26 ;  /* 0x0037b01a01007387 */ /* 0x002fe80000100a00 */
[----:B------:R0:W-:Y:S01]  /*12fe0*/  STL.64 [R1+0x37a8], R24 ;  /* 0x0037a81801007387 */ /* 0x0001e20000100a00 */
[----:B------:R-:W-:Y:S01]  /*12ff0*/  IMAD.MOV.U32 R22, RZ, RZ, R6 ;  /* 0x000000ffff167224 */ /* 0x000fe200078e0006 */
[----:B------:R-:W-:Y:S02]  /*13000*/  MOV R23, R7 ;  /* 0x0000000700177202 */ /* 0x000fe40000000f00 */
[----:B------:R-:W-:Y:S04]  /*13010*/  LDSM.16.MT88.4 R4, [R2+0x4100] ;  /* 0x004100000204783b */ /* 0x000fe80000004200 */
[----:B0-----:R-:W4:Y:S04]  /*13020*/  LDL.LU R24, [R1+0x110] ;  /* 0x0001100001187983 */ /* 0x001f280000300800 */
[----:B------:R-:W4:Y:S04]  /*13030*/  LDL.LU R25, [R1+0x114] ;  /* 0x0001140001197983 */ /* 0x000f280000300800 */
[----:B------:R-:W4:Y:S04]  /*13040*/  LDL.LU R26, [R1+0x118] ;  /* 0x00011800011a7983 */ /* 0x000f280000300800 */
[----:B------:R-:W4:Y:S01]  /*13050*/  LDL.LU R27, [R1+0x11c] ;  /* 0x00011c00011b7983 */ /* 0x000f220000300800 */
[-C--:B--2---:R-:W-:Y:S03]  /*13060*/  HMMA.16816.F32 R12, R8, R20.reuse, R12 ;  /* 0x00000014080c723c */ /* 0x084fe6000000180c */
[----:B------:R-:W-:Y:S11]  /*13070*/  LDSM.16.MT88.4 R8, [R3+0x4080] ;  /* 0x004080000308783b */ /* 0x000ff60000004200 */
[----:B------:R-:W-:Y:S09]  /*13080*/  @!UPT UIADD3 URZ, URZ, URZ, URZ ;  /* 0x0000003f3f3ff290 */ /* 0x000ff2000fffe03f */
[----:B------:R-:W-:Y:S04]  /*13090*/  STL.64 [R1+0x60], R12 ;  /* 0x0000600c01007387 */ /* 0x000fe80000100a00 */
[----:B------:R-:W-:Y:S04]  /*130a0*/  STL.64 [R1+0x68], R14 ;  /* 0x0000680e01007387 */ /* 0x000fe80000100a00 */
[----:B------:R-:W0:Y:S04]  /*130b0*/  LDSM.16.MT88.4 R12, [R3+0x4100] ;  /* 0x00410000030c783b */ /* 0x000e280000004200 */
[----:B0-----:R-:W-:Y:S04]  /*130c0*/  STL.64 [R1+0x37a0], R14 ;  /* 0x0037a00e01007387 */ /* 0x001fe80000100a00 */
[----:B------:R0:W-:Y:S01]  /*130d0*/  STL.64 [R1+0x3798], R12 ;  /* 0x0037980c01007387 */ /* 0x0001e20000100a00 */
[-C--:B---3--:R-:W-:Y:S03]  /*130e0*/  HMMA.16816.F32 R4, R4, R20.reuse, R16 ;  /* 0x000000140404723c */ /* 0x088fe60000001810 */
[----:B0-----:R-:W2:Y:S04]  /*130f0*/  LDL.LU R12, [R1+0x120] ;  /* 0x00012000010c7983 */ /* 0x001ea80000300800 */
[----:B------:R-:W2:Y:S04]  /*13100*/  LDL.LU R13, [R1+0x124] ;  /* 0x00012400010d7983 */ /* 0x000ea80000300800 */
[----:B------:R-:W2:Y:S04]  /*13110*/  LDL.LU R14, [R1+0x128] ;  /* 0x00012800010e7983 */ /* 0x000ea80000300800 */
[----:B------:R-:W2:Y:S04]  /*13120*/  LDL.LU R15, [R1+0x12c] ;  /* 0x00012c00010f7983 */ /* 0x000ea80000300800 */
[----:B------:R-:W4:Y:S04]  /*13130*/  LDL.LU.64 R18, [R1+0x37c0] ;  /* 0x0037c00001127983 */ /* 0x000f280000300a00 */
[----:B------:R-:W4:Y:S04]  /*13140*/  LDL.LU.64 R16, [R1+0x37b8] ;  /* 0x0037b80001107983 */ /* 0x000f280000300a00 */
[----:B------:R0:W-:Y:S04]  /*13150*/  STL.64 [R1+0x50], R4 ;  /* 0x0000500401007387 */ /* 0x0001e80000100a00 */
[----:B------:R1:W-:Y:S04]  /*13160*/  STL.64 [R1+0x58], R6 ;  /* 0x0000580601007387 */ /* 0x0003e80000100a00 */
[----:B0-----:R-:W3:Y:S04]  /*13170*/  LDL.LU R4, [R1+0xf0] ;  /* 0x0000f00001047983 */ /* 0x001ee80000300800 */
[----:B------:R-:W3:Y:S04]  /*13180*/  LDL.LU R5, [R1+0xf4] ;  /* 0x0000f40001057983 */ /* 0x000ee80000300800 */
[----:B-1----:R-:W3:Y:S01]  /*13190*/  LDL.LU R6, [R1+0xf8] ;  /* 0x0000f80001067983 */ /* 0x002ee20000300800 */
[----:B----4-:R-:W-:Y:S03]  /*131a0*/  HMMA.16816.F32 R16, R16, R20, R24 ;  /* 0x000000141010723c */ /* 0x010fe60000001818 */
[----:B------:R-:W3:Y:S04]  /*131b0*/  LDL.LU.64 R26, [R1+0x37b0] ;  /* 0x0037b000011a7983 */ /* 0x000ee80000300a00 */
[----:B------:R-:W3:Y:S01]  /*131c0*/  LDL.LU.64 R24, [R1+0x37a8] ;  /* 0x0037a80001187983 */ /* 0x000ee20000300a00 */
[----:B-----5:R-:W-:Y:S11]  /*131d0*/  IMAD.MOV.U32 R7, RZ, RZ, R29 ;  /* 0x000000ffff077224 */ /* 0x020ff600078e001d */
[----:B------:R-:W-:Y:S04]  /*131e0*/  @!UPT UIADD3 URZ, URZ, URZ, URZ ;  /* 0x0000003f3f3ff290 */ /* 0x000fe8000fffe03f */
[----:B------:R0:W-:Y:S01]  /*131f0*/  STL.64 [R1+0x30], R16 ;  /* 0x0000301001007387 */ /* 0x0001e20000100a00 */
[----:B------:R-:W-:-:S03]  /*13200*/  IMAD.MOV.U32 R29, RZ, RZ, R19 ;  /* 0x000000ffff1d7224 */ /* 0x000fc600078e0013 */
[----:B------:R1:W-:Y:S04]  /*13210*/  STL [R1+0x38], R18 ;  /* 0x0000381201007387 */ /* 0x0003e80000100800 */
[----:B0-----:R-:W4:Y:S04]  /*13220*/  LDL.LU R16, [R1+0xe0] ;  /* 0x0000e00001107983 */ /* 0x001f280000300800 */
[----:B------:R-:W4:Y:S04]  /*13230*/  LDL.LU R17, [R1+0xe4] ;  /* 0x0000e40001117983 */ /* 0x000f280000300800 */
[----:B-1----:R-:W4:Y:S04]  /*13240*/  LDL.LU R18, [R1+0xe8] ;  /* 0x0000e80001127983 */ /* 0x002f280000300800 */
[----:B------:R-:W4:Y:S01]  /*13250*/  LDL.LU R19, [R1+0xec] ;  /* 0x0000ec0001137983 */ /* 0x000f220000300800 */
[-C--:B--2---:R-:W-:Y:S08]  /*13260*/  HMMA.16816.F32 R8, R8, R20.reuse, R12 ;  /* 0x000000140808723c */ /* 0x084ff0000000180c */
[-C--:B---3--:R-:W-:Y:S01]  /*13270*/  HMMA.16816.F32 R24, R24, R20.reuse, R4 ;  /* 0x000000141818723c */ /* 0x088fe20000001804 */
[----:B------:R-:W-:Y:S11]  /*13280*/  LDSM.16.MT88.4 R4, [R3+0x4180] ;  /* 0x004180000304783b */ /* 0x000ff60000004200 */
[----:B------:R-:W-:Y:S11]  /*13290*/  @!UPT UIADD3 URZ, URZ, URZ, URZ ;  /* 0x0000003f3f3ff290 */ /* 0x000ff6000fffe03f */
[----:B------:R-:W-:Y:S04]  /*132a0*/  STL.64 [R1+0x20], R24 ;  /* 0x0000201801007387 */ /* 0x000fe80000100a00 */
[----:B------:R-:W-:Y:S04]  /*132b0*/  STL.64 [R1+0x28], R26 ;  /* 0x0000281a01007387 */ /* 0x000fe80000100a00 */
[----:B------:R-:W0:Y:S04]  /*132c0*/  LDSM.16.MT88.4 R24, [R0+0x4000] ;  /* 0x004000000018783b */ /* 0x000e280000004200 */
[----:B0-----:R-:W-:Y:S04]  /*132d0*/  STL.64 [R1+0x3790], R26 ;  /* 0x0037901a01007387 */ /* 0x001fe80000100a00 */
[----:B------:R0:W-:Y:S04]  /*132e0*/  STL.64 [R1+0x3788], R24 ;  /* 0x0037881801007387 */ /* 0x0001e80000100a00 */
[----:B0-----:R-:W2:Y:S04]  /*132f0*/  LDL.LU R24, [R1+0x100] ;  /* 0x0001000001187983 */ /* 0x001ea80000300800 */
[----:B------:R-:W2:Y:S04]  /*13300*/  LDL.LU R25, [R1+0x104] ;  /* 0x0001040001197983 */ /* 0x000ea80000300800 */
[----:B------:R-:W2:Y:S04]  /*13310*/  LDL.LU R26, [R1+0x108] ;  /* 0x00010800011a7983 */ /* 0x000ea80000300800 */
[----:B------:R-:W2:Y:S04]  /*13320*/  LDL.LU R27, [R1+0x10c] ;  /* 0x00010c00011b7983 */ /* 0x000ea80000300800 */
[----:B------:R-:W4:Y:S04]  /*13330*/  LDL.LU.64 R14, [R1+0x37a0] ;  /* 0x0037a000010e7983 */ /* 0x000f280000300a00 */
[----:B------:R-:W4:Y:S04]  /*13340*/  LDL.LU.64 R12, [R1+0x3798] ;  /* 0x00379800010c7983 */ /* 0x000f280000300a00 */
[----:B------:R-:W-:Y:S04]  /*13350*/  STL.64 [R1], R8 ;  /* 0x0000000801007387 */ /* 0x000fe80000100a00 */
[----:B------:R-:W-:Y:S04]  /*13360*/  STL.64 [R1+0x8], R10 ;  /* 0x0000080a01007387 */ /* 0x000fe80000100a00 */
[----:B------:R-:W-:Y:S01]  /*13370*/  LDSM.16.MT88.4 R8, [R0+0x4080] ;  /* 0x004080000008783b */ /* 0x000fe20000004200 */
[-C--:B----4-:R-:W-:Y:S03]  /*13380*/  HMMA.16816.F32 R16, R12, R20.reuse, R16 ;  /* 0x000000140c10723c */ /* 0x090fe60000001810 */
[----:B------:R-:W0:Y:S05]  /*13390*/  LDSM.16.MT88.4 R12, [R0+0x4100] ;  /* 0x00410000000c783b */ /* 0x000e2a0000004200 */
[-C--:B--2---:R-:W-:Y:S11]  /*133a0*/  HMMA.16816.F32 R4, R4, R20.reuse, R24 ;  /* 0x000000140404723c */ /* 0x084ff60000001818 */
[----:B------:R-:W-:Y:S04]  /*133b0*/  @!UPT UIADD3 URZ, URZ, URZ, URZ ;  /* 0x0000003f3f3ff290 */ /* 0x000fe8000fffe03f */
[----:B------:R-:W-:Y:S04]  /*133c0*/  STL.64 [R1+0x120], R16 ;  /* 0x0001201001007387 */ /* 0x000fe80000100a00 */
[----:B------:R-:W-:Y:S04]  /*133d0*/  STL.64 [R1+0x128], R18 ;  /* 0x0001281201007387 */ /* 0x000fe80000100a00 */
[----:B------:R-:W1:Y:S04]  /*133e0*/  LDSM.16.MT88.4 R16, [R0+0x4180] ;  /* 0x004180000010783b */ /* 0x000e680000004200 */
[----:B0-----:R-:W-:Y:S04]  /*133f0*/  STL.64 [R1+0x3780], R14 ;  /* 0x0037800e01007387 */ /* 0x001fe80000100a00 */
[----:B------:R0:W-:Y:S04]  /*13400*/  STL.64 [R1+0x3778], R12 ;  /* 0x0037780c01007387 */ /* 0x0001e80000100a00 */
[----:B0-----:R-:W2:Y:S04]  /*13410*/  LDL.LU R12, [R1+0xc0] ;  /* 0x0000c000010c7983 */ /* 0x001ea80000300800 */
[----:B------:R-:W2:Y:S04]  /*13420*/  LDL.LU R13, [R1+0xc4] ;  /* 0x0000c400010d7983 */ /* 0x000ea80000300800 */
[----:B------:R-:W2:Y:S04]  /*13430*/  LDL.LU R14, [R1+0xc8] ;  /* 0x0000c800010e7983 */ /* 0x000ea80000300800 */
[----:B------:R-:W2:Y:S04]  /*13440*/  LDL.LU R15, [R1+0xcc] ;  /* 0x0000cc00010f7983 */ /* 0x000ea80000300800 */
[----:B------:R-:W3:Y:S04]  /*13450*/  LDL.LU.64 R26, [R1+0x3790] ;  /* 0x00379000011a7983 */ /* 0x000ee80000300a00 */
[----:B------:R-:W3:Y:S04]  /*13460*/  LDL.LU.64 R24, [R1+0x3788] ;  /* 0x0037880001187983 */ /* 0x000ee80000300a00 */
[----:B------:R0:W-:Y:S04]  /*13470*/  STL.64 [R1+0x140], R4 ;  /* 0x0001400401007387 */ /* 0x0001e80000100a00 */
[----:B------:R4:W-:Y:S04]  /*13480*/  STL.64 [R1+0x148], R6 ;  /* 0x0001480601007387 */ /* 0x0009e80000100a00 */
[----:B0-----:R-:W3:Y:S04]  /*13490*/  LDL.LU R4, [R1+0xd0] ;  /* 0x0000d00001047983 */ /* 0x001ee80000300800 */
[----:B------:R-:W3:Y:S04]  /*134a0*/  LDL.LU R5, [R1+0xd4] ;  /* 0x0000d40001057983 */ /* 0x000ee80000300800 */
[----:B----4-:R-:W3:Y:S04]  /*134b0*/  LDL.LU R6, [R1+0xd8] ;  /* 0x0000d80001067983 */ /* 0x010ee80000300800 */
[----:B------:R-:W3:Y:S01]  /*134c0*/  LDL.LU R7, [R1+0xdc] ;  /* 0x0000dc0001077983 */ /* 0x000ee20000300800 */
[-C--:B--2---:R-:W-:Y:S08]  /*134d0*/  HMMA.16816.F32 R8, R8, R20.reuse, R12 ;  /* 0x000000140808723c */ /* 0x084ff0000000180c */
[-C--:B---3--:R-:W-:Y:S01]  /*134e0*/  HMMA.16816.F32 R4, R24, R20.reuse, R4 ;  /* 0x000000141804723c */ /* 0x088fe20000001804 */
[----:B------:R-:W1:Y:S11]  /*134f0*/  LDL.LU R24, [R1+0x90] ;  /* 0x0000900001187983 */ /* 0x000e760000300800 */
[----:B------:R-:W-:Y:S11]  /*13500*/  @!UPT UIADD3 URZ, URZ, URZ, URZ ;  /* 0x0000003f3f3ff290 */ /* 0x000ff6000fffe03f */
[----:B------:R-:W-:Y:S04]  /*13510*/  STL.64 [R1+0x130], R4 ;  /* 0x0001300401007387 */ /* 0x000fe80000100a00 */
[----:B------:R-:W-:Y:S04]  /*13520*/  STL.64 [R1+0x138], R6 ;  /* 0x0001380601007387 */ /* 0x000fe80000100a00 */
[----:B------:R-:W1:Y:S04]  /*13530*/  LDL.LU R25, [R1+0x94] ;  /* 0x0000940001197983 */ /* 0x000e680000300800 */
[----:B------:R-:W1:Y:S04]  /*13540*/  LDL.LU R26, [R1+0x98] ;  /* 0x00009800011a7983 */ /* 0x000e680000300800 */
[----:B------:R-:W1:Y:S04]  /*13550*/  LDL.LU R27, [R1+0x9c] ;  /* 0x00009c00011b7983 */ /* 0x000e680000300800 */
[----:B------:R-:W2:Y:S04]  /*13560*/  LDL.LU.64 R14, [R1+0x3780] ;  /* 0x00378000010e7983 */ /* 0x000ea80000300a00 */
[----:B------:R-:W2:Y:S04]  /*13570*/  LDL.LU.64 R12, [R1+0x3778] ;  /* 0x00377800010c7983 */ /* 0x000ea80000300a00 */
[----:B------:R0:W-:Y:S04]  /*13580*/  STL.64 [R1+0xf0], R8 ;  /* 0x0000f00801007387 */ /* 0x0001e80000100a00 */
[----:B------:R3:W-:Y:S04]  /*13590*/  STL.64 [R1+0xf8], R10 ;  /* 0x0000f80a01007387 */ /* 0x0007e80000100a00 */
[----:B------:R-:W-:Y:S04]  /*135a0*/  LDSM.16.MT88.4 R4, [R28+0x4000] ;  /* 0x004000001c04783b */ /* 0x000fe80000004200 */
[----:B0-----:R-:W2:Y:S04]  /*135b0*/  LDL.LU R8, [R1+0xa0] ;  /* 0x0000a00001087983 */ /* 0x001ea80000300800 */
[----:B------:R-:W2:Y:S04]  /*135c0*/  LDL.LU R9, [R1+0xa4] ;  /* 0x0000a40001097983 */ /* 0x000ea80000300800 */
[----:B---3--:R-:W2:Y:S04]  /*135d0*/  LDL.LU R10, [R1+0xa8] ;  /* 0x0000a800010a7983 */ /* 0x008ea80000300800 */
[----:B------:R-:W2:Y:S02]  /*135e0*/  LDL.LU R11, [R1+0xac] ;  /* 0x0000ac00010b7983 */ /* 0x000ea40000300800 */
[-C--:B--2---:R-:W-:Y:S11]  /*135f0*/  HMMA.16816.F32 R8, R12, R20.reuse, R8 ;  /* 0x000000140c08723c */ /* 0x084ff60000001808 */
[----:B------:R-:W-:Y:S11]  /*13600*/  @!UPT UIADD3 URZ, URZ, URZ, URZ ;  /* 0x0000003f3f3ff290 */ /* 0x000ff6000fffe03f */
[----:B------:R-:W-:Y:S01]  /*13610*/  @!UPT UIADD3 URZ, URZ, URZ, URZ ;  /* 0x0000003f3f3ff290 */ /* 0x000fe2000fffe03f */
[----:B------:R-:W-:Y:S04]  /*13620*/  STL.64 [R1+0xe0], R8 ;  /* 0x0000e00801007387 */ /* 0x000fe80000100a00 */
[----:B------:R-:W-:Y:S04]  /*13630*/  STL.64 [R1+0xe8], R10 ;  /* 0x0000e80a01007387 */ /* 0x000fe80000100a00 */
[----:B------:R-:W0:Y:S01]  /*13640*/  LDSM.16.MT88.4 R8, [R28+0x4080] ;  /* 0x004080001c08783b */ /* 0x000e220000004200 */
[-C--:B-1----:R-:W-:Y:S03]  /*13650*/  HMMA.16816.F32 R12, R16, R20.reuse, R24 ;  /* 0x00000014100c723c */ /* 0x082fe60000001818 */
[----:B------:R-:W-:Y:S04]  /*13660*/  LDSM.16.MT88.4 R16, [R28+0x4180] ;  /* 0x004180001c10783b */ /* 0x000fe80000004200 */
[----:B------:R-:W-:Y:S04]  /*13670*/  LDSM.16.MT88.4 R24, [R2+0x6000] ;  /* 0x006000000218783b */ /* 0x000fe80000004200 */
[----:B0-----:R-:W-:Y:S11]  /*13680*/  STL.64 [R1+0x3770], R10 ;  /* 0x0037700a01007387 */ /* 0x001ff60000100a00 */
[----:B------:R-:W-:Y:S01]  /*13690*/  @!UPT UIADD3 URZ, URZ, URZ, URZ ;  /* 0x0000003f3f3ff290 */ /* 0x000fe2000fffe03f */
[----:B------:R-:W-:Y:S04]  /*136a0*/  STL.64 [R1+0x110], R12 ;  /* 0x0001100c01007387 */ /* 0x000fe80000100a00 */
[----:B------:R-:W-:Y:S04]  /*136b0*/  STL.64 [R1+0x118], R14 ;  /* 0x0001180e01007387 */ /* 0x000fe80000100a00 */
[----:B------:R0:W-:Y:S04]  /*136c0*/  STL.64 [R1+0x3768], R8 ;  /* 0x0037680801007387 */ /* 0x0001e80000100a00 */
[----:B------:R-:W1:Y:S04]  /*136d0*/  LDSM.16.MT88.4 R12, [R28+0x4100] ;  /* 0x004100001c0c783b */ /* 0x000e680000004200 */
[----:B0-----:R-:W2:Y:S04]  /*136e0*/  LDL.LU R8, [R1+0xb0] ;  /* 0x0000b00001087983 */ /* 0x001ea80000300800 */
[----:B------:R-:W2:Y:S04]  /*136f0*/  LDL.LU R9, [R1+0xb4] ;  /* 0x0000b40001097983 */ /* 0x000ea80000300800 */
[----:B------:R-:W2:Y:S04]  /*13700*/  LDL.LU R10, [R1+0xb8] ;  /* 0x0000b800010a7983 */ /* 0x000ea80000300800 */
[----:B------:R-:W2:Y:S04]  /*13710*/  LDL.LU R11, [R1+0xbc] ;  /* 0x0000bc00010b7983 */ /* 0x000ea80000300800 */
[----:B-1----:R-:W-:Y:S04]  /*13720*/  STL.64 [R1+0x3760], R14 ;  /* 0x0037600e01007387 */ /* 0x002fe80000100a00 */
[----:B------:R0:W-:Y:S04]  /*13730*/  STL.64 [R1+0x3758], R12 ;  /* 0x0037580c01007387 */ /* 0x0001e80000100a00 */
[----:B0-----:R-:W3:Y:S04]  /*13740*/  LDL.LU R12, [R1+0x80] ;  /* 0x00008000010c7983 */ /* 0x001ee80000300800 */
[----:B------:R-:W3:Y:S04]  /*13750*/  LDL.LU R13, [R1+0x84] ;  /* 0x00008400010d7983 */ /* 0x000ee80000300800 */
[----:B------:R-:W3:Y:S04]  /*13760*/  LDL.LU R14, [R1+0x88] ;  /* 0x00008800010e7983 */ /* 0x000ee80000300800 */
[----:B------:R-:W3:Y:S04]  /*13770*/  LDL.LU R15, [R1+0x8c] ;  /* 0x00008c00010f7983 */ /* 0x000ee80000300800 */
[----:B------:R-:W-:Y:S04]  /*13780*/  STL.64 [R1+0x3748], R18 ;  /* 0x0037481201007387 */ /* 0x000fe80000100a00 */
[----:B------:R0:W-:Y:S04]  /*13790*/  STL.64 [R1+0x3740], R16 ;  /* 0x0037401001007387 */ /* 0x0001e80000100a00 */
[----:B0-----:R-:W4:Y:S04]  /*137a0*/  LDL.LU R16, [R1+0x70] ;  /* 0x0000700001107983 */ /* 0x001f280000300800 */
[----:B------:R-:W4:Y:S04]  /*137b0*/  LDL.LU R17, [R1+0x74] ;  /* 0x0000740001117983 */ /* 0x000f280000300800 */
[----:B------:R-:W4:Y:S04]  /*137c0*/  LDL.LU R18, [R1+0x78] ;  /* 0x0000780001127983 */ /* 0x000f280000300800 */
[----:B------:R-:W4:Y:S01]  /*137d0*/  LDL.LU R19, [R1+0x7c] ;  /* 0x00007c0001137983 */ /* 0x000f220000300800 */
[-C--:B--2---:R-:W-:Y:S03]  /*137e0*/  HMMA.16816.F32 R4, R4, R20.reuse, R8 ;  /* 0x000000140404723c */ /* 0x084fe60000001808 */
[----:B------:R-:W3:Y:S04]  /*137f0*/  LDL.LU.64 R10, [R1+0x3770] ;  /* 0x00377000010a7983 */ /* 0x000ee80000300a00 */
[----:B------:R-:W3:Y:S11]  /*13800*/  LDL.LU.64 R8, [R1+0x3768] ;  /* 0x0037680001087983 */ /* 0x000ef60000300a00 */
[----:B------:R-:W-:Y:S05]  /*13810*/  @!UPT UIADD3 URZ, URZ, URZ, URZ ;  /* 0x0000003f3f3ff290 */ /* 0x000fea000fffe03f */
[----:B------:R-:W-:Y:S04]  /*13820*/  STL.64 [R1+0x100], R4 ;  /* 0x0001000401007387 */ /* 0x000fe80000100a00 */
[----:B------:R-:W-:Y:S04]  /*13830*/  STL.64 [R1+0x108], R6 ;  /* 0x0001080601007387 */ /* 0x000fe80000100a00 */
[----:B------:R-:W-:Y:S01]  /*13840*/  LDSM.16.MT88.4 R4, [R2+0x6080] ;  /* 0x006080000204783b */ /* 0x000fe20000004200 */
[----:B---3--:R-:W-:Y:S03]  /*13850*/  HMMA.16816.F32 R8, R8, R20, R12 ;  /* 0x000000140808723c */ /* 0x008fe6000000180c */
[----:B------:R-:W4:Y:S04]  /*13860*/  LDL.LU.64 R14, [R1+0x3760] ;  /* 0x00376000010e7983 */ /* 0x000f280000300a00 */
[----:B------:R-:W4:Y:S11]  /*13870*/  LDL.LU.64 R12, [R1+0x3758] ;  /* 0x00375800010c7983 */ /* 0x000f360000300a00 */
[----:B------:R-:W-:Y:S05]  /*13880*/  @!UPT UIADD3 URZ, URZ, URZ, URZ ;  /* 0x0000003f3f3ff290 */ /* 0x000fea000fffe03f */
[----:B------:R0:W-:Y:S04]  /*13890*/  STL.64 [R1+0x170], R8 ;  /* 0x0001700801007387 */ /* 0x0001e80000100a00 */
[----:B------:R1:W-:Y:S04]  /*138a0*/  STL.64 [R1+0x178], R10 ;  /* 0x0001780a01007387 */ /* 0x0003e80000100a00 */
[----:B0-----:R-:W2:Y:S04]  /*138b0*/  LDL.LU R8, [R1+0x10] ;  /* 0x0000100001087983 */ /* 0x001ea80000300800 */
[----:B------:R-:W2:Y:S01]  /*138c0*/  LDL.LU R9, [R1+0x14] ;  /* 0x0000140001097983 */ /* 0x000ea20000300800 */
[----:B-1----:R-:W-:Y:S01]  /*138d0*/  MOV R10, R22 ;  /* 0x00000016000a7202 */ /* 0x002fe20000000f00 */
[----:B------:R-:W-:-:S02]  /*138e0*/  IMAD.MOV.U32 R11, RZ, RZ, R23 ;  /* 0x000000ffff0b7224 */ /* 0x000fc400078e0017 */
[----:B------:R-:W2:Y:S04]  /*138f0*/  LDL.LU R22, [R1+0x3754] ;  /* 0x0037540001167983 */ /* 0x000ea80000300800 */
[----:B------:R-:W2:Y:S01]  /*13900*/  LDL.LU R23, [R1+0x3750] ;  /* 0x0037500001177983 */ /* 0x000ea20000300800 */
[-C--:B----4-:R-:W-:Y:S03]  /*13910*/  HMMA.16816.F32 R12, R12, R20.reuse, R16 ;  /* 0x000000140c0c723c */ /* 0x090fe60000001810 */
[----:B------:R-:W3:Y:S04]  /*13920*/  LDL.LU.64 R18, [R1+0x3748] ;  /* 0x0037480001127983 */ /* 0x000ee80000300a00 */
[----:B------:R-:W3:Y:S11]  /*13930*/  LDL.LU.64 R16, [R1+0x3740] ;  /* 0x0037400001107983 */ /* 0x000ef60000300a00 */
[----:B------:R-:W-:Y:S05]  /*13940*/  @!UPT UIADD3 URZ, URZ, URZ, URZ ;  /* 0x0000003f3f3ff290 */ /* 0x000fea000fffe03f */
[----:B------:R0:W-:Y:S04]  /*13950*/  STL.64 [R1+0xd0], R12 ;  /* 0x0000d00c01007387 */ /* 0x0001e80000100a00 */
[----:B------:R1:W-:Y:S04]  /*13960*/  STL.64 [R1+0xd8], R14 ;  /* 0x0000d80e01007387 */ /* 0x0003e80000100a00 */
[----:B0-----:R-:W3:Y:S04]  /*13970*/  LDL.LU R12, [R1+0x40] ;  /* 0x00004000010c7983 */ /* 0x001ee80000300800 */
[----:B------:R-:W3:Y:S04]  /*13980*/  LDL.LU R13, [R1+0x44] ;  /* 0x00004400010d7983 */ /* 0x000ee80000300800 */
[----:B-1----:R-:W3:Y:S04]  /*13990*/  LDL.LU R14, [R1+0x48] ;  /* 0x00004800010e7983 */ /* 0x002ee80000300800 */
[----:B------:R-:W3:Y:S02]  /*139a0*/  LDL.LU R15, [R1+0x4c] ;  /* 0x00004c00010f7983 */ /* 0x000ee40000300800 */
[----:B---3--:R-:W-:Y:S08]  /*139b0*/  HMMA.16816.F32 R16, R16, R20, R12 ;  /* 0x000000141010723c */ /* 0x008ff0000000180c */
[-C--:B--2---:R-:W-:Y:S01]  /*139c0*/  HMMA.16816.F32 R12, R24, R22.reuse, R8 ;  /* 0x00000016180c723c */ /* 0x084fe20000001808 */
[----:B------:R-:W0:Y:S04]  /*139d0*/  LDSM.16.MT88.4 R8, [R2+0x6100] ;  /* 0x006100000208783b */ /* 0x000e280000004200 */
[----:B------:R-:W-:Y:S10]  /*139e0*/  LDSM.16.MT88.4 R24, [R3+0x6080] ;  /* 0x006080000318783b */ /* 0x000ff40000004200 */
[----:B------:R-:W-:Y:S04]  /*139f0*/  STL.64 [R1+0xc0], R16 ;  /* 0x0000c01001007387 */ /* 0x000fe80000100a00 */
[----:B------:R-:W-:Y:S04]  /*13a00*/  STL.64 [R1+0xc8], R18 ;  /* 0x0000c81201007387 */ /* 0x000fe80000100a00 */
[----:B------:R-:W-:Y:S04]  /*13a10*/  LDSM.16.MT88.4 R16, [R3+0x6000] ;  /* 0x006000000310783b */ /* 0x000fe80000004200 */
[----:B0-----:R-:W-:Y:S04]  /*13a20*/  STL.64 [R1+0x3738], R10 ;  /* 0x0037380a01007387 */ /* 0x001fe80000100a00 */
        /* <DEDUP_REMOVED lines=18> */
[----:B------:R-:W4:Y:S01]  /*13b50*/  LDL.LU R18, [R1+0x38] ;  /* 0x0000380001127983 */ /* 0x000f220000300800 */
[----:B--2---:R-:W-:Y:S03]  /*13b60*/  HMMA.16816.F32 R4, R4, R22, R8 ;  /* 0x000000160404723c */ /* 0x004fe60000001808 */
[----:B------:R-:W3:Y:S04]  /*13b70*/  LDL.LU.64 R10, [R1+0x3738] ;  /* 0x00373800010a7983 */ /* 0x000ee80000300a00 */
[----:B------:R-:W3:Y:S11]  /*13b80*/  LDL.LU.64 R8, [R1+0x3730] ;  /* 0x0037300001087983 */ /* 0x000ef60000300a00 */
[----:B------:R-:W-:Y:S05]  /*13b90*/  @!UPT UIADD3 URZ, URZ, URZ, URZ ;  /* 0x0000003f3f3ff290 */ /* 0x000fea000fffe03f */
[----:B------:R-:W-:Y:S04]  /*13ba0*/  STL.64 [R1+0x90], R4 ;  /* 0x0000900401007387 */ /* 0x000fe80000100a00 */
[----:B------:R-:W-:Y:S01]  /*13bb0*/  STL.64 [R1+0x98], R6 ;  /* 0x0000980601007387 */ /* 0x000fe20000100a00 */
[----:B------:R-:W-:-:S03]  /*13bc0*/  IMAD.MOV.U32 R19, RZ, RZ, R29 ;  /* 0x000000ffff137224 */ /* 0x000fc600078e001d */
[----:B------:R-:W-:Y:S01]  /*13bd0*/  LDSM.16.MT88.4 R4, [R3+0x6100] ;  /* 0x006100000304783b */ /* 0x000fe20000004200 */
[----:B---3--:R-:W-:Y:S03]  /*13be0*/  HMMA.16816.F32 R8, R8, R22, R12 ;  /* 0x000000160808723c */ /* 0x008fe6000000180c */
[----:B------:R-:W4:Y:S04]  /*13bf0*/  LDL.LU.64 R14, [R1+0x3728] ;  /* 0x00372800010e7983 */ /* 0x000f280000300a00 */
[----:B------:R-:W4:Y:S11]  /*13c00*/  LDL.LU.64 R12, [R1+0x3720] ;  /* 0x00372000010c7983 */ /* 0x000f360000300a00 */
[----:B------:R-:W-:Y:S05]  /*13c10*/  @!UPT UIADD3 URZ, URZ, URZ, URZ ;  /* 0x0000003f3f3ff290 */ /* 0x000fea000fffe03f */
[----:B------:R0:W-:Y:S01]  /*13c20*/  STL.64 [R1+0xa0], R8 ;  /* 0x0000a00801007387 */ /* 0x0001e20000100a00 */
[----:B------:R-:W-:-:S03]  /*13c30*/  MOV R29, R11 ;  /* 0x0000000b001d7202 */ /* 0x000fc60000000f00 */
[----:B------:R1:W-:Y:S04]  /*13c40*/  STL [R1+0xa8], R10 ;  /* 0x0000a80a01007387 */ /* 0x0003e80000100800 */
[----:B0-----:R-:W2:Y:S04]  /*13c50*/  LDL.LU R8, [R1] ;  /* 0x0000000001087983 */ /* 0x001ea80000300800 */
[----:B------:R-:W2:Y:S04]  /*13c60*/  LDL.LU R9, [R1+0x4] ;  /* 0x0000040001097983 */ /* 0x000ea80000300800 */
[----:B-1----:R-:W2:Y:S04]  /*13c70*/  LDL.LU R10, [R1+0x8] ;  /* 0x00000800010a7983 */ /* 0x002ea80000300800 */
[----:B------:R-:W2:Y:S04]  /*13c80*/  LDL.LU R11, [R1+0xc] ;  /* 0x00000c00010b7983 */ /* 0x000ea80000300800 */
[----:B------:R-:W-:Y:S01]  /*13c90*/  STL [R1+0x3698], R29 ;  /* 0x0036981d01007387 */ /* 0x000fe20000100800 */
[-C--:B----4-:R-:W-:Y:S03]  /*13ca0*/  HMMA.16816.F32 R12, R12, R22.reuse, R16 ;  /* 0x000000160c0c723c */ /* 0x090fe60000001810 */
[----:B------:R-:W3:Y:S04]  /*13cb0*/  LDL.LU.64 R18, [R1+0x3718] ;  /* 0x0037180001127983 */ /* 0x000ee80000300a00 */
[----:B------:R-:W3:Y:S11]  /*13cc0*/  LDL.LU.64 R16, [R1+0x3710] ;  /* 0x0037100001107983 */ /* 0x000ef60000300a00 */
[----:B------:R-:W-:Y:S05]  /*13cd0*/  @!UPT UIADD3 URZ, URZ, URZ, URZ ;  /* 0x0000003f3f3ff290 */ /* 0x000fea000fffe03f */
[----:B------:R0:W-:Y:S01]  /*13ce0*/  STL.64 [R1+0x80], R12 ;  /* 0x0000800c01007387 */ /* 0x0001e20000100a00 */
[----:B------:R-:W-:Y:S02]  /*13cf0*/  IMAD.MOV.U32 R21, RZ, RZ, R14 ;  /* 0x000000ffff157224 */ /* 0x000fe400078e000e */
[----:B------:R-:W-:Y:S01]  /*13d00*/  IMAD.MOV.U32 R20, RZ, RZ, R15 ;  /* 0x000000ffff147224 */ /* 0x000fe200078e000f */
[----:B0-----:R-:W3:Y:S04]  /*13d10*/  LDL.LU R12, [R1+0x20] ;  /* 0x00002000010c7983 */ /* 0x001ee80000300800 */
[----:B------:R-:W3:Y:S04]  /*13d20*/  LDL.LU R13, [R1+0x24] ;  /* 0x00002400010d7983 */ /* 0x000ee80000300800 */
[----:B------:R-:W3:Y:S04]  /*13d30*/  LDL.LU R14, [R1+0x28] ;  /* 0x00002800010e7983 */ /* 0x000ee80000300800 */
[----:B------:R-:W3:Y:S01]  /*13d40*/  LDL.LU R15, [R1+0x2c] ;  /* 0x00002c00010f7983 */ /* 0x000ee20000300800 */
[-C--:B--2---:R-:W-:Y:S03]  /*13d50*/  HMMA.16816.F32 R8, R24, R22.reuse, R8 ;  /* 0x000000161808723c */ /* 0x084fe60000001808 */
[----:B------:R-:W0:Y:S04]  /*13d60*/  LDSM.16.MT88.4 R24, [R3+0x6180] ;  /* 0x006180000318783b */ /* 0x000e280000004200 */
[----:B------:R-:W-:Y:S04]  /*13d70*/  STL [R1+0x36a0], R20 ;  /* 0x0036a01401007387 */ /* 0x000fe80000100800 */
[----:B------:R-:W-:Y:S01]  /*13d80*/  STL [R1+0x369c], R21 ;  /* 0x00369c1501007387 */ /* 0x000fe20000100800 */
[-C--:B---3--:R-:W-:Y:S03]  /*13d90*/  HMMA.16816.F32 R12, R16, R22.reuse, R12 ;  /* 0x00000016100c723c */ /* 0x088fe6000000180c */
[----:B------:R-:W1:Y:S11]  /*13da0*/  LDSM.16.MT88.4 R16, [R0+0x6000] ;  /* 0x006000000010783b */ /* 0x000e760000004200 */
[----:B------:R-:W-:Y:S09]  /*13db0*/  @!UPT UIADD3 URZ, URZ, URZ, URZ ;  /* 0x0000003f3f3ff290 */ /* 0x000ff2000fffe03f */
[----:B------:R-:W-:Y:S04]  /*13dc0*/  STL.64 [R1+0x70], R12 ;  /* 0x0000700c01007387 */ /* 0x000fe80000100a00 */
[----:B------:R-:W-:Y:S04]  /*13dd0*/  STL.64 [R1+0x78], R14 ;  /* 0x0000780e01007387 */ /* 0x000fe80000100a00 */
[----:B0-----:R-:W-:Y:S04]  /*13de0*/  STL.64 [R1+0x3708], R26 ;  /* 0x0037081a01007387 */ /* 0x001fe80000100a00 */
[----:B------:R-:W-:Y:S04]  /*13df0*/  STL.64 [R1+0x40], R8 ;  /* 0x0000400801007387 */ /* 0x000fe80000100a00 */
[----:B------:R-:W-:Y:S04]  /*13e00*/  STL.64 [R1+0x48], R10 ;  /* 0x0000480a01007387 */ /* 0x000fe80000100a00 */
[----:B------:R0:W-:Y:S04]  /*13e10*/  STL.64 [R1+0x3700], R24 ;  /* 0x0037001801007387 */ /* 0x0001e80000100a00 */
[----:B------:R-:W2:Y:S04]  /*13e20*/  LDSM.16.MT88.4 R12, [R0+0x6080] ;  /* 0x00608000000c783b */ /* 0x000ea80000004200 */
[----:B------:R-:W3:Y:S04]  /*13e30*/  LDSM.16.MT88.4 R8, [R0+0x6100] ;  /* 0x006100000008783b */ /* 0x000ee80000004200 */
[----:B0-----:R-:W4:Y:S04]  /*13e40*/  LDL.LU R24, [R1+0x120] ;  /* 0x0001200001187983 */ /* 0x001f280000300800 */
[----:B------:R-:W4:Y:S04]  /*13e50*/  LDL.LU R25, [R1+0x124] ;  /* 0x0001240001197983 */ /* 0x000f280000300800 */
[----:B------:R-:W4:Y:S04]  /*13e60*/  LDL.LU R26, [R1+0x128] ;  /* 0x00012800011a7983 */ /* 0x000f280000300800 */
[----:B------:R-:W4:Y:S04]  /*13e70*/  LDL.LU R27, [R1+0x12c] ;  /* 0x00012c00011b7983 */ /* 0x000f280000300800 */
[----:B------:R-:W-:Y:S04]  /*13e80*/  STL [R1+0x36a4], R3 ;  /* 0x0036a40301007387 */ /* 0x000fe80000100800 */
[----:B-1----:R-:W-:Y:S04]  /*13e90*/  STL.64 [R1+0x36f8], R18 ;  /* 0x0036f81201007387 */ /* 0x002fe80000100a00 */
[----:B------:R0:W-:Y:S04]  /*13ea0*/  STL.64 [R1+0x36f0], R16 ;  /* 0x0036f01001007387 */ /* 0x0001e80000100a00 */
[----:B0-----:R-:W5:Y:S04]  /*13eb0*/  LDL.LU R16, [R1+0x140] ;  /* 0x0001400001107983 */ /* 0x001f680000300800 */
[----:B------:R-:W5:Y:S04]  /*13ec0*/  LDL.LU R17, [R1+0x144] ;  /* 0x0001440001117983 */ /* 0x000f680000300800 */
[----:B------:R-:W5:Y:S04]  /*13ed0*/  LDL.LU R18, [R1+0x148] ;  /* 0x0001480001127983 */ /* 0x000f680000300800 */
[----:B------:R-:W5:Y:S04]  /*13ee0*/  LDL.LU R19, [R1+0x14c] ;  /* 0x00014c0001137983 */ /* 0x000f680000300800 */
[----:B--2---:R-:W-:Y:S04]  /*13ef0*/  STL.64 [R1+0x36e8], R14 ;  /* 0x0036e80e01007387 */ /* 0x004fe80000100a00 */
[----:B------:R0:W-:Y:S04]  /*13f00*/  STL.64 [R1+0x36e0], R12 ;  /* 0x0036e00c01007387 */ /* 0x0001e80000100a00 */
[----:B0-----:R-:W2:Y:S04]  /*13f10*/  LDL.LU R12, [R1+0x130] ;  /* 0x00013000010c7983 */ /* 0x001ea80000300800 */
[----:B------:R-:W2:Y:S04]  /*13f20*/  LDL.LU R13, [R1+0x134] ;  /* 0x00013400010d7983 */ /* 0x000ea80000300800 */
[----:B------:R-:W2:Y:S04]  /*13f30*/  LDL.LU R14, [R1+0x138] ;  /* 0x00013800010e7983 */ /* 0x000ea80000300800 */
[----:B------:R-:W2:Y:S04]  /*13f40*/  LDL.LU R15, [R1+0x13c] ;  /* 0x00013c00010f7983 */ /* 0x000ea80000300800 */
[----:B---3--:R-:W-:Y:S04]  /*13f50*/  STL.64 [R1+0x36d8], R10 ;  /* 0x0036d80a01007387 */ /* 0x008fe80000100a00 */
[----:B------:R0:W-:Y:S04]  /*13f60*/  STL.64 [R1+0x36d0], R8 ;  /* 0x0036d00801007387 */ /* 0x0001e80000100a00 */
[----:B0-----:R-:W3:Y:S04]  /*13f70*/  LDL.LU R8, [R1+0xf0] ;  /* 0x0000f00001087983 */ /* 0x001ee80000300800 */
[----:B------:R-:W3:Y:S04]  /*13f80*/  LDL.LU R9, [R1+0xf4] ;  /* 0x0000f40001097983 */ /* 0x000ee80000300800 */
[----:B------:R-:W3:Y:S04]  /*13f90*/  LDL.LU R10, [R1+0xf8] ;  /* 0x0000f800010a7983 */ /* 0x000ee80000300800 */
[----:B------:R-:W3:Y:S01]  /*13fa0*/  LDL.LU R11, [R1+0xfc] ;  /* 0x0000fc00010b7983 */ /* 0x000ee20000300800 */
[----:B----4-:R-:W-:Y:S03]  /*13fb0*/  HMMA.16816.F32 R4, R4, R22, R24 ;  /* 0x000000160404723c */ /* 0x010fe60000001818 */
[----:B------:R-:W5:Y:S04]  /*13fc0*/  LDL.LU.64 R26, [R1+0x3708] ;  /* 0x00370800011a7983 */ /* 0x000f680000300a00 */
[----:B------:R-:W5:Y:S11]  /*13fd0*/  LDL.LU.64 R24, [R1+0x3700] ;  /* 0x0037000001187983 */ /* 0x000f760000300a00 */
[----:B------:R-:W-:Y:S05]  /*13fe0*/  @!UPT UIADD3 URZ, URZ, URZ, URZ ;  /* 0x0000003f3f3ff290 */ /* 0x000fea000fffe03f */
[----:B------:R-:W-:Y:S04]  /*13ff0*/  STL.64 [R1+0x20], R4 ;  /* 0x0000200401007387 */ /* 0x000fe80000100a00 */
[----:B------:R-:W-:Y:S04]  /*14000*/  STL.64 [R1+0x28], R6 ;  /* 0x0000280601007387 */ /* 0x000fe80000100a00 */
[----:B------:R-:W0:Y:S02]  /*14010*/  LDSM.16.MT88.4 R4, [R0+0x6180] ;  /* 0x006180000004783b */ /* 0x000e240000004200 */
[----:B0-----:R-:W-:Y:S01]  /*14020*/  MOV R29, R4 ;  /* 0x00000004001d7202 */ /* 0x001fe20000000f00 */
[----:B------:R-:W-:Y:S01]  /*14030*/  IMAD.MOV.U32 R21, RZ, RZ, R5 ;  /* 0x000000ffff157224 */ /* 0x000fe200078e0005 */
[----:B------:R-:W-:Y:S01]  /*14040*/  MOV R3, R7 ;  /* 0x0000000700037202 */ /* 0x000fe20000000f00 */
[----:B------:R-:W-:-:S02]  /*14050*/  IMAD.MOV.U32 R20, RZ, RZ, R6 ;  /* 0x000000ffff147224 */ /* 0x000fc400078e0006 */
[----:B------:R-:W0:Y:S04]  /*14060*/  LDSM.16.MT88.4 R4, [R28+0x6000] ;  /* 0x006000001c04783b */ /* 0x000e280000004200 */
[----:B0-----:R-:W-:Y:S04]  /*14070*/  STL.64 [R1+0x36b8], R6 ;  /* 0x0036b80601007387 */ /* 0x001fe80000100a00 */
[----:B------:R-:W-:Y:S01]  /*14080*/  STL.64 [R1+0x36b0], R4 ;  /* 0x0036b00401007387 */ /* 0x000fe20000100a00 */
[-C--:B-----5:R-:W-:Y:S03]  /*14090*/  HMMA.16816.F32 R24, R24, R22.reuse, R16 ;  /* 0x000000161818723c */ /* 0x0a0fe60000001810 */
[----:B------:R-:W2:Y:S04]  /*140a0*/  LDL.LU.64 R18, [R1+0x36f8] ;  /* 0x0036f80001127983 */ /* 0x000ea80000300a00 */
[----:B------:R-:W2:Y:S11]  /*140b0*/  LDL.LU.64 R16, [R1+0x36f0] ;  /* 0x0036f00001107983 */ /* 0x000eb60000300a00 */
[----:B------:R-:W-:Y:S05]  /*140c0*/  @!UPT UIADD3 URZ, URZ, URZ, URZ ;  /* 0x0000003f3f3ff290 */ /* 0x000fea000fffe03f */
[----:B------:R-:W-:Y:S04]  /*140d0*/  STL.64 [R1+0x60], R24 ;  /* 0x0000601801007387 */ /* 0x000fe80000100a00 */
[----:B------:R0:W-:Y:S04]  /*140e0*/  STL.64 [R1+0x68], R26 ;  /* 0x0000681a01007387 */ /* 0x0001e80000100a00 */
[----:B0-----:R-:W4:Y:S04]  /*140f0*/  LDL R27, [R1+0x7fc] ;  /* 0x0007fc00011b7983 */ /* 0x001f280000100800 */
[----:B----4-:R0:W-:Y:S04]  /*14100*/  STL [R1+0x36a8], R27 ;  /* 0x0036a81b01007387 */ /* 0x0101e80000100800 */
[----:B------:R-:W4:Y:S04]  /*14110*/  LDL.LU R24, [R1+0x100] ;  /* 0x0001000001187983 */ /* 0x000f280000300800 */
[----:B------:R-:W4:Y:S04]  /*14120*/  LDL.LU R25, [R1+0x104] ;  /* 0x0001040001197983 */ /* 0x000f280000300800 */
[----:B------:R-:W5:Y:S04]  /*14130*/  LDL.LU R26, [R1+0x108] ;  /* 0x00010800011a7983 */ /* 0x000f680000300800 */
[----:B0-----:R-:W5:Y:S01]  /*14140*/  LDL.LU R27, [R1+0x10c] ;  /* 0x00010c00011b7983 */ /* 0x001f620000300800 */
[-C--:B--2---:R-:W-:Y:S03]  /*14150*/  HMMA.16816.F32 R16, R16, R22.reuse, R12 ;  /* 0x000000161010723c */ /* 0x084fe6000000180c */
[----:B-----5:R-:W-:Y:S04]  /*14160*/  STL.64 [R1+0x36c8], R26 ;  /* 0x0036c81a01007387 */ /* 0x020fe80000100a00 */
[----:B----4-:R0:W-:Y:S04]  /*14170*/  STL.64 [R1+0x36c0], R24 ;  /* 0x0036c01801007387 */ /* 0x0101e80000100a00 */
        /* <DEDUP_REMOVED lines=8> */
[----:B0-----:R-:W4:Y:S04]  /*14200*/  LDL.LU R16, [R1+0xe0] ;  /* 0x0000e00001107983 */ /* 0x001f280000300800 */
[----:B------:R-:W4:Y:S04]  /*14210*/  LDL.LU R17, [R1+0xe4] ;  /* 0x0000e40001117983 */ /* 0x000f280000300800 */
[----:B-1----:R-:W4:Y:S04]  /*14220*/  LDL.LU R18, [R1+0xe8] ;  /* 0x0000e80001127983 */ /* 0x002f280000300800 */
[----:B------:R-:W4:Y:S01]  /*14230*/  LDL.LU R19, [R1+0xec] ;  /* 0x0000ec0001137983 */ /* 0x000f220000300800 */
[----:B---3--:R-:W-:Y:S03]  /*14240*/  HMMA.16816.F32 R12, R12, R22, R8 ;  /* 0x000000160c0c723c */ /* 0x008fe60000001808 */
[----:B------:R-:W4:Y:S04]  /*14250*/  LDL.LU.64 R10, [R1+0x36d8] ;  /* 0x0036d800010a7983 */ /* 0x000f280000300a00 */
[----:B------:R-:W4:Y:S11]  /*14260*/  LDL.LU.64 R8, [R1+0x36d0] ;  /* 0x0036d00001087983 */ /* 0x000f360000300a00 */
[----:B------:R-:W-:Y:S05]  /*14270*/  @!UPT UIADD3 URZ, URZ, URZ, URZ ;  /* 0x0000003f3f3ff290 */ /* 0x000fea000fffe03f */
[----:B------:R-:W-:Y:S04]  /*14280*/  STL.64 [R1+0x50], R12 ;  /* 0x0000500c01007387 */ /* 0x000fe80000100a00 */
[----:B------:R4:W-:Y:S01]  /*14290*/  STL.64 [R1+0x58], R14 ;  /* 0x0000580e01007387 */ /* 0x0009e20000100a00 */
[----:B------:R-:W-:Y:S01]  /*142a0*/  IMAD.MOV.U32 R4, RZ, RZ, R29 ;  /* 0x000000ffff047224 */ /* 0x000fe200078e001d */
[----:B------:R-:W-:Y:S01]  /*142b0*/  MOV R6, R20 ;  /* 0x0000001400067202 */ /* 0x000fe20000000f00 */
[----:B------:R-:W-:Y:S02]  /*142c0*/  IMAD.MOV.U32 R5, RZ, RZ, R21 ;  /* 0x000000ffff057224 */ /* 0x000fe400078e0015 */
[----:B------:R-:W-:-:S07]  /*142d0*/  IMAD.MOV.U32 R7, RZ, RZ, R3 ;  /* 0x000000ffff077224 */ /* 0x000fce00078e0003 */
[-C--:B--2---:R-:W-:Y:S08]  /*142e0*/  HMMA.16816.F32 R4, R4, R22.reuse, R24 ;  /* 0x000000160404723c */ /* 0x084ff00000001818 */
[-C--:B----4-:R-:W-:Y:S01]  /*142f0*/  HMMA.16816.F32 R12, R8, R22.reuse, R16 ;  /* 0x00000016080c723c */ /* 0x090fe20000001810 */
[----:B------:R-:W0:Y:S04]  /*14300*/  LDSM.16.MT88.4 R16, [R28+0x6100] ;  /* 0x006100001c10783b */ /* 0x000e280000004200 */
[----:B------:R-:W-:Y:S11]  /*14310*/  LDSM.16.MT88.4 R8, [R28+0x6080] ;  /* 0x006080001c08783b */ /* 0x000ff60000004200 */
[----:B------:R-:W-:Y:S07]  /*14320*/  @!UPT UIADD3 URZ, URZ, URZ, URZ ;  /* 0x0000003f3f3ff290 */ /* 0x000fee000fffe03f */
        /* <DEDUP_REMOVED lines=15> */
[----:B------:R-:W4:Y:S04]  /*14420*/  LDL.LU.64 R26, [R1+0x36c8] ;  /* 0x0036c800011a7983 */ /* 0x000f280000300a00 */
[----:B------:R-:W4:Y:S04]  /*14430*/  LDL.LU.64 R24, [R1+0x36c0] ;  /* 0x0036c00001187983 */ /* 0x000f280000300a00 */
[----:B------:R-:W-:Y:S04]  /*14440*/  STL.64 [R1+0x10], R4 ;  /* 0x0000100401007387 */ /* 0x000fe80000100a00 */
[----:B------:R0:W-:Y:S04]  /*14450*/  STL.64 [R1+0x18], R6 ;  /* 0x0000180601007387 */ /* 0x0001e80000100a00 */
[----:B0-----:R-:W4:Y:S04]  /*14460*/  LDL.LU.64 R6, [R1+0x36b8] ;  /* 0x0036b80001067983 */ /* 0x001f280000300a00 */
[----:B------:R-:W4:Y:S02]  /*14470*/  LDL.LU.64 R4, [R1+0x36b0] ;  /* 0x0036b00001047983 */ /* 0x000f240000300a00 */
[----:B----4-:R-:W-:Y:S02]  /*14480*/  HMMA.16816.F32 R4, R4, R22, R24 ;  /* 0x000000160404723c */ /* 0x010fe40000001818 */
[----:B------:R-:W4:Y:S11]  /*14490*/  LDL.LU R27, [R1+0x36a8] ;  /* 0x0036a800011b7983 */ /* 0x000f360000300800 */
[----:B------:R-:W-:Y:S10]  /*144a0*/  @!UPT UIADD3 URZ, URZ, URZ, URZ ;  /* 0x0000003f3f3ff290 */ /* 0x000ff4000fffe03f */
[----:B------:R-:W-:Y:S04]  /*144b0*/  STL.64 [R1+0x150], R4 ;  /* 0x0001500401007387 */ /* 0x000fe80000100a00 */
[----:B------:R-:W-:Y:S04]  /*144c0*/  STL.64 [R1+0x158], R6 ;  /* 0x0001580601007387 */ /* 0x000fe80000100a00 */
[----:B------:R-:W0:Y:S02]  /*144d0*/  LDSM.16.MT88.4 R4, [R2+0x8000] ;  /* 0x008000000204783b */ /* 0x000e240000004200 */
[----:B0-----:R-:W-:Y:S01]  /*144e0*/  IMAD.MOV.U32 R3, RZ, RZ, R4 ;  /* 0x000000ffff037224 */ /* 0x001fe200078e0004 */
[----:B------:R-:W-:Y:S01]  /*144f0*/  MOV R20, R5 ;  /* 0x0000000500147202 */ /* 0x000fe20000000f00 */
[----:B------:R-:W-:-:S02]  /*14500*/  IMAD.MOV.U32 R21, RZ, RZ, R6 ;  /* 0x000000ffff157224 */ /* 0x000fc400078e0006 */
[----:B------:R-:W-:Y:S01]  /*14510*/  IMAD.MOV.U32 R29, RZ, RZ, R7 ;  /* 0x000000ffff1d7224 */ /* 0x000fe200078e0007 */
[----:B--2---:R-:W-:Y:S01]  /*14520*/  HMMA.16816.F32 R8, R8, R22, R16 ;  /* 0x000000160808723c */ /* 0x004fe20000001810 */
[----:B----4-:R-:W0:Y:S04]  /*14530*/  LDSM.16.M88.4 R4, [R27+0x40080] ;  /* 0x040080001b04783b */ /* 0x010e280000000200 */
[----:B------:R-:W1:Y:S04]  /*14540*/  LDSM.16.MT88.4 R24, [R2+0x8080] ;  /* 0x008080000218783b */ /* 0x000e680000004200 */
[----:B0-----:R-:W-:Y:S04]  /*14550*/  STL [R1+0x35d4], R6 ;  /* 0x0035d40601007387 */ /* 0x001fe80000100800 */
[----:B------:R-:W-:Y:S04]  /*14560*/  STL [R1+0x35d0], R7 ;  /* 0x0035d00701007387 */ /* 0x000fe80000100800 */
[----:B-1----:R0:W-:Y:S04]  /*14570*/  STL.64 [R1+0x3660], R26 ;  /* 0x0036601a01007387 */ /* 0x0021e80000100a00 */
[----:B------:R1:W-:Y:S01]  /*14580*/  STL.64 [R1+0x3658], R24 ;  /* 0x0036581801007387 */ /* 0x0003e20000100a00 */
[----:B0-----:R-:W-:Y:S01]  /*14590*/  IMAD.MOV.U32 R26, RZ, RZ, R21 ;  /* 0x000000ffff1a7224 */ /* 0x001fe200078e0015 */
[----:B------:R-:W-:-:S02]  /*145a0*/  MOV R27, R29 ;  /* 0x0000001d001b7202 */ /* 0x000fc40000000f00 */
[----:B-1----:R-:W-:Y:S01]  /*145b0*/  MOV R24, R3 ;  /* 0x0000000300187202 */ /* 0x002fe20000000f00 */
[----:B------:R-:W-:Y:S01]  /*145c0*/  IMAD.MOV.U32 R25, RZ, RZ, R20 ;  /* 0x000000ffff197224 */ /* 0x000fe200078e0014 */
[----:B------:R-:W2:Y:S04]  /*145d0*/  LDL.LU R3, [R1+0x36a4] ;  /* 0x0036a40001037983 */ /* 0x000ea80000300800 */
[----:B------:R-:W4:Y:S04]  /*145e0*/  LDL.LU R20, [R1+0x36a0] ;  /* 0x0036a00001147983 */ /* 0x000f280000300800 */
[----:B------:R-:W5:Y:S04]  /*145f0*/  LDL.LU R21, [R1+0x369c] ;  /* 0x00369c0001157983 */ /* 0x000f680000300800 */
[----:B------:R-:W2:Y:S04]  /*14600*/  LDL.LU R29, [R1+0x3698] ;  /* 0x00369800011d7983 */ /* 0x000ea80000300800 */
[----:B------:R-:W3:Y:S04]  /*14610*/  LDL.LU.64 R18, [R1+0x3690] ;  /* 0x0036900001127983 */ /* 0x000ee80000300a00 */
[----:B------:R-:W3:Y:S04]  /*14620*/  LDL.LU.64 R16, [R1+0x3688] ;  /* 0x0036880001107983 */ /* 0x000ee80000300a00 */
[----:B------:R0:W-:Y:S04]  /*14630*/  STL.64 [R1+0x170], R8 ;  /* 0x0001700801007387 */ /* 0x0001e80000100a00 */
[----:B------:R1:W-:Y:S04]  /*14640*/  STL.64 [R1+0x178], R10 ;  /* 0x0001780a01007387 */ /* 0x0003e80000100a00 */
[----:B0-----:R-:W2:Y:S04]  /*14650*/  LDL.LU R8, [R1+0xc0] ;  /* 0x0000c00001087983 */ /* 0x001ea80000300800 */
[----:B------:R-:W2:Y:S04]  /*14660*/  LDL.LU R9, [R1+0xc4] ;  /* 0x0000c40001097983 */ /* 0x000ea80000300800 */
[----:B-1----:R-:W2:Y:S04]  /*14670*/  LDL.LU R10, [R1+0xc8] ;  /* 0x0000c800010a7983 */ /* 0x002ea80000300800 */
[----:B------:R-:W2:Y:S01]  /*14680*/  LDL.LU R11, [R1+0xcc] ;  /* 0x0000cc00010b7983 */ /* 0x000ea20000300800 */
[-C--:B---3--:R-:W-:Y:S03]  /*14690*/  HMMA.16816.F32 R16, R16, R22.reuse, R12 ;  /* 0x000000161010723c */ /* 0x088fe6000000180c */
[----:B------:R-:W2:Y:S04]  /*146a0*/  LDL.LU.64 R14, [R1+0x3680] ;  /* 0x00368000010e7983 */ /* 0x000ea80000300a00 */
[----:B------:R-:W2:Y:S11]  /*146b0*/  LDL.LU.64 R12, [R1+0x3678] ;  /* 0x00367800010c7983 */ /* 0x000eb60000300a00 */
[----:B------:R-:W-:Y:S05]  /*146c0*/  @!UPT UIADD3 URZ, URZ, URZ, URZ ;  /* 0x0000003f3f3ff290 */ /* 0x000fea000fffe03f */
[----:B------:R0:W-:Y:S04]  /*146d0*/  STL.64 [R1+0x140], R16 ;  /* 0x0001401001007387 */ /* 0x0001e80000100a00 */
[----:B------:R1:W-:Y:S04]  /*146e0*/  STL.64 [R1+0x148], R18 ;  /* 0x0001481201007387 */ /* 0x0003e80000100a00 */
[----:B0-----:R-:W3:Y:S04]  /*146f0*/  LDL.LU R16, [R1+0x90] ;  /* 0x0000900001107983 */ /* 0x001ee80000300800 */
[----:B------:R-:W3:Y:S04]  /*14700*/  LDL.LU R17, [R1+0x94] ;  /* 0x0000940001117983 */ /* 0x000ee80000300800 */
[----:B-1----:R-:W2:Y:S04]  /*14710*/  LDL.LU R18, [R1+0x98] ;  /* 0x0000980001127983 */ /* 0x002ea80000300800 */
[----:B------:R-:W2:Y:S04]  /*14720*/  LDL.LU R19, [R1+0x9c] ;  /* 0x00009c0001137983 */ /* 0x000ea80000300800 */
[----:B--2---:R-:W-:Y:S04]  /*14730*/  STL.64 [R1+0x3670], R18 ;  /* 0x0036701201007387 */ /* 0x004fe80000100a00 */
[----:B---3--:R0:W-:Y:S04]  /*14740*/  STL.64 [R1+0x3668], R16 ;  /* 0x0036681001007387 */ /* 0x0081e80000100a00 */
[----:B0-----:R-:W2:Y:S04]  /*14750*/  LDL.LU R16, [R1+0xb0] ;  /* 0x0000b00001107983 */ /* 0x001ea80000300800 */
[----:B------:R-:W2:Y:S04]  /*14760*/  LDL.LU R17, [R1+0xb4] ;  /* 0x0000b40001117983 */ /* 0x000ea80000300800 */
[----:B------:R-:W2:Y:S04]  /*14770*/  LDL.LU R18, [R1+0xb8] ;  /* 0x0000b80001127983 */ /* 0x000ea80000300800 */
[----:B------:R-:W2:Y:S01]  /*14780*/  LDL.LU R19, [R1+0xbc] ;  /* 0x0000bc0001137983 */ /* 0x000ea20000300800 */
[----:B------:R-:W-:Y:S03]  /*14790*/  HMMA.16816.F32 R8, R12, R22, R8 ;  /* 0x000000160c08723c */ /* 0x000fe60000001808 */
[----:B------:R-:W-:Y:S11]  /*147a0*/  LDSM.16.MT88.4 R12, [R2+0x8100] ;  /* 0x00810000020c783b */ /* 0x000ff60000004200 */
[----:B------:R-:W-:Y:S09]  /*147b0*/  @!UPT UIADD3 URZ, URZ, URZ, URZ ;  /* 0x0000003f3f3ff290 */ /* 0x000ff2000fffe03f */
[----:B------:R-:W-:Y:S01]  /*147c0*/  STL.64 [R1+0x100], R8 ;  /* 0x0001000801007387 */ /* 0x000fe20000100a00 */
[----:B------:R-:W-:Y:S02]  /*147d0*/  IMAD.MOV.U32 R6, RZ, RZ, R10 ;  /* 0x000000ffff067224 */ /* 0x000fe400078e000a */
[----:B------:R-:W-:Y:S02]  /*147e0*/  IMAD.MOV.U32 R7, RZ, RZ, R11 ;  /* 0x000000ffff077224 */ /* 0x000fe400078e000b */
[----:B------:R-:W0:Y:S04]  /*147f0*/  LDSM.16.MT88.4 R8, [R2+0x8180] ;  /* 0x008180000208783b */ /* 0x000e280000004200 */
[----:B0-----:R-:W-:Y:S04]  /*14800*/  STL.64 [R1+0x3650], R10 ;  /* 0x0036500a01007387 */ /* 0x001fe80000100a00 */
[----:B------:R0:W-:Y:S04]  /*14810*/  STL.64 [R1+0x3648], R8 ;  /* 0x0036480801007387 */ /* 0x0001e80000100a00 */
[----:B0-----:R-:W3:Y:S04]  /*14820*/  LDL.LU R8, [R1+0xa0] ;  /* 0x0000a00001087983 */ /* 0x001ee80000300800 */
[----:B------:R-:W3:Y:S01]  /*14830*/  LDL.LU R9, [R1+0xa4] ;  /* 0x0000a40001097983 */ /* 0x000ee20000300800 */
[----:B------:R-:W-:-:S03]  /*14840*/  MOV R11, R29 ;  /* 0x0000001d000b7202 */ /* 0x000fc60000000f00 */
[----:B------:R-:W3:Y:S01]  /*14850*/  LDL.LU R10, [R1+0xa8] ;  /* 0x0000a800010a7983 */ /* 0x000ee20000300800 */
[----:B--2---:R-:W-:Y:S03]  /*14860*/  HMMA.16816.F32 R24, R24, R4, R16 ;  /* 0x000000041818723c */ /* 0x004fe60000001810 */
[----:B------:R-:W2:Y:S04]  /*14870*/  LDL.LU.64 R18, [R1+0x3670] ;  /* 0x0036700001127983 */ /* 0x000ea80000300a00 */
[----:B------:R-:W2:Y:S11]  /*14880*/  LDL.LU.64 R16, [R1+0x3668] ;  /* 0x0036680001107983 */ /* 0x000eb60000300a00 */
[----:B------:R-:W-:Y:S05]  /*14890*/  @!UPT UIADD3 URZ, URZ, URZ, URZ ;  /* 0x0000003f3f3ff290 */ /* 0x000fea000fffe03f */
[----:B------:R-:W-:Y:S01]  /*148a0*/  STL.64 [R1+0xe0], R24 ;  /* 0x0000e01801007387 */ /* 0x000fe20000100a00 */
[----:B------:R-:W-:-:S03]  /*148b0*/  IMAD.MOV.U32 R29, RZ, RZ, R27 ;  /* 0x000000ffff1d7224 */ /* 0x000fc600078e001b */
[----:B------:R0:W-:Y:S04]  /*148c0*/  STL [R1+0xe8], R26 ;  /* 0x0000e81a01007387 */ /* 0x0001e80000100800 */
[----:B0-----:R-:W2:Y:S04]  /*148d0*/  LDL.LU.64 R26, [R1+0x3660] ;  /* 0x00366000011a7983 */ /* 0x001ea80000300a00 */
[----:B------:R-:W2:Y:S01]  /*148e0*/  LDL.LU.64 R24, [R1+0x3658] ;  /* 0x0036580001187983 */ /* 0x000ea20000300a00 */
[-C--:B---3--:R-:W-:Y:S08]  /*148f0*/  HMMA.16816.F32 R12, R12, R4.reuse, R8 ;  /* 0x000000040c0c723c */ /* 0x088ff00000001808 */
[----:B--2---:R-:W-:Y:S01]  /*14900*/  HMMA.16816.F32 R16, R24, R4, R16 ;  /* 0x000000041810723c */ /* 0x004fe20000001810 */
[----:B------:R-:W0:Y:S04]  /*14910*/  LDSM.16.MT88.4 R24, [R3+0x8000] ;  /* 0x008000000318783b */ /* 0x000e280000004200 */
[----:B0-----:R5:W-:Y:S02]  /*14920*/  STL.64 [R1+0x3640], R26 ;  /* 0x0036401a01007387 */ /* 0x001be40000100a00 */
[----:B-----5:R-:W-:Y:S01]  /*14930*/  IMAD.MOV.U32 R26, RZ, RZ, R21 ;  /* 0x000000ffff1a7224 */ /* 0x020fe200078e0015 */
[----:B----4-:R-:W-:-:S02]  /*14940*/  MOV R27, R20 ;  /* 0x00000014001b7202 */ /* 0x010fc40000000f00 */
[----:B------:R-:W0:Y:S11]  /*14950*/  LDSM.16.MT88.4 R20, [R3+0x8080] ;  /* 0x008080000314783b */ /* 0x000e360000004200 */
[----:B------:R-:W-:Y:S02]  /*14960*/  @!UPT UIADD3 URZ, URZ, URZ, URZ ;  /* 0x0000003f3f3ff290 */ /* 0x000fe4000fffe03f */
[----:B------:R-:W-:Y:S04]  /*14970*/  STL.64 [R1+0x120], R16 ;  /* 0x0001201001007387 */ /* 0x000fe80000100a00 */
[----:B------:R-:W-:Y:S04]  /*14980*/  STL.64 [R1+0x128], R18 ;  /* 0x0001281201007387 */ /* 0x000fe80000100a00 */
[----:B------:R1:W-:Y:S04]  /*14990*/  STL.64 [R1+0x3638], R24 ;  /* 0x0036381801007387 */ /* 0x0003e80000100a00 */
[----:B------:R-:W2:Y:S04]  /*149a0*/  LDSM.16.MT88.4 R16, [R3+0x8100] ;  /* 0x008100000310783b */ /* 0x000ea80000004200 */
[----:B-1----:R-:W3:Y:S04]  /*149b0*/  LDL.LU R24, [R1+0x80] ;  /* 0x0000800001187983 */ /* 0x002ee80000300800 */
[----:B------:R-:W3:Y:S04]  /*149c0*/  LDL.LU R25, [R1+0x84] ;  /* 0x0000840001197983 */ /* 0x000ee80000300800 */
[----:B0-----:R-:W-:Y:S04]  /*149d0*/  STL.64 [R1+0x3630], R22 ;  /* 0x0036301601007387 */ /* 0x001fe80000100a00 */
[----:B------:R0:W-:Y:S04]  /*149e0*/  STL.64 [R1+0x3628], R20 ;  /* 0x0036281401007387 */ /* 0x0001e80000100a00 */
[----:B0-----:R-:W4:Y:S04]  /*149f0*/  LDL.LU R20, [R1+0x70] ;  /* 0x0000700001147983 */ /* 0x001f280000300800 */
[----:B------:R-:W4:Y:S04]  /*14a00*/  LDL.LU R21, [R1+0x74] ;  /* 0x0000740001157983 */ /* 0x000f280000300800 */
[----:B------:R-:W4:Y:S04]  /*14a10*/  LDL.LU R22, [R1+0x78] ;  /* 0x0000780001167983 */ /* 0x000f280000300800 */
[----:B------:R-:W4:Y:S04]  /*14a20*/  LDL.LU R23, [R1+0x7c] ;  /* 0x00007c0001177983 */ /* 0x000f280000300800 */
        /* <DEDUP_REMOVED lines=9> */
[----:B------:R-:W4:Y:S04]  /*14ac0*/  LDL.LU.64 R26, [R1+0x3640] ;  /* 0x00364000011a7983 */ /* 0x000f280000300a00 */
[----:B------:R-:W4:Y:S11]  /*14ad0*/  LDL.LU.64 R24, [R1+0x3638] ;  /* 0x0036380001187983 */ /* 0x000f360000300a00 */
[----:B------:R-:W-:Y:S05]  /*14ae0*/  @!UPT UIADD3 URZ, URZ, URZ, URZ ;  /* 0x0000003f3f3ff290 */ /* 0x000fea000fffe03f */
[----:B------:R-:W-:Y:S04]  /*14af0*/  STL.64 [R1+0x110], R8 ;  /* 0x0001100801007387 */ /* 0x000fe80000100a00 */
[----:B------:R-:W-:Y:S04]  /*14b00*/  STL.64 [R1+0x118], R10 ;  /* 0x0001180a01007387 */ /* 0x000fe80000100a00 */
[----:B------:R-:W-:Y:S01]  /*14b10*/  STL [R1+0x35b8], R3 ;  /* 0x0035b80301007387 */ /* 0x000fe20000100800 */
[-C--:B--2---:R-:W-:Y:S03]  /*14b20*/  HMMA.16816.F32 R12, R16, R4.reuse, R12 ;  /* 0x00000004100c723c */ /* 0x084fe6000000180c */
[----:B------:R-:W-:Y:S04]  /*14b30*/  LDSM.16.MT88.4 R16, [R0+0x8100] ;  /* 0x008100000010783b */ /* 0x000fe80000004200 */
[----:B------:R-:W-:Y:S01]  /*14b40*/  LDSM.16.MT88.4 R8, [R3+0x8180] ;  /* 0x008180000308783b */ /* 0x000fe20000004200 */
[-C--:B----4-:R-:W-:Y:S03]  /*14b50*/  HMMA.16816.F32 R24, R24, R4.reuse, R20 ;  /* 0x000000041818723c */ /* 0x090fe60000001814 */
[----:B------:R-:W2:Y:S04]  /*14b60*/  LDL.LU.64 R22, [R1+0x3630] ;  /* 0x0036300001167983 */ /* 0x000ea80000300a00 */
[----:B------:R-:W2:Y:S11]  /*14b70*/  LDL.LU.64 R20, [R1+0x3628] ;  /* 0x0036280001147983 */ /* 0x000eb60000300a00 */
[----:B------:R-:W-:Y:S05]  /*14b80*/  @!UPT UIADD3 URZ, URZ, URZ, URZ ;  /* 0x0000003f3f3ff290 */ /* 0x000fea000fffe03f */
[----:B------:R0:W-:Y:S04]  /*14b90*/  STL.64 [R1+0xf0], R24 ;  /* 0x0000f01801007387 */ /* 0x0001e80000100a00 */
[----:B------:R1:W-:Y:S04]  /*14ba0*/  STL.64 [R1+0xf8], R26 ;  /* 0x0000f81a01007387 */ /* 0x0003e80000100a00 */
[----:B0-----:R-:W2:Y:S04]  /*14bb0*/  LDL.LU R24, [R1+0x40] ;  /* 0x0000400001187983 */ /* 0x001ea80000300800 */
[----:B------:R-:W2:Y:S04]  /*14bc0*/  LDL.LU R25, [R1+0x44] ;  /* 0x0000440001197983 */ /* 0x000ea80000300800 */
[----:B-1----:R-:W2:Y:S04]  /*14bd0*/  LDL.LU R26, [R1+0x48] ;  /* 0x00004800011a7983 */ /* 0x002ea80000300800 */
[----:B------:R-:W2:Y:S02]  /*14be0*/  LDL.LU R27, [R1+0x4c] ;  /* 0x00004c00011b7983 */ /* 0x000ea40000300800 */
[-C--:B--2---:R-:W-:Y:S02]  /*14bf0*/  HMMA.16816.F32 R20, R20, R4.reuse, R24 ;  /* 0x000000041414723c */ /* 0x084fe40000001818 */
[----:B------:R-:W0:Y:S11]  /*14c00*/  LDSM.16.MT88.4 R24, [R0+0x8000] ;  /* 0x008000000018783b */ /* 0x000e360000004200 */
[----:B------:R-:W-:Y:S10]  /*14c10*/  @!UPT UIADD3 URZ, URZ, URZ, URZ ;  /* 0x0000003f3f3ff290 */ /* 0x000ff4000fffe03f */
[----:B------:R-:W-:Y:S04]  /*14c20*/  STL.64 [R1+0xc0], R20 ;  /* 0x0000c01401007387 */ /* 0x000fe80000100a00 */
[----:B------:R-:W-:Y:S04]  /*14c30*/  STL.64 [R1+0xc8], R22 ;  /* 0x0000c81601007387 */ /* 0x000fe80000100a00 */
[----:B------:R-:W1:Y:S04]  /*14c40*/  LDSM.16.MT88.4 R20, [R0+0x8080] ;  /* 0x008080000014783b */ /* 0x000e680000004200 */
[----:B0-----:R-:W-:Y:S04]  /*14c50*/  STL.64 [R1+0x3620], R26 ;  /* 0x0036201a01007387 */ /* 0x001fe80000100a00 */
[----:B------:R-:W-:Y:S04]  /*14c60*/  STL.64 [R1+0xd0], R12 ;  /* 0x0000d00c01007387 */ /* 0x000fe80000100a00 */
[----:B------:R-:W-:Y:S04]  /*14c70*/  STL.64 [R1+0xd8], R14 ;  /* 0x0000d80e01007387 */ /* 0x000fe80000100a00 */
[----:B------:R0:W-:Y:S04]  /*14c80*/  STL.64 [R1+0x3618], R24 ;  /* 0x0036181801007387 */ /* 0x0001e80000100a00 */
[----:B------:R-:W2:Y:S04]  /*14c90*/  LDSM.16.MT88.4 R12, [R0+0x8180] ;  /* 0x00818000000c783b */ /* 0x000ea80000004200 */
[----:B0-----:R-:W3:Y:S04]  /*14ca0*/  LDL.LU R24, [R1+0x60] ;  /* 0x0000600001187983 */ /* 0x001ee80000300800 */
[----:B------:R-:W3:Y:S04]  /*14cb0*/  LDL.LU R25, [R1+0x64] ;  /* 0x0000640001197983 */ /* 0x000ee80000300800 */
[----:B------:R-:W3:Y:S04]  /*14cc0*/  LDL.LU R26, [R1+0x68] ;  /* 0x00006800011a7983 */ /* 0x000ee80000300800 */
[----:B------:R-:W3:Y:S04]  /*14cd0*/  LDL.LU R27, [R1+0x6c] ;  /* 0x00006c00011b7983 */ /* 0x000ee80000300800 */
[----:B-1----:R-:W-:Y:S04]  /*14ce0*/  STL.64 [R1+0x3610], R22 ;  /* 0x0036101601007387 */ /* 0x002fe80000100a00 */
[----:B------:R0:W-:Y:S04]  /*14cf0*/  STL.64 [R1+0x3608], R20 ;  /* 0x0036081401007387 */ /* 0x0001e80000100a00 */
[----:B0-----:R-:W4:Y:S04]  /*14d00*/  LDL.LU R20, [R1+0x160] ;  /* 0x0001600001147983 */ /* 0x001f280000300800 */
[----:B------:R-:W4:Y:S04]  /*14d10*/  LDL.LU R21, [R1+0x164] ;  /* 0x0001640001157983 */ /* 0x000f280000300800 */
[----:B------:R-:W4:Y:S04]  /*14d20*/  LDL.LU R22, [R1+0x168] ;  /* 0x0001680001167983 */ /* 0x000f280000300800 */
[----:B------:R-:W4:Y:S04]  /*14d30*/  LDL.LU R23, [R1+0x16c] ;  /* 0x00016c0001177983 */ /* 0x000f280000300800 */
[----:B------:R-:W-:Y:S04]  /*14d40*/  STL.64 [R1+0x3600], R18 ;  /* 0x0036001201007387 */ /* 0x000fe80000100a00 */
[----:B------:R0:W-:Y:S04]  /*14d50*/  STL.64 [R1+0x35f8], R16 ;  /* 0x0035f81001007387 */ /* 0x0001e80000100a00 */
[----:B0-----:R-:W5:Y:S04]  /*14d60*/  LDL.LU R16, [R1+0x50] ;  /* 0x0000500001107983 */ /* 0x001f680000300800 */
[----:B------:R-:W5:Y:S04]  /*14d70*/  LDL.LU R17, [R1+0x54] ;  /* 0x0000540001117983 */ /* 0x000f680000300800 */
[----:B------:R-:W5:Y:S04]  /*14d80*/  LDL.LU R18, [R1+0x58] ;  /* 0x0000580001127983 */ /* 0x000f680000300800 */
[----:B------:R-:W5:Y:S04]  /*14d90*/  LDL.LU R19, [R1+0x5c] ;  /* 0x00005c0001137983 */ /* 0x000f680000300800 */
[----:B------:R-:W-:Y:S01]  /*14da0*/  STL [R1+0x3588], R0 ;  /* 0x0035880001007387 */ /* 0x000fe20000100800 */
[-C--:B---3--:R-:W-:Y:S03]  /*14db0*/  HMMA.16816.F32 R8, R8, R4.reuse, R24 ;  /* 0x000000040808723c */ /* 0x088fe60000001818 */
[----:B------:R-:W4:Y:S04]  /*14dc0*/  LDL.LU.64 R26, [R1+0x3620] ;  /* 0x00362000011a7983 */ /* 0x000f280000300a00 */
[----:B------:R-:W4:Y:S11]  /*14dd0*/  LDL.LU.64 R24, [R1+0x3618] ;  /* 0x0036180001187983 */ /* 0x000f360000300a00 */
[----:B------:R-:W-:Y:S05]  /*14de0*/  @!UPT UIADD3 URZ, URZ, URZ, URZ ;  /* 0x0000003f3f3ff290 */ /* 0x000fea000fffe03f */
[----:B------:R-:W-:Y:S04]  /*14df0*/  STL.64 [R1+0xa0], R8 ;  /* 0x0000a00801007387 */ /* 0x000fe80000100a00 */
[----:B------:R-:W-:Y:S04]  /*14e00*/  STL.64 [R1+0xa8], R10 ;  /* 0x0000a80a01007387 */ /* 0x000fe80000100a00 */
[----:B------:R-:W-:Y:S01]  /*14e10*/  LDSM.16.MT88.4 R8, [R28+0x8000] ;  /* 0x008000001c08783b */ /* 0x000fe20000004200 */
[-C--:B----4-:R-:W-:Y:S03]  /*14e20*/  HMMA.16816.F32 R24, R24, R4.reuse, R20 ;  /* 0x000000041818723c */ /* 0x090fe60000001814 */
[----:B------:R-:W5:Y:S04]  /*14e30*/  LDL.LU.64 R22, [R1+0x3610] ;  /* 0x0036100001167983 */ /* 0x000f680000300a00 */
[----:B------:R-:W5:Y:S11]  /*14e40*/  LDL.LU.64 R20, [R1+0x3608] ;  /* 0x0036080001147983 */ /* 0x000f760000300a00 */
[----:B------:R-:W-:Y:S05]  /*14e50*/  @!UPT UIADD3 URZ, URZ, URZ, URZ ;  /* 0x0000003f3f3ff290 */ /* 0x000fea000fffe03f */
[----:B------:R0:W-:Y:S04]  /*14e60*/  STL.64 [R1+0x160], R24 ;  /* 0x0001601801007387 */ /* 0x0001e80000100a00 */
[----:B------:R1:W-:Y:S04]  /*14e70*/  STL.64 [R1+0x168], R26 ;  /* 0x0001681a01007387 */ /* 0x0003e80000100a00 */
[----:B0-----:R-:W2:Y:S04]  /*14e80*/  LDL.LU R24, [R1+0x10] ;  /* 0x0000100001187983 */ /* 0x001ea80000300800 */
[----:B------:R-:W2:Y:S04]  /*14e90*/  LDL.LU R25, [R1+0x14] ;  /* 0x0000140001197983 */ /* 0x000ea80000300800 */
[----:B-1----:R-:W2:Y:S04]  /*14ea0*/  LDL.LU R26, [R1+0x18] ;  /* 0x00001800011a7983 */ /* 0x002ea80000300800 */
[----:B------:R-:W2:Y:S01]  /*14eb0*/  LDL.LU R27, [R1+0x1c] ;  /* 0x00001c00011b7983 */ /* 0x000ea20000300800 */
[-C--:B-----5:R-:W-:Y:S03]  /*14ec0*/  HMMA.16816.F32 R20, R20, R4.reuse, R16 ;  /* 0x000000041414723c */ /* 0x0a0fe60000001810 */
        /* <DEDUP_REMOVED lines=8> */
[----:B------:R-:W3:Y:S01]  /*14f50*/  LDL.LU R23, [R1+0x3c] ;  /* 0x00003c0001177983 */ /* 0x000ee20000300800 */
[-C--:B--2---:R-:W-:Y:S03]  /*14f60*/  HMMA.16816.F32 R12, R12, R4.reuse, R24 ;  /* 0x000000040c0c723c */ /* 0x084fe60000001818 */
[----:B------:R-:W0:Y:S05]  /*14f70*/  LDSM.16.MT88.4 R24, [R28+0x8080] ;  /* 0x008080001c18783b */ /* 0x000e2a0000004200 */
[-C--:B---3--:R-:W-:Y:S01]  /*14f80*/  HMMA.16816.F32 R16, R16, R4.reuse, R20 ;  /* 0x000000041010723c */ /* 0x088fe20000001814 */
[----:B------:R-:W1:Y:S11]  /*14f90*/  LDSM.16.MT88.4 R20, [R28+0x8100] ;  /* 0x008100001c14783b */ /* 0x000e760000004200 */
[----:B------:R-:W-:Y:S11]  /*14fa0*/  @!UPT UIADD3 URZ, URZ, URZ, URZ ;  /* 0x0000003f3f3ff290 */ /* 0x000ff6000fffe03f */
[----:B------:R-:W-:Y:S04]  /*14fb0*/  STL.64 [R1+0x90], R16 ;  /* 0x0000901001007387 */ /* 0x000fe80000100a00 */
[----:B------:R-:W-:Y:S04]  /*14fc0*/  STL.64 [R1+0x98], R18 ;  /* 0x0000981201007387 */ /* 0x000fe80000100a00 */
[----:B0-----:R-:W-:Y:S04]  /*14fd0*/  STL.64 [R1+0x35f0], R26 ;  /* 0x0035f01a01007387 */ /* 0x001fe80000100a00 */
[----:B------:R-:W-:Y:S04]  /*14fe0*/  STL.64 [R1+0x80], R12 ;  /* 0x0000800c01007387 */ /* 0x000fe80000100a00 */
[----:B------:R-:W-:Y:S04]  /*14ff0*/  STL.64 [R1+0x88], R14 ;  /* 0x0000880e01007387 */ /* 0x000fe80000100a00 */
[----:B------:R0:W-:Y:S04]  /*15000*/  STL.64 [R1+0x35e8], R24 ;  /* 0x0035e81801007387 */ /* 0x0001e80000100a00 */
[----:B------:R-:W2:Y:S04]  /*15010*/  LDSM.16.MT88.4 R16, [R28+0x8180] ;  /* 0x008180001c10783b */ /* 0x000ea80000004200 */
[----:B------:R-:W-:Y:S04]  /*15020*/  LDSM.16.MT88.4 R12, [R2+0xa000] ;  /* 0x00a00000020c783b */ /* 0x000fe80000004200 */
        /* <DEDUP_REMOVED lines=10> */
[----:B--2---:R-:W-:Y:S04]  /*150d0*/  STL.64 [R1+0x35c8], R18 ;  /* 0x0035c81201007387 */ /* 0x004fe80000100a00 */
[----:B------:R0:W-:Y:S04]  /*150e0*/  STL.64 [R1+0x35c0], R16 ;  /* 0x0035c01001007387 */ /* 0x0001e80000100a00 */
[----:B0-----:R-:W2:Y:S04]  /*150f0*/  LDL.LU R16, [R1+0x140] ;  /* 0x0001400001107983 */ /* 0x001ea80000300800 */
[----:B------:R-:W2:Y:S04]  /*15100*/  LDL.LU R17, [R1+0x144] ;  /* 0x0001440001117983 */ /* 0x000ea80000300800 */
[----:B------:R-:W2:Y:S04]  /*15110*/  LDL.LU R18, [R1+0x148] ;  /* 0x0001480001127983 */ /* 0x000ea80000300800 */
[----:B------:R-:W2:Y:S04]  /*15120*/  LDL.LU R19, [R1+0x14c] ;  /* 0x00014c0001137983 */ /* 0x000ea80000300800 */
[----:B------:R-:W-:Y:S01]  /*15130*/  STL [R1+0x358c], R28 ;  /* 0x00358c1c01007387 */ /* 0x000fe20000100800 */
[----:B---3--:R-:W-:Y:S03]  /*15140*/  HMMA.16816.F32 R24, R8, R4, R24 ;  /* 0x000000040818723c */ /* 0x008fe60000001818 */
[----:B------:R-:W3:Y:S11]  /*15150*/  LDL.LU R8, [R1+0xe0] ;  /* 0x0000e00001087983 */ /* 0x000ef60000300800 */
[----:B------:R-:W-:Y:S09]  /*15160*/  @!UPT UIADD3 URZ, URZ, URZ, URZ ;  /* 0x0000003f3f3ff290 */ /* 0x000ff2000fffe03f */
[----:B------:R-:W-:Y:S04]  /*15170*/  STL.64 [R1+0x40], R24 ;  /* 0x0000401801007387 */ /* 0x000fe80000100a00 */
[----:B------:R-:W-:Y:S04]  /*15180*/  STL.64 [R1+0x48], R26 ;  /* 0x0000481a01007387 */ /* 0x000fe80000100a00 */
[----:B------:R-:W0:Y:S04]  /*15190*/  LDSM.16.MT88.4 R24, [R2+0xa080] ;  /* 0x00a080000218783b */ /* 0x000e280000004200 */
[----:B------:R-:W3:Y:S04]  /*151a0*/  LDL.LU R9, [R1+0xe4] ;  /* 0x0000e40001097983 */ /* 0x000ee80000300800 */
[----:B------:R-:W3:Y:S01]  /*151b0*/  LDL.LU R10, [R1+0xe8] ;  /* 0x0000e800010a7983 */ /* 0x000ee20000300800 */
[----:B0-----:R-:W-:-:S03]  /*151c0*/  MOV R28, R26 ;  /* 0x0000001a001c7202 */ /* 0x001fc60000000f00 */
[----:B------:R0:W-:Y:S01]  /*151d0*/  STL [R1], R24 ;  /* 0x0000001801007387 */ /* 0x0001e20000100800 */
[----:B------:R-:W-:Y:S02]  /*151e0*/  IMAD.MOV.U32 R0, RZ, RZ, R27 ;  /* 0x000000ffff007224 */ /* 0x000fe400078e001b */
[----:B------:R-:W-:Y:S01]  /*151f0*/  IMAD.MOV.U32 R3, RZ, RZ, R25 ;  /* 0x000000ffff037224 */ /* 0x000fe200078e0019 */
[----:B------:R-:W4:Y:S04]  /*15200*/  LDL.LU.64 R26, [R1+0x35f0] ;  /* 0x0035f000011a7983 */ /* 0x000f280000300a00 */
[----:B0-----:R-:W4:Y:S01]  /*15210*/  LDL.LU.64 R24, [R1+0x35e8] ;  /* 0x0035e80001187983 */ /* 0x001f220000300a00 */
[----:B------:R-:W-:Y:S01]  /*15220*/  IMAD.MOV.U32 R11, RZ, RZ, R29 ;  /* 0x000000ffff0b7224 */ /* 0x000fe200078e001d */
[----:B----4-:R-:W-:Y:S02]  /*15230*/  HMMA.16816.F32 R24, R24, R4, R20 ;  /* 0x000000041818723c */ /* 0x010fe40000001814 */
[----:B------:R-:W2:Y:S04]  /*15240*/  LDL.LU.64 R22, [R1+0x35e0] ;  /* 0x0035e00001167983 */ /* 0x000ea80000300a00 */
[----:B------:R-:W2:Y:S11]  /*15250*/  LDL.LU.64 R20, [R1+0x35d8] ;  /* 0x0035d80001147983 */ /* 0x000eb60000300a00 */
[----:B------:R-:W-:Y:S06]  /*15260*/  @!UPT UIADD3 URZ, URZ, URZ, URZ ;  /* 0x0000003f3f3ff290 */ /* 0x000fec000fffe03f */
[----:B------:R0:W-:Y:S01]  /*15270*/  STL.64 [R1+0x20], R24 ;  /* 0x0000201801007387 */ /* 0x0001e20000100a00 */
[----:B------:R-:W-:-:S03]  /*15280*/  IMAD.MOV.U32 R29, RZ, RZ, R27 ;  /* 0x000000ffff1d7224 */ /* 0x000fc600078e001b */
[----:B------:R1:W-:Y:S01]  /*15290*/  STL [R1+0x28], R26 ;  /* 0x0000281a01007387 */ /* 0x0003e20000100800 */
[----:B------:R-:W-:-:S03]  /*152a0*/  IMAD.MOV.U32 R27, RZ, RZ, R7 ;  /* 0x000000ffff1b7224 */ /* 0x000fc600078e0007 */
[----:B0-----:R-:W4:Y:S01]  /*152b0*/  LDL.LU R24, [R1+0x100] ;  /* 0x0001000001187983 */ /* 0x001f220000300800 */
[----:B-1----:R-:W-:-:S03]  /*152c0*/  MOV R26, R6 ;  /* 0x00000006001a7202 */ /* 0x002fc60000000f00 */
[----:B------:R-:W4:Y:S04]  /*152d0*/  LDL.LU R25, [R1+0x104] ;  /* 0x0001040001197983 */ /* 0x000f280000300800 */
[----:B------:R-:W3:Y:S04]  /*152e0*/  LDL.LU R6, [R1+0x35d4] ;  /* 0x0035d40001067983 */ /* 0x000ee80000300800 */
[----:B------:R-:W3:Y:S04]  /*152f0*/  LDL.LU R7, [R1+0x35d0] ;  /* 0x0035d00001077983 */ /* 0x000ee80000300800 */
[----:B------:R-:W-:Y:S01]  /*15300*/  STL [R1+0x3530], R29 ;  /* 0x0035301d01007387 */ /* 0x000fe20000100800 */
[----:B--2---:R-:W-:Y:S03]  /*15310*/  HMMA.16816.F32 R20, R20, R4, R16 ;  /* 0x000000041414723c */ /* 0x004fe60000001810 */
[----:B------:R-:W4:Y:S04]  /*15320*/  LDL.LU.64 R18, [R1+0x35c8] ;  /* 0x0035c80001127983 */ /* 0x000f280000300a00 */
[----:B------:R-:W4:Y:S11]  /*15330*/  LDL.LU.64 R16, [R1+0x35c0] ;  /* 0x0035c00001107983 */ /* 0x000f360000300a00 */
[----:B------:R-:W-:Y:S05]  /*15340*/  @!UPT UIADD3 URZ, URZ, URZ, URZ ;  /* 0x0000003f3f3ff290 */ /* 0x000fea000fffe03f */
[----:B------:R-:W-:Y:S04]  /*15350*/  STL.64 [R1+0x170], R20 ;  /* 0x0001701401007387 */ /* 0x000fe80000100a00 */
[----:B------:R4:W-:Y:S01]  /*15360*/  STL.64 [R1+0x178], R22 ;  /* 0x0001781601007387 */ /* 0x0009e20000100a00 */
[----:B---3--:R-:W-:Y:S08]  /*15370*/  HMMA.16816.F32 R8, R12, R6, R8 ;  /* 0x000000060c08723c */ /* 0x008ff00000001808 */
[----:B----4-:R-:W-:Y:S01]  /*15380*/  HMMA.16816.F32 R20, R16, R4, R24 ;  /* 0x000000041014723c */ /* 0x010fe20000001818 */
[----:B------:R-:W0:Y:S04]  /*15390*/  LDSM.16.MT88.4 R24, [R2+0xa100] ;  /* 0x00a100000218783b */ /* 0x000e280000004200 */
[----:B------:R-:W2:Y:S02]  /*153a0*/  LDL.LU R16, [R1] ;  /* 0x0000000001107983 */ /* 0x000ea40000300800 */
[----:B------:R-:W-:Y:S11]  /*153b0*/  IMAD.MOV.U32 R17, RZ, RZ, R3 ;  /* 0x000000ffff117224 */ /* 0x000ff600078e0003 */
[----:B------:R-:W-:Y:S05]  /*153c0*/  @!UPT UIADD3 URZ, URZ, URZ, URZ ;  /* 0x0000003f3f3ff290 */ /* 0x000fea000fffe03f */
[----:B------:R-:W-:Y:S04]  /*153d0*/  STL.64 [R1+0x70], R20 ;  /* 0x0000701401007387 */ /* 0x000fe80000100a00 */
[----:B------:R-:W-:Y:S04]  /*153e0*/  STL.64 [R1+0x78], R22 ;  /* 0x0000781601007387 */ /* 0x000fe80000100a00 */
[----:B------:R-:W3:Y:S01]  /*153f0*/  LDL.LU R3, [R1+0x35b8] ;  /* 0x0035b80001037983 */ /* 0x000ee20000300800 */
[----:B------:R-:W-:Y:S01]  /*15400*/  MOV R18, R28 ;  /* 0x0000001c00127202 */ /* 0x000fe20000000f00 */
[----:B------:R-:W-:-:S02]  /*15410*/  IMAD.MOV.U32 R19, RZ, RZ, R0 ;  /* 0x000000ffff137224 */ /* 0x000fc400078e0000 */
[----:B------:R-:W-:Y:S04]  /*15420*/  LDSM.16.MT88.4 R20, [R2+0xa180] ;  /* 0x00a180000214783b */ /* 0x000fe80000004200 */
[----:B0-----:R-:W-:Y:S04]  /*15430*/  STL.64 [R1+0x35b0], R26 ;  /* 0x0035b01a01007387 */ /* 0x001fe80000100a00 */
[----:B------:R-:W-:Y:S04]  /*15440*/  STL.64 [R1+0x60], R8 ;  /* 0x0000600801007387 */ /* 0x000fe80000100a00 */
[----:B------:R-:W-:Y:S04]  /*15450*/  STL.64 [R1+0x68], R10 ;  /* 0x0000680a01007387 */ /* 0x000fe80000100a00 */
[----:B------:R0:W-:Y:S04]  /*15460*/  STL.64 [R1+0x35a8], R24 ;  /* 0x0035a81801007387 */ /* 0x0001e80000100a00 */
[----:B0-----:R-:W2:Y:S04]  /*15470*/  LDL.LU R24, [R1+0x120] ;  /* 0x0001200001187983 */ /* 0x001ea80000300800 */
[----:B------:R-:W2:Y:S04]  /*15480*/  LDL.LU R25, [R1+0x124] ;  /* 0x0001240001197983 */ /* 0x000ea80000300800 */
[----:B------:R-:W2:Y:S04]  /*15490*/  LDL.LU R26, [R1+0x128] ;  /* 0x00012800011a7983 */ /* 0x000ea80000300800 */
[----:B------:R-:W2:Y:S04]  /*154a0*/  LDL.LU R27, [R1+0x12c] ;  /* 0x00012c00011b7983 */ /* 0x000ea80000300800 */
[----:B------:R-:W-:Y:S04]  /*154b0*/  STL [R1+0x3590], R2 ;  /* 0x0035900201007387 */ /* 0x000fe80000100800 */
[----:B---3--:R-:W0:Y:S04]  /*154c0*/  LDSM.16.MT88.4 R12, [R3+0xa000] ;  /* 0x00a00000030c783b */ /* 0x008e280000004200 */
[----:B------:R-:W1:Y:S01]  /*154d0*/  LDSM.16.MT88.4 R8, [R3+0xa080] ;  /* 0x00a080000308783b */ /* 0x000e620000004200 */
[----:B--2---:R-:W-:Y:S03]  /*154e0*/  HMMA.16816.F32 R16, R16, R6, R24 ;  /* 0x000000061010723c */ /* 0x004fe60000001818 */
        /* <DEDUP_REMOVED lines=15> */
[----:B------:R-:W-:Y:S04]  /*155e0*/  STL.64 [R1+0x58], R18 ;  /* 0x0000581201007387 */ /* 0x000fe80000100a00 */
[----:B------:R-:W0:Y:S02]  /*155f0*/  LDSM.16.MT88.4 R16, [R3+0xa100] ;  /* 0x00a100000310783b */ /* 0x000e240000004200 */
[----:B0-----:R-:W-:Y:S01]  /*15600*/  IMAD.MOV.U32 R2, RZ, RZ, R16 ;  /* 0x000000ffff027224 */ /* 0x001fe200078e0010 */
[----:B------:R-:W-:Y:S01]  /*15610*/  MOV R28, R17 ;  /* 0x00000011001c7202 */ /* 0x000fe20000000f00 */
[----:B------:R-:W-:-:S02]  /*15620*/  IMAD.MOV.U32 R0, RZ, RZ, R18 ;  /* 0x000000ffff007224 */ /* 0x000fc400078e0012 */
[----:B------:R-:W-:Y:S02]  /*15630*/  IMAD.MOV.U32 R29, RZ, RZ, R19 ;  /* 0x000000ffff1d7224 */ /* 0x000fe400078e0013 */
[----:B------:R-:W0:Y:S04]  /*15640*/  LDSM.16.MT88.4 R16, [R3+0xa180] ;  /* 0x00a180000310783b */ /* 0x000e280000004200 */
[----:B0-----:R-:W-:Y:S04]  /*15650*/  STL.64 [R1+0x3570], R18 ;  /* 0x0035701201007387 */ /* 0x001fe80000100a00 */
[----:B------:R0:W-:Y:S04]  /*15660*/  STL.64 [R1+0x3568], R16 ;  /* 0x0035681001007387 */ /* 0x0001e80000100a00 */
[----:B0-----:R-:W4:Y:S04]  /*15670*/  LDL.LU R16, [R1+0x130] ;  /* 0x0001300001107983 */ /* 0x001f280000300800 */
[----:B------:R-:W4:Y:S04]  /*15680*/  LDL.LU R17, [R1+0x134] ;  /* 0x0001340001117983 */ /* 0x000f280000300800 */
[----:B------:R-:W4:Y:S04]  /*15690*/  LDL.LU R18, [R1+0x138] ;  /* 0x0001380001127983 */ /* 0x000f280000300800 */
[----:B------:R-:W4:Y:S01]  /*156a0*/  LDL.LU R19, [R1+0x13c] ;  /* 0x00013c0001137983 */ /* 0x000f220000300800 */
[-C--:B--2---:R-:W-:Y:S08]  /*156b0*/  HMMA.16816.F32 R20, R20, R6.reuse, R12 ;  /* 0x000000061414723c */ /* 0x084ff0000000180c */
[----:B----4-:R-:W-:Y:S11]  /*156c0*/  HMMA.16816.F32 R24, R24, R6, R16 ;  /* 0x000000061818723c */ /* 0x010ff60000001810 */
[----:B------:R-:W-:Y:S11]  /*156d0*/  @!UPT UIADD3 URZ, URZ, URZ, URZ ;  /* 0x0000003f3f3ff290 */ /* 0x000ff6000fffe03f */
[----:B------:R-:W-:Y:S01]  /*156e0*/  @!UPT UIADD3 URZ, URZ, URZ, URZ ;  /* 0x0000003f3f3ff290 */ /* 0x000fe2000fffe03f */
[----:B------:R0:W-:Y:S04]  /*156f0*/  STL.64 [R1+0x30], R24 ;  /* 0x0000301801007387 */ /* 0x0001e80000100a00 */
[----:B------:R-:W2:Y:S04]  /*15700*/  LDL.LU R16, [R1+0xd0] ;  /* 0x0000d00001107983 */ /* 0x000ea80000300800 */
[----:B------:R-:W2:Y:S01]  /*15710*/  LDL.LU R17, [R1+0xd4] ;  /* 0x0000d40001117983 */ /* 0x000ea20000300800 */
[----:B------:R-:W-:-:S03]  /*15720*/  MOV R5, R26 ;  /* 0x0000001a00057202 */ /* 0x000fc60000000f00 */
[----:B------:R-:W2:Y:S01]  /*15730*/  LDL.LU R18, [R1+0xd8] ;  /* 0x0000d80001127983 */ /* 0x000ea20000300800 */
[----:B------:R-:W-:-:S03]  /*15740*/  IMAD.MOV.U32 R4, RZ, RZ, R27 ;  /* 0x000000ffff047224 */ /* 0x000fc600078e001b */
[----:B------:R-:W2:Y:S04]  /*15750*/  LDL.LU R19, [R1+0xdc] ;  /* 0x0000dc0001137983 */ /* 0x000ea80000300800 */
[----:B0-----:R-:W4:Y:S04]  /*15760*/  LDL.LU R24, [R1+0xa0] ;  /* 0x0000a00001187983 */ /* 0x001f280000300800 */
[----:B------:R-:W4:Y:S04]  /*15770*/  LDL.LU R25, [R1+0xa4] ;  /* 0x0000a40001197983 */ /* 0x000f280000300800 */
[----:B------:R-:W4:Y:S04]  /*15780*/  LDL.LU R26, [R1+0xa8] ;  /* 0x0000a800011a7983 */ /* 0x000f280000300800 */
[----:B------:R-:W4:Y:S04]  /*15790*/  LDL.LU R27, [R1+0xac] ;  /* 0x0000ac00011b7983 */ /* 0x000f280000300800 */
[----:B------:R-:W3:Y:S04]  /*157a0*/  LDL.LU.64 R14, [R1+0x35a0] ;  /* 0x0035a000010e7983 */ /* 0x000ee80000300a00 */
[----:B------:R-:W3:Y:S04]  /*157b0*/  LDL.LU.64 R12, [R1+0x3598] ;  /* 0x00359800010c7983 */ /* 0x000ee80000300a00 */
[----:B------:R0:W-:Y:S04]  /*157c0*/  STL.64 [R1+0x120], R20 ;  /* 0x0001201401007387 */ /* 0x0001e80000100a00 */
[----:B------:R1:W-:Y:S01]  /*157d0*/  STL.64 [R1+0x128], R22 ;  /* 0x0001281601007387 */ /* 0x0003e20000100a00 */
[----:B0-----:R-:W-:Y:S01]  /*157e0*/  IMAD.MOV.U32 R20, RZ, RZ, R2 ;  /* 0x000000ffff147224 */ /* 0x001fe200078e0002 */
[----:B------:R-:W-:-:S02]  /*157f0*/  MOV R21, R28 ;  /* 0x0000001c00157202 */ /* 0x000fc40000000f00 */
[----:B------:R-:W5:Y:S01]  /*15800*/  LDL.LU R2, [R1+0x3590] ;  /* 0x0035900001027983 */ /* 0x000f620000300800 */
[----:B-1----:R-:W-:-:S03]  /*15810*/  IMAD.MOV.U32 R22, RZ, RZ, R0 ;  /* 0x000000ffff167224 */ /* 0x002fc600078e0000 */
[----:B------:R-:W2:Y:S04]  /*15820*/  LDL.LU R28, [R1+0x358c] ;  /* 0x00358c00011c7983 */ /* 0x000ea80000300800 */
[----:B------:R-:W2:Y:S01]  /*15830*/  LDL.LU R0, [R1+0x3588] ;  /* 0x0035880001007983 */ /* 0x000ea20000300800 */
[-C--:B---3--:R-:W-:Y:S03]  /*15840*/  HMMA.16816.F32 R12, R12, R6.reuse, R8 ;  /* 0x000000060c0c723c */ /* 0x088fe60000001808 */
        /* <DEDUP_REMOVED lines=9> */
[----:B---3--:R-:W-:Y:S02]  /*158e0*/  HMMA.16816.F32 R12, R8, R6, R12 ;  /* 0x00000006080c723c */ /* 0x008fe4000000180c */
[----:B--2---:R-:W0:Y:S11]  /*158f0*/  LDSM.16.MT88.4 R8, [R0+0xa000] ;  /* 0x00a000000008783b */ /* 0x004e360000004200 */
[----:B------:R-:W-:Y:S10]  /*15900*/  @!UPT UIADD3 URZ, URZ, URZ, URZ ;  /* 0x0000003f3f3ff290 */ /* 0x000ff4000fffe03f */
[----:B------:R-:W-:Y:S04]  /*15910*/  STL.64 [R1+0x110], R12 ;  /* 0x0001100c01007387 */ /* 0x000fe80000100a00 */
[----:B------:R0:W-:Y:S02]  /*15920*/  STL.64 [R1+0x118], R14 ;  /* 0x0001180e01007387 */ /* 0x0001e40000100a00 */
[----:B0-----:R-:W-:Y:S01]  /*15930*/  MOV R15, R8 ;  /* 0x00000008000f7202 */ /* 0x001fe20000000f00 */
[----:B------:R-:W-:Y:S01]  /*15940*/  IMAD.MOV.U32 R14, RZ, RZ, R9 ;  /* 0x000000ffff0e7224 */ /* 0x000fe200078e0009 */
[----:B------:R-:W-:Y:S01]  /*15950*/  MOV R12, R11 ;  /* 0x0000000b000c7202 */ /* 0x000fe20000000f00 */
[----:B------:R-:W-:Y:S02]  /*15960*/  IMAD.MOV.U32 R13, RZ, RZ, R10 ;  /* 0x000000ffff0d7224 */ /* 0x000fe400078e000a */
[----:B------:R-:W0:Y:S04]  /*15970*/  LDSM.16.MT88.4 R8, [R0+0xa080] ;  /* 0x00a080000008783b */ /* 0x000e280000004200 */
[----:B0-----:R0:W-:Y:S04]  /*15980*/  STL.64 [R1+0x3550], R10 ;  /* 0x0035500a01007387 */ /* 0x0011e80000100a00 */
        /* <DEDUP_REMOVED lines=8> */
[----:B0-----:R-:W2:Y:S04]  /*15a10*/  LDL.LU R12, [R1+0xb0] ;  /* 0x0000b000010c7983 */ /* 0x001ea80000300800 */
[----:B------:R-:W2:Y:S04]  /*15a20*/  LDL.LU R13, [R1+0xb4] ;  /* 0x0000b400010d7983 */ /* 0x000ea80000300800 */
[----:B------:R-:W3:Y:S04]  /*15a30*/  LDL.LU R14, [R1+0xb8] ;  /* 0x0000b800010e7983 */ /* 0x000ee80000300800 */
[----:B------:R-:W3:Y:S01]  /*15a40*/  LDL.LU R15, [R1+0xbc] ;  /* 0x0000bc00010f7983 */ /* 0x000ee20000300800 */
[----:B------:R-:W-:-:S07]  /*15a50*/  IMAD.MOV.U32 R23, RZ, RZ, R29 ;  /* 0x000000ffff177224 */ /* 0x000fce00078e001d */
[-C--:B------:R-:W-:Y:S01]  /*15a60*/  HMMA.16816.F32 R20, R20, R6.reuse, R16 ;  /* 0x000000061414723c */ /* 0x080fe20000001810 */
[----:B---3--:R-:W-:Y:S04]  /*15a70*/  STL.64 [R1+0x3560], R14 ;  /* 0x0035600e01007387 */ /* 0x008fe80000100a00 */
[----:B--2---:R0:W-:Y:S04]  /*15a80*/  STL.64 [R1+0x3558], R12 ;  /* 0x0035580c01007387 */ /* 0x0041e80000100a00 */
[----:B0-----:R-:W2:Y:S04]  /*15a90*/  LDL.LU R12, [R1+0x160] ;  /* 0x00016000010c7983 */ /* 0x001ea80000300800 */
[----:B------:R-:W2:Y:S04]  /*15aa0*/  LDL.LU R13, [R1+0x164] ;  /* 0x00016400010d7983 */ /* 0x000ea80000300800 */
[----:B------:R-:W2:Y:S04]  /*15ab0*/  LDL.LU R14, [R1+0x168] ;  /* 0x00016800010e7983 */ /* 0x000ea80000300800 */
[----:B------:R-:W2:Y:S04]  /*15ac0*/  LDL.LU R15, [R1+0x16c] ;  /* 0x00016c00010f7983 */ /* 0x000ea80000300800 */
[----:B------:R-:W4:Y:S04]  /*15ad0*/  LDL.LU.64 R18, [R1+0x3570] ;  /* 0x0035700001127983 */ /* 0x000f280000300a00 */
[----:B------:R-:W4:Y:S04]  /*15ae0*/  LDL.LU.64 R16, [R1+0x3568] ;  /* 0x0035680001107983 */ /* 0x000f280000300a00 */
[----:B------:R-:W-:Y:S04]  /*15af0*/  STL.64 [R1+0xf0], R20 ;  /* 0x0000f01401007387 */ /* 0x000fe80000100a00 */
[----:B------:R-:W-:Y:S04]  /*15b00*/  STL.64 [R1+0xf8], R22 ;  /* 0x0000f81601007387 */ /* 0x000fe80000100a00 */
[----:B------:R-:W0:Y:S01]  /*15b10*/  LDSM.16.MT88.4 R20, [R28+0xa000] ;  /* 0x00a000001c14783b */ /* 0x000e220000004200 */
[-C--:B----4-:R-:W-:Y:S03]  /*15b20*/  HMMA.16816.F32 R24, R16, R6.reuse, R24 ;  /* 0x000000061018723c */ /* 0x090fe60000001818 */
[----:B------:R-:W-:Y:S11]  /*15b30*/  LDSM.16.MT88.4 R16, [R0+0xa180] ;  /* 0x00a180000010783b */ /* 0x000ff60000004200 */
[----:B------:R-:W-:Y:S09]  /*15b40*/  @!UPT UIADD3 URZ, URZ, URZ, URZ ;  /* 0x0000003f3f3ff290 */ /* 0x000ff2000fffe03f */
[----:B------:R-:W-:Y:S04]  /*15b50*/  STL.64 [R1+0xe0], R24 ;  /* 0x0000e01801007387 */ /* 0x000fe80000100a00 */
[----:B------:R-:W-:Y:S04]  /*15b60*/  STL.64 [R1+0xe8], R26 ;  /* 0x0000e81a01007387 */ /* 0x000fe80000100a00 */
[----:B------:R-:W1:Y:S01]  /*15b70*/  LDSM.16.MT88.4 R24, [R28+0xa080] ;  /* 0x00a080001c18783b */ /* 0x000e620000004200 */
[-C--:B--2---:R-:W-:Y:S03]  /*15b80*/  HMMA.16816.F32 R8, R8, R6.reuse, R12 ;  /* 0x000000060808723c */ /* 0x084fe6000000180c */
        /* <DEDUP_REMOVED lines=18> */
[-C--:B----4-:R-:W-:Y:S02]  /*15cb0*/  HMMA.16816.F32 R8, R8, R6.reuse, R12 ;  /* 0x000000060808723c */ /* 0x090fe4000000180c */
[----:B------:R-:W4:Y:S04]  /*15cc0*/  LDL.LU.64 R14, [R1+0x3540] ;  /* 0x00354000010e7983 */ /* 0x000f280000300a00 */
[----:B------:R-:W4:Y:S11]  /*15cd0*/  LDL.LU.64 R12, [R1+0x3538] ;  /* 0x00353800010c7983 */ /* 0x000f360000300a00 */
[----:B------:R-:W-:Y:S06]  /*15ce0*/  @!UPT UIADD3 URZ, URZ, URZ, URZ ;  /* 0x0000003f3f3ff290 */ /* 0x000fec000fffe03f */
[----:B------:R0:W-:Y:S04]  /*15cf0*/  STL.64 [R1+0x140], R8 ;  /* 0x0001400801007387 */ /* 0x0001e80000100a00 */
[----:B------:R1:W-:Y:S04]  /*15d00*/  STL.64 [R1+0x148], R10 ;  /* 0x0001480a01007387 */ /* 0x0003e80000100a00 */
[----:B0-----:R-:W4:Y:S04]  /*15d10*/  LDL.LU R8, [R1+0x90] ;  /* 0x0000900001087983 */ /* 0x001f280000300800 */
[----:B------:R-:W4:Y:S04]  /*15d20*/  LDL.LU R9, [R1+0x94] ;  /* 0x0000940001097983 */ /* 0x000f280000300800 */
[----:B-1----:R-:W4:Y:S04]  /*15d30*/  LDL.LU R10, [R1+0x98] ;  /* 0x00009800010a7983 */ /* 0x002f280000300800 */
[----:B------:R-:W4:Y:S01]  /*15d40*/  LDL.LU R11, [R1+0x9c] ;  /* 0x00009c00010b7983 */ /* 0x000f220000300800 */
[-C--:B--2---:R-:W-:Y:S08]  /*15d50*/  HMMA.16816.F32 R16, R16, R6.reuse, R20 ;  /* 0x000000061010723c */ /* 0x084ff00000001814 */
[----:B----4-:R-:W-:Y:S01]  /*15d60*/  HMMA.16816.F32 R8, R12, R6, R8 ;  /* 0x000000060c08723c */ /* 0x010fe20000001808 */
[----:B------:R-:W2:Y:S11]  /*15d70*/  LDL R15, [R1+0xe98] ;  /* 0x000e9800010f7983 */ /* 0x000eb60000100800 */
[----:B------:R-:W-:Y:S11]  /*15d80*/  @!UPT UIADD3 URZ, URZ, URZ, URZ ;  /* 0x0000003f3f3ff290 */ /* 0x000ff6000fffe03f */
        /* <DEDUP_REMOVED lines=9> */
[----:B------:R0:W-:Y:S02]  /*15e20*/  STL.64 [R1+0x34f0], R8 ;  /* 0x0034f00801007387 */ /* 0x0001e40000100a00 */
[----:B0-----:R-:W-:-:S02]  /*15e30*/  MOV R8, R29 ;  /* 0x0000001d00087202 */ /* 0x001fc40000000f00 */
[----:B------:R-:W4:Y:S04]  /*15e40*/  LDL.LU R29, [R1+0x3530] ;  /* 0x00353000011d7983 */ /* 0x000f280000300800 */
[----:B------:R-:W-:Y:S04]  /*15e50*/  STL [R1+0x3490], R28 ;  /* 0x0034901c01007387 */ /* 0x000fe80000100800 */
[----:B------:R-:W3:Y:S04]  /*15e60*/  LDL.LU.64 R22, [R1+0x3528] ;  /* 0x0035280001167983 */ /* 0x000ee80000300a00 */
[----:B------:R-:W3:Y:S04]  /*15e70*/  LDL.LU.64 R20, [R1+0x3520] ;  /* 0x0035200001147983 */ /* 0x000ee80000300a00 */
[----:B------:R0:W-:Y:S04]  /*15e80*/  STL.64 [R1+0xd0], R16 ;  /* 0x0000d01001007387 */ /* 0x0001e80000100a00 */
[----:B------:R1:W-:Y:S04]  /*15e90*/  STL.64 [R1+0xd8], R18 ;  /* 0x0000d81201007387 */ /* 0x0003e80000100a00 */
[----:B0-----:R-:W2:Y:S04]  /*15ea0*/  LDL.LU R16, [R1+0x20] ;  /* 0x0000200001107983 */ /* 0x001ea80000300800 */
[----:B------:R-:W2:Y:S04]  /*15eb0*/  LDL.LU R17, [R1+0x24] ;  /* 0x0000240001117983 */ /* 0x000ea80000300800 */
[----:B-1----:R-:W2:Y:S01]  /*15ec0*/  LDL.LU R18, [R1+0x28] ;  /* 0x0000280001127983 */ /* 0x002ea20000300800 */
[----:B---3--:R-:W-:Y:S03]  /*15ed0*/  HMMA.16816.F32 R20, R20, R6, R24 ;  /* 0x000000061414723c */ /* 0x008fe60000001818 */
[----:B------:R-:W2:Y:S04]  /*15ee0*/  LDL.LU.64 R26, [R1+0x3518] ;  /* 0x00351800011a7983 */ /* 0x000ea80000300a00 */
[----:B------:R-:W2:Y:S01]  /*15ef0*/  LDL.LU.64 R24, [R1+0x3510] ;  /* 0x0035100001187983 */ /* 0x000ea20000300a00 */
[----:B----4-:R-:W-:-:S07]  /*15f00*/  IMAD.MOV.U32 R19, RZ, RZ, R29 ;  /* 0x000000ffff137224 */ /* 0x010fce00078e001d */
[----:B--2---:R-:W-:Y:S01]  /*15f10*/  HMMA.16816.F32 R16, R24, R6, R16 ;  /* 0x000000061810723c */ /* 0x004fe20000001810 */
[----:B------:R-:W-:Y:S01]  /*15f20*/  IMAD.MOV.U32 R9, RZ, RZ, R14 ;  /* 0x000000ffff097224 */ /* 0x000fe200078e000e */
[----:B------:R-:W-:Y:S01]  /*15f30*/  MOV R11, R12 ;  /* 0x0000000c000b7202 */ /* 0x000fe20000000f00 */
[----:B------:R-:W-:Y:S01]  /*15f40*/  IMAD.MOV.U32 R10, RZ, RZ, R13 ;  /* 0x000000ffff0a7224 */ /* 0x000fe200078e000d */
[----:B-----5:R-:W-:Y:S04]  /*15f50*/  LDSM.16.MT88.4 R24, [R2+0xc100] ;  /* 0x00c100000218783b */ /* 0x020fe80000004200 */
[----:B------:R-:W-:Y:S11]  /*15f60*/  LDSM.16.M88.4 R12, [R15+0x40080] ;  /* 0x040080000f0c783b */ /* 0x000ff60000000200 */
[----:B------:R-:W-:Y:S04]  /*15f70*/  @!UPT UIADD3 URZ, URZ, URZ, URZ ;  /* 0x0000003f3f3ff290 */ /* 0x000fe8000fffe03f */
[----:B------:R-:W-:Y:S01]  /*15f80*/  STL.64 [R1+0xc0], R16 ;  /* 0x0000c01001007387 */ /* 0x000fe20000100a00 */
[----:B------:R-:W-:-:S03]  /*15f90*/  IMAD.MOV.U32 R29, RZ, RZ, R19 ;  /* 0x000000ffff1d7224 */ /* 0x000fc600078e0013 */
[----:B------:R-:W-:Y:S04]  /*15fa0*/  STL.64 [R1+0xb0], R20 ;  /* 0x0000b01401007387 */ /* 0x000fe80000100a00 */
[----:B------:R-:W-:Y:S04]  /*15fb0*/  STL.64 [R1+0xb8], R22 ;  /* 0x0000b81601007387 */ /* 0x000fe80000100a00 */
[----:B------:R-:W-:Y:S04]  /*15fc0*/  STL [R1+0xc8], R18 ;  /* 0x0000c81201007387 */ /* 0x000fe80000100800 */
[----:B------:R-:W0:Y:S04]  /*15fd0*/  LDSM.16.MT88.4 R16, [R2+0xc000] ;  /* 0x00c000000210783b */ /* 0x000e280000004200 */
[----:B------:R-:W-:Y:S04]  /*15fe0*/  STL [R1+0x3494], R29 ;  /* 0x0034941d01007387 */ /* 0x000fe80000100800 */
[----:B------:R-:W1:Y:S04]  /*15ff0*/  LDSM.16.MT88.4 R20, [R2+0xc080] ;  /* 0x00c080000214783b */ /* 0x000e680000004200 */
[----:B0-----:R-:W-:Y:S04]  /*16000*/  STL.64 [R1+0x34e8], R18 ;  /* 0x0034e81201007387 */ /* 0x001fe80000100a00 */
[----:B------:R0:W-:Y:S04]  /*16010*/  STL.64 [R1+0x34e0], R16 ;  /* 0x0034e01001007387 */ /* 0x0001e80000100a00 */
[----:B0-----:R-:W2:Y:S04]  /*16020*/  LDL.LU R16, [R1+0x70] ;  /* 0x0000700001107983 */ /* 0x001ea80000300800 */
[----:B------:R-:W2:Y:S04]  /*16030*/  LDL.LU R17, [R1+0x74] ;  /* 0x0000740001117983 */ /* 0x000ea80000300800 */
[----:B------:R-:W3:Y:S04]  /*16040*/  LDL.LU R18, [R1+0x78] ;  /* 0x0000780001127983 */ /* 0x000ee80000300800 */
[----:B------:R-:W3:Y:S04]  /*16050*/  LDL.LU R19, [R1+0x7c] ;  /* 0x00007c0001137983 */ /* 0x000ee80000300800 */
[----:B---3--:R-:W-:Y:S04]  /*16060*/  STL.64 [R1+0x3508], R18 ;  /* 0x0035081201007387 */ /* 0x008fe80000100a00 */
[----:B--2---:R0:W-:Y:S04]  /*16070*/  STL.64 [R1+0x3500], R16 ;  /* 0x0035001001007387 */ /* 0x0041e80000100a00 */
[----:B0-----:R-:W2:Y:S04]  /*16080*/  LDL.LU R16, [R1+0x170] ;  /* 0x0001700001107983 */ /* 0x001ea80000300800 */
[----:B------:R-:W2:Y:S04]  /*16090*/  LDL.LU R17, [R1+0x174] ;  /* 0x0001740001117983 */ /* 0x000ea80000300800 */
[----:B------:R-:W2:Y:S04]  /*160a0*/  LDL.LU R18, [R1+0x178] ;  /* 0x0001780001127983 */ /* 0x000ea80000300800 */
[----:B------:R-:W2:Y:S04]  /*160b0*/  LDL.LU R19, [R1+0x17c] ;  /* 0x00017c0001137983 */ /* 0x000ea80000300800 */
[----:B------:R-:W-:Y:S04]  /*160c0*/  STL [R1+0x345c], R14 ;  /* 0x00345c0e01007387 */ /* 0x000fe80000100800 */
[----:B------:R-:W-:Y:S04]  /*160d0*/  STL [R1+0x3458], R15 ;  /* 0x0034580f01007387 */ /* 0x000fe80000100800 */
[----:B-1----:R-:W-:Y:S04]  /*160e0*/  STL.64 [R1+0x34d8], R22 ;  /* 0x0034d81601007387 */ /* 0x002fe80000100a00 */
[----:B------:R0:W-:Y:S04]  /*160f0*/  STL.64 [R1+0x34d0], R20 ;  /* 0x0034d01401007387 */ /* 0x0001e80000100a00 */
[----:B0-----:R-:W3:Y:S04]  /*16100*/  LDL.LU R20, [R1+0x60] ;  /* 0x0000600001147983 */ /* 0x001ee80000300800 */
[----:B------:R-:W3:Y:S04]  /*16110*/  LDL.LU R21, [R1+0x64] ;  /* 0x0000640001157983 */ /* 0x000ee80000300800 */
[----:B------:R-:W3:Y:S04]  /*16120*/  LDL.LU R22, [R1+0x68] ;  /* 0x0000680001167983 */ /* 0x000ee80000300800 */
[----:B------:R-:W3:Y:S01]  /*16130*/  LDL.LU R23, [R1+0x6c] ;  /* 0x00006c0001177983 */ /* 0x000ee20000300800 */
[-C--:B--2---:R-:W-:Y:S03]  /*16140*/  HMMA.16816.F32 R8, R8, R6.reuse, R16 ;  /* 0x000000060808723c */ /* 0x084fe60000001810 */
[----:B------:R-:W2:Y:S04]  /*16150*/  LDL.LU.64 R18, [R1+0x3508] ;  /* 0x0035080001127983 */ /* 0x000ea80000300a00 */
[----:B------:R-:W2:Y:S11]  /*16160*/  LDL.LU.64 R16, [R1+0x3500] ;  /* 0x0035000001107983 */ /* 0x000eb60000300a00 */
[----:B------:R-:W-:Y:S05]  /*16170*/  @!UPT UIADD3 URZ, URZ, URZ, URZ ;  /* 0x0000003f3f3ff290 */ /* 0x000fea000fffe03f */
[----:B------:R-:W-:Y:S04]  /*16180*/  STL.64 [R1+0x160], R8 ;  /* 0x0001600801007387 */ /* 0x000fe80000100a00 */
[----:B------:R0:W-:Y:S04]  /*16190*/  STL.64 [R1+0x168], R10 ;  /* 0x0001680a01007387 */ /* 0x0001e80000100a00 */
[----:B0-----:R-:W2:Y:S04]  /*161a0*/  LDL.LU.64 R10, [R1+0x34f8] ;  /* 0x0034f800010a7983 */ /* 0x001ea80000300a00 */
[----:B------:R-:W2:Y:S02]  /*161b0*/  LDL.LU.64 R8, [R1+0x34f0] ;  /* 0x0034f00001087983 */ /* 0x000ea40000300a00 */
[----:B--2---:R-:W-:Y:S02]  /*161c0*/  HMMA.16816.F32 R8, R8, R6, R16 ;  /* 0x000000060808723c */ /* 0x004fe40000001810 */
[----:B------:R-:W3:Y:S04]  /*161d0*/  LDL.LU.64 R18, [R1+0x34e8] ;  /* 0x0034e80001127983 */ /* 0x000ee80000300a00 */
[----:B------:R-:W3:Y:S11]  /*161e0*/  LDL.LU.64 R16, [R1+0x34e0] ;  /* 0x0034e00001107983 */ /* 0x000ef60000300a00 */
[----:B------:R-:W-:Y:S06]  /*161f0*/  @!UPT UIADD3 URZ, URZ, URZ, URZ ;  /* 0x0000003f3f3ff290 */ /* 0x000fec000fffe03f */
[----:B------:R0:W-:Y:S04]  /*16200*/  STL.64 [R1+0xa0], R8 ;  /* 0x0000a00801007387 */ /* 0x0001e80000100a00 */
[----:B------:R-:W-:Y:S04]  /*16210*/  STL.64 [R1+0xa8], R10 ;  /* 0x0000a80a01007387 */ /* 0x000fe80000100a00 */
[----:B0-----:R-:W2:Y:S04]  /*16220*/  LDL.LU R8, [R1+0x30] ;  /* 0x0000300001087983 */ /* 0x001ea80000300800 */
[----:B------:R-:W2:Y:S04]  /*16230*/  LDL.LU R9, [R1+0x34] ;  /* 0x0000340001097983 */ /* 0x000ea80000300800 */
[----:B------:R-:W-:Y:S01]  /*16240*/  STL [R1+0x3498], R2 ;  /* 0x0034980201007387 */ /* 0x000fe20000100800 */
[----:B---3--:R-:W-:Y:S03]  /*16250*/  HMMA.16816.F32 R16, R16, R12, R20 ;  /* 0x0000000c1010723c */ /* 0x008fe60000001814 */
        /* <DEDUP_REMOVED lines=9> */
[----:B------:R-:W-:Y:S01]  /*162f0*/  MOV R10, R5 ;  /* 0x00000005000a7202 */ /* 0x000fe20000000f00 */
[----:B------:R-:W-:-:S02]  /*16300*/  IMAD.MOV.U32 R11, RZ, RZ, R4 ;  /* 0x000000ffff0b7224 */ /* 0x000fc400078e0004 */
[----:B------:R-:W-:Y:S05]  /*16310*/  LDSM.16.MT88.4 R4, [R2+0xc180] ;  /* 0x00c180000204783b */ /* 0x000fea0000004200 */
[-C--:B--2---:R-:W-:Y:S01]  /*16320*/  HMMA.16816.F32 R8, R24, R12.reuse, R8 ;  /* 0x0000000c1808723c */ /* 0x084fe20000001808 */
[----:B------:R-:W0:Y:S07]  /*16330*/  LDSM.16.MT88.4 R24, [R3+0xc000] ;  /* 0x00c000000318783b */ /* 0x000e2e0000004200 */
[----:B---3--:R-:W-:Y:S01]  /*16340*/  HMMA.16816.F32 R20, R20, R12, R16 ;  /* 0x0000000c1414723c */ /* 0x008fe20000001810 */
[----:B------:R-:W-:Y:S11]  /*16350*/  LDSM.16.MT88.4 R16, [R3+0xc100] ;  /* 0x00c100000310783b */ /* 0x000ff60000004200 */
[----:B------:R-:W-:Y:S11]  /*16360*/  @!UPT UIADD3 URZ, URZ, URZ, URZ ;  /* 0x0000003f3f3ff290 */ /* 0x000ff6000fffe03f */
[----:B------:R-:W-:Y:S01]  /*16370*/  @!UPT UIADD3 URZ, URZ, URZ, URZ ;  /* 0x0000003f3f3ff290 */ /* 0x000fe2000fffe03f */
[----:B------:R-:W-:Y:S01]  /*16380*/  IMAD.MOV.U32 R14, RZ, RZ, R22 ;  /* 0x000000ffff0e7224 */ /* 0x000fe200078e0016 */
[----:B------:R-:W-:Y:S04]  /*16390*/  STL.64 [R1+0x70], R20 ;  /* 0x0000701401007387 */ /* 0x000fe80000100a00 */
[----:B------:R-:W-:Y:S04]  /*163a0*/  STL [R1+0x349c], R14 ;  /* 0x00349c0e01007387 */ /* 0x000fe80000100800 */
[----:B0-----:R-:W-:Y:S04]  /*163b0*/  STL.64 [R1+0x34c8], R26 ;  /* 0x0034c81a01007387 */ /* 0x001fe80000100a00 */
[----:B------:R-:W-:Y:S04]  /*163c0*/  STL.64 [R1+0x20], R8 ;  /* 0x0000200801007387 */ /* 0x000fe80000100a00 */
[----:B------:R-:W-:Y:S04]  /*163d0*/  STL.64 [R1+0x28], R10 ;  /* 0x0000280a01007387 */ /* 0x000fe80000100a00 */
[----:B------:R0:W-:Y:S01]  /*163e0*/  STL.64 [R1+0x34c0], R24 ;  /* 0x0034c01801007387 */ /* 0x0001e20000100a00 */
[----:B------:R-:W-:-:S03]  /*163f0*/  MOV R15, R23 ;  /* 0x00000017000f7202 */ /* 0x000fc60000000f00 */
[----:B------:R-:W1:Y:S04]  /*16400*/  LDSM.16.MT88.4 R20, [R3+0xc080] ;  /* 0x00c080000314783b */ /* 0x000e680000004200 */
[----:B------:R-:W-:Y:S04]  /*16410*/  LDSM.16.MT88.4 R8, [R3+0xc180] ;  /* 0x00c180000308783b */ /* 0x000fe80000004200 */
        /* <DEDUP_REMOVED lines=16> */
[----:B--2---:R-:W-:Y:S03]  /*16520*/  HMMA.16816.F32 R24, R4, R12, R24 ;  /* 0x0000000c0418723c */ /* 0x004fe60000001818 */
[----:B------:R-:W2:Y:S11]  /*16530*/  LDL.LU R4, [R1+0xe0] ;  /* 0x0000e00001047983 */ /* 0x000eb60000300800 */
[----:B------:R-:W-:Y:S09]  /*16540*/  @!UPT UIADD3 URZ, URZ, URZ, URZ ;  /* 0x0000003f3f3ff290 */ /* 0x000ff2000fffe03f */
[----:B------:R-:W-:Y:S04]  /*16550*/  STL.64 [R1+0x40], R24 ;  /* 0x0000401801007387 */ /* 0x000fe80000100a00 */
[----:B------:R-:W-:Y:S04]  /*16560*/  STL.64 [R1+0x48], R26 ;  /* 0x0000481a01007387 */ /* 0x000fe80000100a00 */
[----:B------:R-:W0:Y:S04]  /*16570*/  LDSM.16.MT88.4 R24, [R0+0xc000] ;  /* 0x00c000000018783b */ /* 0x000e280000004200 */
[----:B------:R-:W2:Y:S04]  /*16580*/  LDL.LU R5, [R1+0xe4] ;  /* 0x0000e40001057983 */ /* 0x000ea80000300800 */
[----:B------:R-:W2:Y:S04]  /*16590*/  LDL.LU R6, [R1+0xe8] ;  /* 0x0000e80001067983 */ /* 0x000ea80000300800 */
[----:B------:R-:W2:Y:S01]  /*165a0*/  LDL.LU R7, [R1+0xec] ;  /* 0x0000ec0001077983 */ /* 0x000ea20000300800 */
[----:B0-----:R-:W-:Y:S01]  /*165b0*/  MOV R29, R26 ;  /* 0x0000001a001d7202 */ /* 0x001fe20000000f00 */
[----:B------:R-:W-:-:S02]  /*165c0*/  IMAD.MOV.U32 R28, RZ, RZ, R27 ;  /* 0x000000ffff1c7224 */ /* 0x000fc400078e001b */
[----:B------:R-:W-:Y:S01]  /*165d0*/  IMAD.MOV.U32 R14, RZ, RZ, R24 ;  /* 0x000000ffff0e7224 */ /* 0x000fe200078e0018 */
[----:B------:R-:W3:Y:S01]  /*165e0*/  LDL.LU.64 R26, [R1+0x34c8] ;  /* 0x0034c800011a7983 */ /* 0x000ee20000300a00 */
[----:B------:R-:W-:-:S03]  /*165f0*/  IMAD.MOV.U32 R2, RZ, RZ, R25 ;  /* 0x000000ffff027224 */ /* 0x000fc600078e0019 */
[----:B------:R-:W3:Y:S02]  /*16600*/  LDL.LU.64 R24, [R1+0x34c0] ;  /* 0x0034c00001187983 */ /* 0x000ee40000300a00 */
[-C--:B---3--:R-:W-:Y:S02]  /*16610*/  HMMA.16816.F32 R24, R24, R12.reuse, R20 ;  /* 0x0000000c1818723c */ /* 0x088fe40000001814 */
[----:B------:R-:W4:Y:S04]  /*16620*/  LDL.LU.64 R22, [R1+0x34b8] ;  /* 0x0034b80001167983 */ /* 0x000f280000300a00 */
[----:B------:R-:W4:Y:S11]  /*16630*/  LDL.LU.64 R20, [R1+0x34b0] ;  /* 0x0034b00001147983 */ /* 0x000f360000300a00 */
[----:B------:R-:W-:Y:S06]  /*16640*/  @!UPT UIADD3 URZ, URZ, URZ, URZ ;  /* 0x0000003f3f3ff290 */ /* 0x000fec000fffe03f */
[----:B------:R0:W-:Y:S04]  /*16650*/  STL.64 [R1+0x90], R24 ;  /* 0x0000901801007387 */ /* 0x0001e80000100a00 */
[----:B------:R1:W-:Y:S04]  /*16660*/  STL.64 [R1+0x98], R26 ;  /* 0x0000981a01007387 */ /* 0x0003e80000100a00 */
[----:B0-----:R-:W3:Y:S04]  /*16670*/  LDL.LU R24, [R1+0xf0] ;  /* 0x0000f00001187983 */ /* 0x001ee80000300800 */
[----:B------:R-:W3:Y:S04]  /*16680*/  LDL.LU R25, [R1+0xf4] ;  /* 0x0000f40001197983 */ /* 0x000ee80000300800 */
[----:B-1----:R-:W3:Y:S04]  /*16690*/  LDL.LU R26, [R1+0xf8] ;  /* 0x0000f800011a7983 */ /* 0x002ee80000300800 */
[----:B------:R-:W3:Y:S01]  /*166a0*/  LDL.LU R27, [R1+0xfc] ;  /* 0x0000fc00011b7983 */ /* 0x000ee20000300800 */
[-C--:B----4-:R-:W-:Y:S03]  /*166b0*/  HMMA.16816.F32 R20, R20, R12.reuse, R16 ;  /* 0x0000000c1414723c */ /* 0x090fe60000001810 */
[----:B------:R-:W3:Y:S04]  /*166c0*/  LDL.LU.64 R18, [R1+0x34a8] ;  /* 0x0034a80001127983 */ /* 0x000ee80000300a00 */
[----:B------:R-:W3:Y:S01]  /*166d0*/  LDL.LU.64 R16, [R1+0x34a0] ;  /* 0x0034a00001107983 */ /* 0x000ee20000300a00 */
[-C--:B--2---:R-:W-:Y:S03]  /*166e0*/  HMMA.16816.F32 R8, R8, R12.reuse, R4 ;  /* 0x0000000c0808723c */ /* 0x084fe60000001804 */
[----:B------:R-:W0:Y:S11]  /*166f0*/  LDSM.16.MT88.4 R4, [R0+0xc080] ;  /* 0x00c080000004783b */ /* 0x000e360000004200 */
[----:B------:R-:W-:Y:S01]  /*16700*/  @!UPT UIADD3 URZ, URZ, URZ, URZ ;  /* 0x0000003f3f3ff290 */ /* 0x000fe2000fffe03f */
[----:B------:R-:W-:Y:S04]  /*16710*/  STL.64 [R1+0x30], R20 ;  /* 0x0000301401007387 */ /* 0x000fe80000100a00 */
[----:B------:R3:W-:Y:S02]  /*16720*/  STL.64 [R1+0x38], R22 ;  /* 0x0000381601007387 */ /* 0x0007e40000100a00 */
[----:B---3--:R-:W-:Y:S07]  /*16730*/  HMMA.16816.F32 R20, R16, R12, R24 ;  /* 0x0000000c1014723c */ /* 0x008fee0000001818 */
[----:B------:R-:W-:-:S02]  /*16740*/  IMAD.MOV.U32 R16, RZ, RZ, R14 ;  /* 0x000000ffff107224 */ /* 0x000fc400078e000e */
[----:B------:R-:W2:Y:S01]  /*16750*/  LDL.LU R14, [R1+0x349c] ;  /* 0x00349c00010e7983 */ /* 0x000ea20000300800 */
[----:B------:R-:W-:Y:S01]  /*16760*/  MOV R17, R2 ;  /* 0x0000000200117202 */ /* 0x000fe20000000f00 */
[----:B------:R-:W-:Y:S02]  /*16770*/  IMAD.MOV.U32 R18, RZ, RZ, R29 ;  /* 0x000000ffff127224 */ /* 0x000fe400078e001d */
[----:B------:R-:W-:-:S10]  /*16780*/  IMAD.MOV.U32 R19, RZ, RZ, R28 ;  /* 0x000000ffff137224 */ /* 0x000fd400078e001c */
[----:B------:R-:W-:Y:S04]  /*16790*/  STL.64 [R1+0x60], R20 ;  /* 0x0000601401007387 */ /* 0x000fe80000100a00 */
[----:B------:R-:W-:Y:S04]  /*167a0*/  STL.64 [R1+0x68], R22 ;  /* 0x0000681601007387 */ /* 0x000fe80000100a00 */
[----:B------:R-:W3:Y:S04]  /*167b0*/  LDL.LU R2, [R1+0x3498] ;  /* 0x0034980001027983 */ /* 0x000ee80000300800 */
[----:B------:R-:W4:Y:S04]  /*167c0*/  LDL.LU R29, [R1+0x3494] ;  /* 0x00349400011d7983 */ /* 0x000f280000300800 */
[----:B------:R-:W5:Y:S04]  /*167d0*/  LDL.LU R28, [R1+0x3490] ;  /* 0x00349000011c7983 */ /* 0x000f680000300800 */
[----:B0-----:R-:W-:Y:S04]  /*167e0*/  STL.64 [R1+0x3488], R6 ;  /* 0x0034880601007387 */ /* 0x001fe80000100a00 */
[----:B------:R-:W-:Y:S04]  /*167f0*/  STL.64 [R1+0x50], R8 ;  /* 0x0000500801007387 */ /* 0x000fe80000100a00 */
[----:B------:R-:W-:Y:S04]  /*16800*/  STL.64 [R1+0x58], R10 ;  /* 0x0000580a01007387 */ /* 0x000fe80000100a00 */
[----:B------:R0:W-:Y:S04]  /*16810*/  STL.64 [R1+0x3480], R4 ;  /* 0x0034800401007387 */ /* 0x0001e80000100a00 */
[----:B------:R-:W1:Y:S04]  /*16820*/  LDSM.16.MT88.4 R8, [R0+0xc100] ;  /* 0x00c100000008783b */ /* 0x000e680000004200 */
        /* <DEDUP_REMOVED lines=13> */
[----:B0-----:R-:W3:Y:S04]  /*16900*/  LDL.LU R20, [R1+0x100] ;  /* 0x0001000001147983 */ /* 0x001ee80000300800 */
[----:B------:R-:W3:Y:S04]  /*16910*/  LDL.LU R21, [R1+0x104] ;  /* 0x0001040001157983 */ /* 0x000ee80000300800 */
[----:B------:R-:W3:Y:S04]  /*16920*/  LDL.LU R22, [R1+0x108] ;  /* 0x0001080001167983 */ /* 0x000ee80000300800 */
[----:B------:R-:W3:Y:S04]  /*16930*/  LDL.LU R23, [R1+0x10c] ;  /* 0x00010c0001177983 */ /* 0x000ee80000300800 */
[----:B-----5:R-:W0:Y:S01]  /*16940*/  LDSM.16.MT88.4 R24, [R28+0xc000] ;  /* 0x00c000001c18783b */ /* 0x020e220000004200 */
[-C--:B--2---:R-:W-:Y:S03]  /*16950*/  HMMA.16816.F32 R16, R16, R12.reuse, R4 ;  /* 0x0000000c1010723c */ /* 0x084fe60000001804 */
[----:B------:R-:W3:Y:S04]  /*16960*/  LDL.LU.64 R6, [R1+0x3488] ;  /* 0x0034880001067983 */ /* 0x000ee80000300a00 */
[----:B------:R-:W3:Y:S11]  /*16970*/  LDL.LU.64 R4, [R1+0x3480] ;  /* 0x0034800001047983 */ /* 0x000ef60000300a00 */
[----:B------:R-:W-:Y:S05]  /*16980*/  @!UPT UIADD3 URZ, URZ, URZ, URZ ;  /* 0x0000003f3f3ff290 */ /* 0x000fea000fffe03f */
[----:B------:R-:W-:Y:S04]  /*16990*/  STL.64 [R1+0x80], R16 ;  /* 0x0000801001007387 */ /* 0x000fe80000100a00 */
[----:B------:R-:W-:Y:S04]  /*169a0*/  STL.64 [R1+0x88], R18 ;  /* 0x0000881201007387 */ /* 0x000fe80000100a00 */
[----:B------:R-:W-:Y:S01]  /*169b0*/  LDSM.16.MT88.4 R16, [R28+0xc080] ;  /* 0x00c080001c10783b */ /* 0x000fe20000004200 */
[-C--:B---3--:R-:W-:Y:S03]  /*169c0*/  HMMA.16816.F32 R4, R4, R12.reuse, R8 ;  /* 0x0000000c0404723c */ /* 0x088fe60000001808 */
[----:B------:R-:W2:Y:S04]  /*169d0*/  LDL.LU.64 R10, [R1+0x3478] ;  /* 0x00347800010a7983 */ /* 0x000ea80000300a00 */
[----:B------:R-:W2:Y:S11]  /*169e0*/  LDL.LU.64 R8, [R1+0x3470] ;  /* 0x0034700001087983 */ /* 0x000eb60000300a00 */
[----:B------:R-:W-:Y:S05]  /*169f0*/  @!UPT UIADD3 URZ, URZ, URZ, URZ ;  /* 0x0000003f3f3ff290 */ /* 0x000fea000fffe03f */
[----:B------:R1:W-:Y:S04]  /*16a00*/  STL.64 [R1+0x120], R4 ;  /* 0x0001200401007387 */ /* 0x0003e80000100a00 */
[----:B------:R3:W-:Y:S04]  /*16a10*/  STL.64 [R1+0x128], R6 ;  /* 0x0001280601007387 */ /* 0x0007e80000100a00 */
[----:B-1----:R-:W0:Y:S04]  /*16a20*/  LDL.LU R4, [R1+0xb0] ;  /* 0x0000b00001047983 */ /* 0x002e280000300800 */
[----:B------:R-:W0:Y:S04]  /*16a30*/  LDL.LU R5, [R1+0xb4] ;  /* 0x0000b40001057983 */ /* 0x000e280000300800 */
[----:B---3--:R-:W0:Y:S04]  /*16a40*/  LDL.LU R6, [R1+0xb8] ;  /* 0x0000b80001067983 */ /* 0x008e280000300800 */
[----:B------:R-:W0:Y:S01]  /*16a50*/  LDL.LU R7, [R1+0xbc] ;  /* 0x0000bc0001077983 */ /* 0x000e220000300800 */
[-C--:B--2---:R-:W-:Y:S03]  /*16a60*/  HMMA.16816.F32 R8, R8, R12.reuse, R20 ;  /* 0x0000000c0808723c */ /* 0x084fe60000001814 */
[----:B------:R-:W2:Y:S04]  /*16a70*/  LDL.LU.64 R22, [R1+0x3468] ;  /* 0x0034680001167983 */ /* 0x000ea80000300a00 */
[----:B------:R-:W2:Y:S11]  /*16a80*/  LDL.LU.64 R20, [R1+0x3460] ;  /* 0x0034600001147983 */ /* 0x000eb60000300a00 */
[----:B------:R-:W-:Y:S05]  /*16a90*/  @!UPT UIADD3 URZ, URZ, URZ, URZ ;  /* 0x0000003f3f3ff290 */ /* 0x000fea000fffe03f */
[----:B------:R1:W-:Y:S04]  /*16aa0*/  STL.64 [R1+0x100], R8 ;  /* 0x0001000801007387 */ /* 0x0003e80000100a00 */
[----:B------:R3:W-:Y:S04]  /*16ab0*/  STL.64 [R1+0x108], R10 ;  /* 0x0001080a01007387 */ /* 0x0007e80000100a00 */
[----:B-1----:R-:W2:Y:S04]  /*16ac0*/  LDL.LU R8, [R1+0xd0] ;  /* 0x0000d00001087983 */ /* 0x002ea80000300800 */
[----:B------:R-:W2:Y:S04]  /*16ad0*/  LDL.LU R9, [R1+0xd4] ;  /* 0x0000d40001097983 */ /* 0x000ea80000300800 */
[----:B---3--:R-:W2:Y:S04]  /*16ae0*/  LDL.LU R10, [R1+0xd8] ;  /* 0x0000d800010a7983 */ /* 0x008ea80000300800 */
[----:B------:R-:W2:Y:S01]  /*16af0*/  LDL.LU R11, [R1+0xdc] ;  /* 0x0000dc00010b7983 */ /* 0x000ea20000300800 */
[-C--:B0-----:R-:W-:Y:S03]  /*16b00*/  HMMA.16816.F32 R4, R24, R12.reuse, R4 ;  /* 0x0000000c1804723c */ /* 0x081fe60000001804 */
[----:B------:R-:W-:Y:S05]  /*16b10*/  LDSM.16.MT88.4 R24, [R2+0xe000] ;  /* 0x00e000000218783b */ /* 0x000fea0000004200 */
[----:B--2---:R-:W-:Y:S01]  /*16b20*/  HMMA.16816.F32 R8, R20, R12, R8 ;  /* 0x0000000c1408723c */ /* 0x004fe20000001808 */
[----:B------:R-:W2:Y:S11]  /*16b30*/  LDL.LU R20, [R1+0xc0] ;  /* 0x0000c00001147983 */ /* 0x000eb60000300800 */
[----:B------:R-:W-:Y:S11]  /*16b40*/  @!UPT UIADD3 URZ, URZ, URZ, URZ ;  /* 0x0000003f3f3ff290 */ /* 0x000ff6000fffe03f */
[----:B------:R-:W-:Y:S04]  /*16b50*/  STL.64 [R1+0xf0], R8 ;  /* 0x0000f00801007387 */ /* 0x000fe80000100a00 */
[----:B------:R-:W-:Y:S04]  /*16b60*/  STL.64 [R1+0xf8], R10 ;  /* 0x0000f80a01007387 */ /* 0x000fe80000100a00 */
[----:B------:R-:W2:Y:S04]  /*16b70*/  LDL.LU R21, [R1+0xc4] ;  /* 0x0000c40001157983 */ /* 0x000ea80000300800 */
[----:B------:R-:W2:Y:S04]  /*16b80*/  LDL.LU R22, [R1+0xc8] ;  /* 0x0000c80001167983 */ /* 0x000ea80000300800 */
[----:B------:R-:W0:Y:S01]  /*16b90*/  LDSM.16.MT88.4 R8, [R28+0xc180] ;  /* 0x00c180001c08783b */ /* 0x000e220000004200 */
[----:B----4-:R-:W-:Y:S01]  /*16ba0*/  MOV R23, R29 ;  /* 0x0000001d00177202 */ /* 0x010fe20000000f00 */
[----:B------:R-:W-:-:S02]  /*16bb0*/  IMAD.MOV.U32 R29, RZ, RZ, R7 ;  /* 0x000000ffff1d7224 */ /* 0x000fc400078e0007 */
[----:B------:R-:W-:Y:S04]  /*16bc0*/  STL.64 [R1+0xe0], R4 ;  /* 0x0000e00401007387 */ /* 0x000fe80000100a00 */
[----:B------:R-:W-:Y:S04]  /*16bd0*/  STL [R1+0xe8], R6 ;  /* 0x0000e80601007387 */ /* 0x000fe80000100800 */
[----:B------:R-:W-:Y:S04]  /*16be0*/  STL [R1+0x33e8], R29 ;  /* 0x0033e81d01007387 */ /* 0x000fe80000100800 */
[----:B------:R-:W-:Y:S04]  /*16bf0*/  LDSM.16.MT88.4 R4, [R28+0xc100] ;  /* 0x00c100001c04783b */ /* 0x000fe80000004200 */
[----:B0-----:R-:W-:Y:S04]  /*16c00*/  STL.64 [R1+0x3450], R10 ;  /* 0x0034500a01007387 */ /* 0x001fe80000100a00 */
[----:B------:R0:W-:Y:S04]  /*16c10*/  STL.64 [R1+0x3448], R8 ;  /* 0x0034480801007387 */ /* 0x0001e80000100a00 */
[----:B0-----:R-:W3:Y:S04]  /*16c20*/  LDL.LU R8, [R1+0x160] ;  /* 0x0001600001087983 */ /* 0x001ee80000300800 */
[----:B------:R-:W3:Y:S04]  /*16c30*/  LDL.LU R9, [R1+0x164] ;  /* 0x0001640001097983 */ /* 0x000ee80000300800 */
[----:B------:R-:W3:Y:S04]  /*16c40*/  LDL.LU R10, [R1+0x168] ;  /* 0x00016800010a7983 */ /* 0x000ee80000300800 */
[----:B------:R-:W3:Y:S04]  /*16c50*/  LDL.LU R11, [R1+0x16c] ;  /* 0x00016c00010b7983 */ /* 0x000ee80000300800 */
[----:B------:R-:W-:Y:S04]  /*16c60*/  STL [R1+0x33ec], R28 ;  /* 0x0033ec1c01007387 */ /* 0x000fe80000100800 */
[----:B------:R-:W-:Y:S04]  /*16c70*/  STL.64 [R1+0x3440], R26 ;  /* 0x0034401a01007387 */ /* 0x000fe80000100a00 */
[----:B------:R0:W-:Y:S04]  /*16c80*/  STL.64 [R1+0x3438], R24 ;  /* 0x0034381801007387 */ /* 0x0001e80000100a00 */
        /* <DEDUP_REMOVED lines=10> */
[----:B0-----:R0:W-:Y:S04]  /*16d30*/  STL.64 [R1+0x3430], R22 ;  /* 0x0034301601007387 */ /* 0x0011e80000100a00 */
[----:B------:R1:W-:Y:S01]  /*16d40*/  STL.64 [R1+0x3428], R20 ;  /* 0x0034281401007387 */ /* 0x0003e20000100a00 */
[-C--:B---3--:R-:W-:Y:S01]  /*16d50*/  HMMA.16816.F32 R4, R4, R12.reuse, R8 ;  /* 0x0000000c0404723c */ /* 0x088fe20000001808 */
[----:B0-----:R-:W-:Y:S01]  /*16d60*/  IMAD.MOV.U32 R22, RZ, RZ, R14 ;  /* 0x000000ffff167224 */ /* 0x001fe200078e000e */
[----:B------:R-:W-:Y:S01]  /*16d70*/  MOV R23, R15 ;  /* 0x0000000f00177202 */ /* 0x000fe20000000f00 */
[----:B-1----:R-:W2:Y:S04]  /*16d80*/  LDL.LU R20, [R1+0x70] ;  /* 0x0000700001147983 */ /* 0x002ea80000300800 */
[----:B------:R-:W2:Y:S04]  /*16d90*/  LDL.LU R21, [R1+0x74] ;  /* 0x0000740001157983 */ /* 0x000ea80000300800 */
[----:B------:R-:W3:Y:S04]  /*16da0*/  LDL.LU R14, [R1+0x345c] ;  /* 0x00345c00010e7983 */ /* 0x000ee80000300800 */
[----:B------:R-:W3:Y:S04]  /*16db0*/  LDL.LU R15, [R1+0x3458] ;  /* 0x00345800010f7983 */ /* 0x000ee80000300800 */
[----:B------:R-:W4:Y:S04]  /*16dc0*/  LDL.LU.64 R10, [R1+0x3450] ;  /* 0x00345000010a7983 */ /* 0x000f280000300a00 */
[----:B------:R-:W4:Y:S04]  /*16dd0*/  LDL.LU.64 R8, [R1+0x3448] ;  /* 0x0034480001087983 */ /* 0x000f280000300a00 */
[----:B------:R0:W-:Y:S04]  /*16de0*/  STL.64 [R1+0xd0], R4 ;  /* 0x0000d00401007387 */ /* 0x0001e80000100a00 */
[----:B------:R1:W-:Y:S04]  /*16df0*/  STL.64 [R1+0xd8], R6 ;  /* 0x0000d80601007387 */ /* 0x0003e80000100a00 */
[----:B0-----:R-:W3:Y:S04]  /*16e00*/  LDL.LU R4, [R1+0x10] ;  /* 0x0000100001047983 */ /* 0x001ee80000300800 */
[----:B------:R-:W3:Y:S04]  /*16e10*/  LDL.LU R5, [R1+0x14] ;  /* 0x0000140001057983 */ /* 0x000ee80000300800 */
[----:B-1----:R-:W3:Y:S04]  /*16e20*/  LDL.LU R6, [R1+0x18] ;  /* 0x0000180001067983 */ /* 0x002ee80000300800 */
[----:B------:R-:W3:Y:S01]  /*16e30*/  LDL.LU R7, [R1+0x1c] ;  /* 0x00001c0001077983 */ /* 0x000ee20000300800 */
[----:B----4-:R-:W-:Y:S03]  /*16e40*/  HMMA.16816.F32 R8, R8, R12, R24 ;  /* 0x0000000c0808723c */ /* 0x010fe60000001818 */
[----:B------:R-:W3:Y:S04]  /*16e50*/  LDL.LU.64 R26, [R1+0x3440] ;  /* 0x00344000011a7983 */ /* 0x000ee80000300a00 */
[----:B------:R-:W3:Y:S02]  /*16e60*/  LDL.LU.64 R24, [R1+0x3438] ;  /* 0x0034380001187983 */ /* 0x000ee40000300a00 */
[----:B---3--:R-:W-:Y:S02]  /*16e70*/  HMMA.16816.F32 R4, R24, R14, R4 ;  /* 0x0000000e1804723c */ /* 0x008fe40000001804 */
[----:B------:R-:W3:Y:S11]  /*16e80*/  LDL.LU R24, [R1+0x20] ;  /* 0x0000200001187983 */ /* 0x000ef60000300800 */
[----:B------:R-:W-:Y:S01]  /*16e90*/  @!UPT UIADD3 URZ, URZ, URZ, URZ ;  /* 0x0000003f3f3ff290 */ /* 0x000fe2000fffe03f */
[----:B------:R-:W-:Y:S04]  /*16ea0*/  STL.64 [R1+0x150], R8 ;  /* 0x0001500801007387 */ /* 0x000fe80000100a00 */
[----:B------:R-:W-:Y:S05]  /*16eb0*/  STL.64 [R1+0x158], R10 ;  /* 0x0001580a01007387 */ /* 0x000fea0000100a00 */
[----:B------:R-:W-:Y:S04]  /*16ec0*/  STL.64 [R1+0x140], R4 ;  /* 0x0001400401007387 */ /* 0x000fe80000100a00 */
[----:B------:R-:W-:Y:S04]  /*16ed0*/  STL.64 [R1+0x148], R6 ;  /* 0x0001480601007387 */ /* 0x000fe80000100a00 */
[----:B------:R-:W0:Y:S04]  /*16ee0*/  LDSM.16.MT88.4 R4, [R2+0xe180] ;  /* 0x00e180000204783b */ /* 0x000e280000004200 */
[----:B------:R-:W3:Y:S04]  /*16ef0*/  LDL.LU R25, [R1+0x24] ;  /* 0x0000240001197983 */ /* 0x000ee80000300800 */
[----:B------:R-:W3:Y:S04]  /*16f00*/  LDL.LU R26, [R1+0x28] ;  /* 0x00002800011a7983 */ /* 0x000ee80000300800 */
[----:B------:R-:W3:Y:S01]  /*16f10*/  LDL.LU R27, [R1+0x2c] ;  /* 0x00002c00011b7983 */ /* 0x000ee20000300800 */
[----:B0-----:R-:W-:Y:S01]  /*16f20*/  IMAD.MOV.U32 R11, RZ, RZ, R4 ;  /* 0x000000ffff0b7224 */ /* 0x001fe200078e0004 */
[----:B------:R-:W-:Y:S01]  /*16f30*/  MOV R9, R6 ;  /* 0x0000000600097202 */ /* 0x000fe20000000f00 */
[----:B------:R-:W-:-:S02]  /*16f40*/  IMAD.MOV.U32 R10, RZ, RZ, R5 ;  /* 0x000000ffff0a7224 */ /* 0x000fc400078e0005 */
[----:B------:R-:W-:Y:S02]  /*16f50*/  IMAD.MOV.U32 R8, RZ, RZ, R7 ;  /* 0x000000ffff087224 */ /* 0x000fe400078e0007 */
[----:B------:R-:W0:Y:S04]  /*16f60*/  LDSM.16.MT88.4 R4, [R3+0xe000] ;  /* 0x00e000000304783b */ /* 0x000e280000004200 */
[----:B------:R-:W-:Y:S04]  /*16f70*/  STL [R1+0x33f0], R2 ;  /* 0x0033f00201007387 */ /* 0x000fe80000100800 */
[----:B0-----:R0:W-:Y:S04]  /*16f80*/  STL.64 [R1+0x3410], R6 ;  /* 0x0034100601007387 */ /* 0x0011e80000100a00 */
[----:B------:R1:W-:Y:S01]  /*16f90*/  STL.64 [R1+0x3408], R4 ;  /* 0x0034080401007387 */ /* 0x0003e20000100a00 */
[----:B0-----:R-:W-:-:S02]  /*16fa0*/  IMAD.MOV.U32 R6, RZ, RZ, R9 ;  /* 0x000000ffff067224 */ /* 0x001fc400078e0009 */
[----:B------:R-:W-:Y:S02]  /*16fb0*/  IMAD.MOV.U32 R7, RZ, RZ, R8 ;  /* 0x000000ffff077224 */ /* 0x000fe400078e0008 */
[----:B-1----:R-:W-:Y:S01]  /*16fc0*/  IMAD.MOV.U32 R4, RZ, RZ, R11 ;  /* 0x000000ffff047224 */ /* 0x002fe200078e000b */
[----:B------:R-:W-:Y:S02]  /*16fd0*/  MOV R5, R10 ;  /* 0x0000000a00057202 */ /* 0x000fe40000000f00 */
[----:B------:R-:W0:Y:S04]  /*16fe0*/  LDSM.16.MT88.4 R8, [R3+0xe080] ;  /* 0x00e080000308783b */ /* 0x000e280000004200 */
[----:B0-----:R-:W-:Y:S04]  /*16ff0*/  STL.64 [R1+0x3400], R10 ;  /* 0x0034000a01007387 */ /* 0x001fe80000100a00 */
[----:B------:R0:W-:Y:S04]  /*17000*/  STL.64 [R1+0x33f8], R8 ;  /* 0x0033f80801007387 */ /* 0x0001e80000100a00 */
[----:B0-----:R-:W4:Y:S04]  /*17010*/  LDL.LU R8, [R1+0x90] ;  /* 0x0000900001087983 */ /* 0x001f280000300800 */
[----:B------:R-:W4:Y:S04]  /*17020*/  LDL.LU R9, [R1+0x94] ;  /* 0x0000940001097983 */ /* 0x000f280000300800 */
[----:B------:R-:W5:Y:S04]  /*17030*/  LDL.LU R10, [R1+0x98] ;  /* 0x00009800010a7983 */ /* 0x000f680000300800 */
[----:B------:R-:W5:Y:S01]  /*17040*/  LDL.LU R11, [R1+0x9c] ;  /* 0x00009c00010b7983 */ /* 0x000f620000300800 */
[----:B--2---:R-:W-:Y:S03]  /*17050*/  HMMA.16816.F32 R16, R16, R14, R20 ;  /* 0x0000000e1010723c */ /* 0x004fe60000001814 */
[----:B-----5:R-:W-:Y:S04]  /*17060*/  STL.64 [R1+0x3420], R10 ;  /* 0x0034200a01007387 */ /* 0x020fe80000100a00 */
[----:B----4-:R0:W-:Y:S04]  /*17070*/  STL.64 [R1+0x3418], R8 ;  /* 0x0034180801007387 */ /* 0x0101e80000100a00 */
[----:B0-----:R-:W2:Y:S04]  /*17080*/  LDL.LU R8, [R1+0x40] ;  /* 0x0000400001087983 */ /* 0x001ea80000300800 */
[----:B------:R-:W2:Y:S04]  /*17090*/  LDL.LU R9, [R1+0x44] ;  /* 0x0000440001097983 */ /* 0x000ea80000300800 */
[----:B------:R-:W2:Y:S04]  /*170a0*/  LDL.LU R10, [R1+0x48] ;  /* 0x00004800010a7983 */ /* 0x000ea80000300800 */
[----:B------:R-:W2:Y:S04]  /*170b0*/  LDL.LU R11, [R1+0x4c] ;  /* 0x00004c00010b7983 */ /* 0x000ea80000300800 */
[----:B------:R-:W3:Y:S04]  /*170c0*/  LDL.LU.64 R22, [R1+0x3430] ;  /* 0x0034300001167983 */ /* 0x000ee80000300a00 */
[----:B------:R-:W3:Y:S01]  /*170d0*/  LDL.LU.64 R20, [R1+0x3428] ;  /* 0x0034280001147983 */ /* 0x000ee20000300a00 */
[----:B------:R-:W-:-:S03]  /*170e0*/  MOV R13, R18 ;  /* 0x00000012000d7202 */ /* 0x000fc60000000f00 */
[----:B------:R-:W-:Y:S04]  /*170f0*/  STL.64 [R1+0x110], R16 ;  /* 0x0001101001007387 */ /* 0x000fe80000100a00 */
[----:B------:R-:W-:Y:S01]  /*17100*/  STL [R1+0x3380], R13 ;  /* 0x0033800d01007387 */ /* 0x000fe20000100800 */
[-C--:B---3--:R-:W-:Y:S03]  /*17110*/  HMMA.16816.F32 R24, R20, R14.reuse, R24 ;  /* 0x0000000e1418723c */ /* 0x088fe60000001818 */
[----:B------:R-:W0:Y:S05]  /*17120*/  LDSM.16.MT88.4 R20, [R3+0xe180] ;  /* 0x00e180000314783b */ /* 0x000e2a0000004200 */
[----:B--2---:R-:W-:Y:S11]  /*17130*/  HMMA.16816.F32 R4, R4, R14, R8 ;  /* 0x0000000e0404723c */ /* 0x004ff60000001808 */
[----:B------:R-:W-:Y:S04]  /*17140*/  @!UPT UIADD3 URZ, URZ, URZ, URZ ;  /* 0x0000003f3f3ff290 */ /* 0x000fe8000fffe03f */
[----:B------:R-:W-:Y:S04]  /*17150*/  STL.64 [R1+0xb0], R24 ;  /* 0x0000b01801007387 */ /* 0x000fe80000100a00 */
[----:B------:R-:W-:Y:S01]  /*17160*/  STL.64 [R1+0xb8], R26 ;  /* 0x0000b81a01007387 */ /* 0x000fe20000100a00 */
[----:B------:R-:W-:-:S03]  /*17170*/  IMAD.MOV.U32 R12, RZ, RZ, R19 ;  /* 0x000000ffff0c7224 */ /* 0x000fc600078e0013 */
[----:B------:R-:W1:Y:S04]  /*17180*/  LDSM.16.MT88.4 R16, [R3+0xe100] ;  /* 0x00e100000310783b */ /* 0x000e680000004200 */
[----:B------:R-:W-:Y:S04]  /*17190*/  LDSM.16.MT88.4 R24, [R0+0xe000] ;  /* 0x00e000000018783b */ /* 0x000fe80000004200 */
[----:B0-----:R-:W-:Y:S04]  /*171a0*/  STL.64 [R1+0x33e0], R22 ;  /* 0x0033e01601007387 */ /* 0x001fe80000100a00 */
[----:B------:R0:W-:Y:S04]  /*171b0*/  STL.64 [R1+0x33d8], R20 ;  /* 0x0033d81401007387 */ /* 0x0001e80000100a00 */
[----:B0-----:R-:W1:Y:S04]  /*171c0*/  LDL.LU R20, [R1+0x60] ;  /* 0x0000600001147983 */ /* 0x001e680000300800 */
[----:B------:R-:W1:Y:S04]  /*171d0*/  LDL.LU R21, [R1+0x64] ;  /* 0x0000640001157983 */ /* 0x000e680000300800 */
[----:B------:R-:W1:Y:S04]  /*171e0*/  LDL.LU R22, [R1+0x68] ;  /* 0x0000680001167983 */ /* 0x000e680000300800 */
[----:B------:R-:W1:Y:S04]  /*171f0*/  LDL.LU R23, [R1+0x6c] ;  /* 0x00006c0001177983 */ /* 0x000e680000300800 */
[----:B------:R-:W2:Y:S04]  /*17200*/  LDL.LU.64 R10, [R1+0x3420] ;  /* 0x00342000010a7983 */ /* 0x000ea80000300a00 */
[----:B------:R-:W2:Y:S04]  /*17210*/  LDL.LU.64 R8, [R1+0x3418] ;  /* 0x0034180001087983 */ /* 0x000ea80000300a00 */
[----:B------:R-:W-:Y:S04]  /*17220*/  STL.64 [R1+0x10], R4 ;  /* 0x0000100401007387 */ /* 0x000fe80000100a00 */
[----:B------:R0:W-:Y:S04]  /*17230*/  STL.64 [R1+0x18], R6 ;  /* 0x0000180601007387 */ /* 0x0001e80000100a00 */
[----:B0-----:R-:W2:Y:S04]  /*17240*/  LDL.LU.64 R6, [R1+0x3410] ;  /* 0x0034100001067983 */ /* 0x001ea80000300a00 */
[----:B------:R-:W2:Y:S02]  /*17250*/  LDL.LU.64 R4, [R1+0x3408] ;  /* 0x0034080001047983 */ /* 0x000ea40000300a00 */
[-C--:B--2---:R-:W-:Y:S02]  /*17260*/  HMMA.16816.F32 R4, R4, R14.reuse, R8 ;  /* 0x0000000e0404723c */ /* 0x084fe40000001808 */
[----:B------:R-:W2:Y:S04]  /*17270*/  LDL.LU.64 R10, [R1+0x3400] ;  /* 0x00340000010a7983 */ /* 0x000ea80000300a00 */
[----:B------:R-:W2:Y:S11]  /*17280*/  LDL.LU.64 R8, [R1+0x33f8] ;  /* 0x0033f80001087983 */ /* 0x000eb60000300a00 */
[----:B------:R-:W-:Y:S06]  /*17290*/  @!UPT UIADD3 URZ, URZ, URZ, URZ ;  /* 0x0000003f3f3ff290 */ /* 0x000fec000fffe03f */
[----:B------:R0:W-:Y:S04]  /*172a0*/  STL.64 [R1+0x130], R4 ;  /* 0x0001300401007387 */ /* 0x0001e80000100a00 */
[----:B------:R3:W-:Y:S04]  /*172b0*/  STL.64 [R1+0x138], R6 ;  /* 0x0001380601007387 */ /* 0x0007e80000100a00 */
[----:B0-----:R-:W2:Y:S04]  /*172c0*/  LDL.LU R4, [R1+0x30] ;  /* 0x0000300001047983 */ /* 0x001ea80000300800 */
[----:B------:R-:W2:Y:S04]  /*172d0*/  LDL.LU R5, [R1+0x34] ;  /* 0x0000340001057983 */ /* 0x000ea80000300800 */
[----:B---3--:R-:W2:Y:S04]  /*172e0*/  LDL.LU R6, [R1+0x38] ;  /* 0x0000380001067983 */ /* 0x008ea80000300800 */
[----:B------:R-:W2:Y:S01]  /*172f0*/  LDL.LU R7, [R1+0x3c] ;  /* 0x00003c0001077983 */ /* 0x000ea20000300800 */
[-C--:B-1----:R-:W-:Y:S08]  /*17300*/  HMMA.16816.F32 R16, R16, R14.reuse, R20 ;  /* 0x0000000e1010723c */ /* 0x082ff00000001814 */
[----:B--2---:R-:W-:Y:S01]  /*17310*/  HMMA.16816.F32 R4, R8, R14, R4 ;  /* 0x0000000e0804723c */ /* 0x004fe20000001804 */
[----:B------:R-:W2:Y:S11]  /*17320*/  LDL.LU R8, [R1+0x80] ;  /* 0x0000800001087983 */ /* 0x000eb60000300800 */
[----:B------:R-:W-:Y:S11]  /*17330*/  @!UPT UIADD3 URZ, URZ, URZ, URZ ;  /* 0x0000003f3f3ff290 */ /* 0x000ff6000fffe03f */
[----:B------:R-:W-:Y:S04]  /*17340*/  STL.64 [R1+0x90], R4 ;  /* 0x0000900401007387 */ /* 0x000fe80000100a00 */
[----:B------:R-:W-:Y:S04]  /*17350*/  STL.64 [R1+0x98], R6 ;  /* 0x0000980601007387 */ /* 0x000fe80000100a00 */
[----:B------:R-:W0:Y:S04]  /*17360*/  LDSM.16.MT88.4 R4, [R0+0xe080] ;  /* 0x00e080000004783b */ /* 0x000e280000004200 */
[----:B------:R-:W2:Y:S04]  /*17370*/  LDL.LU R9, [R1+0x84] ;  /* 0x0000840001097983 */ /* 0x000ea80000300800 */
[----:B------:R-:W2:Y:S04]  /*17380*/  LDL.LU R10, [R1+0x88] ;  /* 0x00008800010a7983 */ /* 0x000ea80000300800 */
[----:B------:R-:W2:Y:S01]  /*17390*/  LDL.LU R11, [R1+0x8c] ;  /* 0x00008c00010b7983 */ /* 0x000ea20000300800 */
[----:B0-----:R-:W-:Y:S01]  /*173a0*/  IMAD.MOV.U32 R2, RZ, RZ, R4 ;  /* 0x000000ffff027224 */ /* 0x001fe200078e0004 */
[----:B------:R-:W-:Y:S01]  /*173b0*/  MOV R28, R5 ;  /* 0x00000005001c7202 */ /* 0x000fe20000000f00 */
[----:B------:R-:W-:-:S02]  /*173c0*/  IMAD.MOV.U32 R29, RZ, RZ, R6 ;  /* 0x000000ffff1d7224 */ /* 0x000fc400078e0006 */
[----:B------:R-:W-:Y:S02]  /*173d0*/  IMAD.MOV.U32 R13, RZ, RZ, R7 ;  /* 0x000000ffff0d7224 */ /* 0x000fe400078e0007 */
[----:B------:R-:W0:Y:S04]  /*173e0*/  LDSM.16.MT88.4 R4, [R0+0xe100] ;  /* 0x00e100000004783b */ /* 0x000e280000004200 */
[----:B0-----:R0:W-:Y:S04]  /*173f0*/  STL.64 [R1+0x33c0], R6 ;  /* 0x0033c00601007387 */ /* 0x0011e80000100a00 */
[----:B------:R1:W-:Y:S01]  /*17400*/  STL.64 [R1+0x33b8], R4 ;  /* 0x0033b80401007387 */ /* 0x0003e20000100a00 */
[----:B0-----:R-:W-:Y:S01]  /*17410*/  IMAD.MOV.U32 R6, RZ, RZ, R29 ;  /* 0x000000ffff067224 */ /* 0x001fe200078e001d */
[----:B-1----:R-:W-:Y:S01]  /*17420*/  MOV R4, R2 ;  /* 0x0000000200047202 */ /* 0x002fe20000000f00 */
[----:B------:R-:W-:Y:S01]  /*17430*/  IMAD.MOV.U32 R5, RZ, RZ, R28 ;  /* 0x000000ffff057224 */ /* 0x000fe200078e001c */
[----:B------:R-:W3:Y:S04]  /*17440*/  LDL.LU R2, [R1+0x33f0] ;  /* 0x0033f00001027983 */ /* 0x000ee80000300800 */
[----:B------:R-:W4:Y:S04]  /*17450*/  LDL.LU R28, [R1+0x33ec] ;  /* 0x0033ec00011c7983 */ /* 0x000f280000300800 */
[----:B------:R-:W5:Y:S04]  /*17460*/  LDL.LU R29, [R1+0x33e8] ;  /* 0x0033e800011d7983 */ /* 0x000f680000300800 */
[----:B------:R-:W2:Y:S04]  /*17470*/  LDL.LU.64 R22, [R1+0x33e0] ;  /* 0x0033e00001167983 */ /* 0x000ea80000300a00 */
[----:B------:R-:W2:Y:S04]  /*17480*/  LDL.LU.64 R20, [R1+0x33d8] ;  /* 0x0033d80001147983 */ /* 0x000ea80000300a00 */
[----:B------:R0:W-:Y:S04]  /*17490*/  STL.64 [R1+0x40], R16 ;  /* 0x0000401001007387 */ /* 0x0001e80000100a00 */
[----:B------:R1:W-:Y:S04]  /*174a0*/  STL.64 [R1+0x48], R18 ;  /* 0x0000481201007387 */ /* 0x0003e80000100a00 */
[----:B0-----:R-:W2:Y:S04]  /*174b0*/  LDL.LU R16, [R1+0x50] ;  /* 0x0000500001107983 */ /* 0x001ea80000300800 */
[----:B------:R-:W2:Y:S04]  /*174c0*/  LDL.LU R17, [R1+0x54] ;  /* 0x0000540001117983 */ /* 0x000ea80000300800 */
[----:B-1----:R-:W2:Y:S04]  /*174d0*/  LDL.LU R18, [R1+0x58] ;  /* 0x0000580001127983 */ /* 0x002ea80000300800 */
[----:B------:R-:W2:Y:S02]  /*174e0*/  LDL.LU R19, [R1+0x5c] ;  /* 0x00005c0001137983 */ /* 0x000ea40000300800 */
[-C--:B--2---:R-:W-:Y:S08]  /*174f0*/  HMMA.16816.F32 R20, R20, R14.reuse, R16 ;  /* 0x0000000e1414723c */ /* 0x084ff00000001810 */
[----:B------:R-:W-:Y:S01]  /*17500*/  HMMA.16816.F32 R16, R24, R14, R8 ;  /* 0x0000000e1810723c */ /* 0x000fe20000001808 */
[----:B------:R-:W0:Y:S01]  /*17510*/  LDSM.16.MT88.4 R8, [R0+0xe180] ;  /* 0x00e180000008783b */ /* 0x000e220000004200 */
[----:B------:R-:W-:-:S03]  /*17520*/  MOV R7, R13 ;  /* 0x0000000d00077202 */ /* 0x000fc60000000f00 */
[----:B----4-:R-:W-:Y:S10]  /*17530*/  LDSM.16.MT88.4 R24, [R28+0xe100] ;  /* 0x00e100001c18783b */ /* 0x010ff40000004200 */
        /* <DEDUP_REMOVED lines=10> */
[----:B------:R-:W4:Y:S04]  /*175e0*/  LDL.LU R10, [R1+0x108] ;  /* 0x00010800010a7983 */ /* 0x000f280000300800 */
[----:B------:R-:W4:Y:S04]  /*175f0*/  LDL.LU R11, [R1+0x10c] ;  /* 0x00010c00010b7983 */ /* 0x000f280000300800 */
[----:B----4-:R-:W-:Y:S04]  /*17600*/  STL.64 [R1+0x33d0], R10 ;  /* 0x0033d00a01007387 */ /* 0x010fe80000100a00 */
[----:B--2---:R0:W-:Y:S04]  /*17610*/  STL.64 [R1+0x33c8], R8 ;  /* 0x0033c80801007387 */ /* 0x0041e80000100a00 */
[----:B0-----:R-:W2:Y:S04]  /*17620*/  LDL.LU R8, [R1+0x120] ;  /* 0x0001200001087983 */ /* 0x001ea80000300800 */
[----:B------:R-:W2:Y:S04]  /*17630*/  LDL.LU R9, [R1+0x124] ;  /* 0x0001240001097983 */ /* 0x000ea80000300800 */
[----:B------:R-:W2:Y:S04]  /*17640*/  LDL.LU R10, [R1+0x128] ;  /* 0x00012800010a7983 */ /* 0x000ea80000300800 */
[----:B------:R-:W2:Y:S04]  /*17650*/  LDL.LU R11, [R1+0x12c] ;  /* 0x00012c00010b7983 */ /* 0x000ea80000300800 */
        /* <DEDUP_REMOVED lines=8> */
[----:B0-----:R-:W3:Y:S04]  /*176e0*/  LDL.LU R20, [R1+0xe0] ;  /* 0x0000e00001147983 */ /* 0x001ee80000300800 */
[----:B------:R-:W3:Y:S01]  /*176f0*/  LDL.LU R21, [R1+0xe4] ;  /* 0x0000e40001157983 */ /* 0x000ee20000300800 */
[----:B-----5:R-:W-:-:S03]  /*17700*/  IMAD.MOV.U32 R23, RZ, RZ, R29 ;  /* 0x000000ffff177224 */ /* 0x020fc600078e001d */
        /* <DEDUP_REMOVED lines=9> */
[----:B------:R-:W2:Y:S02]  /*177a0*/  LDL.LU.64 R4, [R1+0x33b8] ;  /* 0x0033b80001047983 */ /* 0x000ea40000300a00 */
[-C--:B--2---:R-:W-:Y:S02]  /*177b0*/  HMMA.16816.F32 R8, R4, R14.reuse, R8 ;  /* 0x0000000e0408723c */ /* 0x084fe40000001808 */
[----:B------:R-:W2:Y:S11]  /*177c0*/  LDL R7, [R1+0x7fc] ;  /* 0x0007fc0001077983 */ /* 0x000eb60000100800 */
[----:B------:R-:W-:Y:S10]  /*177d0*/  @!UPT UIADD3 URZ, URZ, URZ, URZ ;  /* 0x0000003f3f3ff290 */ /* 0x000ff4000fffe03f */
[----:B------:R-:W-:Y:S04]  /*177e0*/  STL.64 [R1+0x70], R8 ;  /* 0x0000700801007387 */ /* 0x000fe80000100a00 */
[----:B------:R-:W-:Y:S04]  /*177f0*/  STL.64 [R1+0x78], R10 ;  /* 0x0000780a01007387 */ /* 0x000fe80000100a00 */
[----:B------:R-:W0:Y:S02]  /*17800*/  LDSM.16.MT88.4 R8, [R28+0xe180] ;  /* 0x00e180001c08783b */ /* 0x000e240000004200 */
[----:B0-----:R-:W-:Y:S01]  /*17810*/  IMAD.MOV.U32 R5, RZ, RZ, R10 ;  /* 0x000000ffff057224 */ /* 0x001fe200078e000a */
[----:B------:R-:W-:Y:S01]  /*17820*/  MOV R4, R11 ;  /* 0x0000000b00047202 */ /* 0x000fe20000000f00 */
[----:B------:R-:W-:Y:S01]  /*17830*/  IMAD.MOV.U32 R6, RZ, RZ, R9 ;  /* 0x000000ffff067224 */ /* 0x000fe200078e0009 */
[----:B------:R-:W-:Y:S01]  /*17840*/  MOV R13, R8 ;  /* 0x00000008000d7202 */ /* 0x000fe20000000f00 */
[----:B------:R-:W4:Y:S04]  /*17850*/  LDL.LU.64 R10, [R1+0x33b0] ;  /* 0x0033b000010a7983 */ /* 0x000f280000300a00 */
[----:B------:R-:W4:Y:S02]  /*17860*/  LDL.LU.64 R8, [R1+0x33a8] ;  /* 0x0033a80001087983 */ /* 0x000f240000300a00 */
[-C--:B----4-:R-:W-:Y:S02]  /*17870*/  HMMA.16816.F32 R8, R8, R14.reuse, R16 ;  /* 0x0000000e0808723c */ /* 0x090fe40000001810 */
[----:B------:R-:W3:Y:S04]  /*17880*/  LDL.LU.64 R18, [R1+0x33a0] ;  /* 0x0033a00001127983 */ /* 0x000ee80000300a00 */
[----:B------:R-:W3:Y:S11]  /*17890*/  LDL.LU.64 R16, [R1+0x3398] ;  /* 0x0033980001107983 */ /* 0x000ef60000300a00 */
[----:B------:R-:W-:Y:S06]  /*178a0*/  @!UPT UIADD3 URZ, URZ, URZ, URZ ;  /* 0x0000003f3f3ff290 */ /* 0x000fec000fffe03f */
[----:B------:R0:W-:Y:S04]  /*178b0*/  STL.64 [R1+0x60], R8 ;  /* 0x0000600801007387 */ /* 0x0001e80000100a00 */
[----:B------:R1:W-:Y:S04]  /*178c0*/  STL.64 [R1+0x68], R10 ;  /* 0x0000680a01007387 */ /* 0x0003e80000100a00 */
[----:B0-----:R-:W4:Y:S04]  /*178d0*/  LDL.LU R8, [R1+0xd0] ;  /* 0x0000d00001087983 */ /* 0x001f280000300800 */
[----:B------:R-:W4:Y:S04]  /*178e0*/  LDL.LU R9, [R1+0xd4] ;  /* 0x0000d40001097983 */ /* 0x000f280000300800 */
[----:B-1----:R-:W4:Y:S04]  /*178f0*/  LDL.LU R10, [R1+0xd8] ;  /* 0x0000d800010a7983 */ /* 0x002f280000300800 */
[----:B------:R-:W4:Y:S01]  /*17900*/  LDL.LU R11, [R1+0xdc] ;  /* 0x0000dc00010b7983 */ /* 0x000f220000300800 */
        /* <DEDUP_REMOVED lines=10> */
[-C--:B----4-:R-:W-:Y:S03]  /*179b0*/  HMMA.16816.F32 R8, R24, R14.reuse, R8 ;  /* 0x0000000e1808723c */ /* 0x090fe60000001808 */
[----:B------:R-:W0:Y:S05]  /*179c0*/  LDSM.16.MT88.4 R24, [R2+0x10000] ;  /* 0x010000000218783b */ /* 0x000e2a0000004200 */
[----:B---3--:R-:W-:Y:S01]  /*179d0*/  HMMA.16816.F32 R16, R20, R14, R16 ;  /* 0x0000000e1410723c */ /* 0x008fe20000001810 */
[----:B------:R-:W-:Y:S11]  /*179e0*/  LDSM.16.MT88.4 R20, [R2+0x10080] ;  /* 0x010080000214783b */ /* 0x000ff60000004200 */
[----:B------:R-:W-:Y:S11]  /*179f0*/  @!UPT UIADD3 URZ, URZ, URZ, URZ ;  /* 0x0000003f3f3ff290 */ /* 0x000ff6000fffe03f */
[----:B------:R-:W-:Y:S04]  /*17a00*/  STL.64 [R1+0xc0], R16 ;  /* 0x0000c01001007387 */ /* 0x000fe80000100a00 */
[----:B------:R-:W-:Y:S04]  /*17a10*/  STL.64 [R1+0xc8], R18 ;  /* 0x0000c81201007387 */ /* 0x000fe80000100a00 */
[----:B0-----:R-:W-:Y:S04]  /*17a20*/  STL.64 [R1+0x3370], R26 ;  /* 0x0033701a01007387 */ /* 0x001fe80000100a00 */
[----:B------:R-:W-:Y:S04]  /*17a30*/  STL.64 [R1+0xa0], R8 ;  /* 0x0000a00801007387 */ /* 0x000fe80000100a00 */
[----:B------:R-:W-:Y:S04]  /*17a40*/  STL.64 [R1+0xa8], R10 ;  /* 0x0000a80a01007387 */ /* 0x000fe80000100a00 */
[----:B--2---:R-:W0:Y:S04]  /*17a50*/  LDSM.16.M88.4 R8, [R7+0x40100] ;  /* 0x040100000708783b */ /* 0x004e280000000200 */
[----:B------:R1:W-:Y:S04]  /*17a60*/  STL.64 [R1+0x3368], R24 ;  /* 0x0033681801007387 */ /* 0x0003e80000100a00 */
[----:B------:R-:W2:Y:S01]  /*17a70*/  LDSM.16.MT88.4 R16, [R2+0x10100] ;  /* 0x010100000210783b */ /* 0x000ea20000004200 */
[----:B-1----:R-:W-:-:S03]  /*17a80*/  IMAD.MOV.U32 R24, RZ, RZ, R13 ;  /* 0x000000ffff187224 */ /* 0x002fc600078e000d */
[----:B------:R-:W3:Y:S04]  /*17a90*/  LDL.LU R13, [R1+0x3380] ;  /* 0x00338000010d7983 */ /* 0x000ee80000300800 */
[----:B0-----:R-:W-:Y:S04]  /*17aa0*/  STL [R1+0x32d4], R10 ;  /* 0x0032d40a01007387 */ /* 0x001fe80000100800 */
[----:B------:R-:W-:Y:S04]  /*17ab0*/  STL [R1+0x32d0], R11 ;  /* 0x0032d00b01007387 */ /* 0x000fe80000100800 */
[----:B------:R0:W-:Y:S04]  /*17ac0*/  STL.64 [R1+0x3378], R8 ;  /* 0x0033780801007387 */ /* 0x0001e80000100a00 */
[----:B0-----:R-:W4:Y:S04]  /*17ad0*/  LDL.LU R8, [R1+0x150] ;  /* 0x0001500001087983 */ /* 0x001f280000300800 */
[----:B------:R-:W4:Y:S04]  /*17ae0*/  LDL.LU R9, [R1+0x154] ;  /* 0x0001540001097983 */ /* 0x000f280000300800 */
[----:B------:R-:W4:Y:S04]  /*17af0*/  LDL.LU R10, [R1+0x158] ;  /* 0x00015800010a7983 */ /* 0x000f280000300800 */
[----:B------:R-:W4:Y:S01]  /*17b00*/  LDL.LU R11, [R1+0x15c] ;  /* 0x00015c00010b7983 */ /* 0x000f220000300800 */
[----:B------:R-:W-:Y:S01]  /*17b10*/  IMAD.MOV.U32 R25, RZ, RZ, R6 ;  /* 0x000000ffff197224 */ /* 0x000fe200078e0006 */
[----:B------:R-:W-:-:S02]  /*17b20*/  MOV R26, R5 ;  /* 0x00000005001a7202 */ /* 0x000fc40000000f00 */
[----:B------:R-:W-:Y:S01]  /*17b30*/  STL.64 [R1+0x3360], R22 ;  /* 0x0033601601007387 */ /* 0x000fe20000100a00 */
[----:B------:R-:W-:-:S03]  /*17b40*/  IMAD.MOV.U32 R27, RZ, RZ, R4 ;  /* 0x000000ffff1b7224 */ /* 0x000fc600078e0004 */
[----:B------:R0:W-:Y:S04]  /*17b50*/  STL.64 [R1+0x3358], R20 ;  /* 0x0033581401007387 */ /* 0x0001e80000100a00 */
[----:B------:R-:W1:Y:S04]  /*17b60*/  LDSM.16.MT88.4 R4, [R2+0x10180] ;  /* 0x010180000204783b */ /* 0x000e680000004200 */
[----:B0-----:R-:W5:Y:S04]  /*17b70*/  LDL.LU R20, [R1+0x140] ;  /* 0x0001400001147983 */ /* 0x001f680000300800 */
[----:B------:R-:W5:Y:S04]  /*17b80*/  LDL.LU R21, [R1+0x144] ;  /* 0x0001440001157983 */ /* 0x000f680000300800 */
[----:B------:R-:W5:Y:S04]  /*17b90*/  LDL.LU R22, [R1+0x148] ;  /* 0x0001480001167983 */ /* 0x000f680000300800 */
[----:B------:R-:W5:Y:S04]  /*17ba0*/  LDL.LU R23, [R1+0x14c] ;  /* 0x00014c0001177983 */ /* 0x000f680000300800 */
[----:B--2---:R0:W-:Y:S04]  /*17bb0*/  STL.64 [R1+0x3350], R18 ;  /* 0x0033501201007387 */ /* 0x0041e80000100a00 */
[----:B------:R2:W-:Y:S01]  /*17bc0*/  STL.64 [R1+0x3348], R16 ;  /* 0x0033481001007387 */ /* 0x0005e20000100a00 */
[----:B0-----:R-:W-:-:S03]  /*17bd0*/  MOV R19, R12 ;  /* 0x0000000c00137202 */ /* 0x001fc60000000f00 */
[----:B--2---:R-:W2:Y:S04]  /*17be0*/  LDL.LU R16, [R1+0x110] ;  /* 0x0001100001107983 */ /* 0x004ea80000300800 */
[----:B------:R-:W2:Y:S01]  /*17bf0*/  LDL.LU R17, [R1+0x114] ;  /* 0x0001140001117983 */ /* 0x000ea20000300800 */
[----:B---3--:R-:W-:Y:S02]  /*17c00*/  IMAD.MOV.U32 R18, RZ, RZ, R13 ;  /* 0x000000ffff127224 */ /* 0x008fe400078e000d */
[----:B----4-:R-:W-:Y:S01]  /*17c10*/  HMMA.16816.F32 R12, R24, R14, R8 ;  /* 0x0000000e180c723c */ /* 0x010fe20000001808 */
[----:B------:R-:W5:Y:S04]  /*17c20*/  LDL.LU.64 R8, [R1+0x3378] ;  /* 0x0033780001087983 */ /* 0x000f680000300a00 */
[----:B------:R-:W5:Y:S04]  /*17c30*/  LDL.LU.64 R26, [R1+0x3370] ;  /* 0x00337000011a7983 */ /* 0x000f680000300a00 */
[----:B------:R-:W5:Y:S11]  /*17c40*/  LDL.LU.64 R24, [R1+0x3368] ;  /* 0x0033680001187983 */ /* 0x000f760000300a00 */
[----:B------:R-:W-:Y:S03]  /*17c50*/  @!UPT UIADD3 URZ, URZ, URZ, URZ ;  /* 0x0000003f3f3ff290 */ /* 0x000fe6000fffe03f */
[----:B------:R-:W-:Y:S04]  /*17c60*/  STL.64 [R1+0xe0], R12 ;  /* 0x0000e00c01007387 */ /* 0x000fe80000100a00 */
[----:B------:R-:W-:Y:S04]  /*17c70*/  STL.64 [R1+0xe8], R14 ;  /* 0x0000e80e01007387 */ /* 0x000fe80000100a00 */
[----:B------:R-:W-:Y:S01]  /*17c80*/  LDSM.16.MT88.4 R12, [R3+0x10000] ;  /* 0x01000000030c783b */ /* 0x000fe20000004200 */
[-C--:B-----5:R-:W-:Y:S03]  /*17c90*/  HMMA.16816.F32 R24, R24, R8.reuse, R20 ;  /* 0x000000081818723c */ /* 0x0a0fe60000001814 */
[----:B------:R-:W2:Y:S04]  /*17ca0*/  LDL.LU.64 R22, [R1+0x3360] ;  /* 0x0033600001167983 */ /* 0x000ea80000300a00 */
[----:B------:R-:W2:Y:S11]  /*17cb0*/  LDL.LU.64 R20, [R1+0x3358] ;  /* 0x0033580001147983 */ /* 0x000eb60000300a00 */
[----:B------:R-:W-:Y:S05]  /*17cc0*/  @!UPT UIADD3 URZ, URZ, URZ, URZ ;  /* 0x0000003f3f3ff290 */ /* 0x000fea000fffe03f */
[----:B------:R0:W-:Y:S04]  /*17cd0*/  STL.64 [R1], R24 ;  /* 0x0000001801007387 */ /* 0x0001e80000100a00 */
[----:B------:R3:W-:Y:S04]  /*17ce0*/  STL.64 [R1+0x8], R26 ;  /* 0x0000081a01007387 */ /* 0x0007e80000100a00 */
[----:B0-----:R-:W1:Y:S04]  /*17cf0*/  LDL.LU R24, [R1+0x10] ;  /* 0x0000100001187983 */ /* 0x001e680000300800 */
[----:B------:R-:W1:Y:S04]  /*17d00*/  LDL.LU R25, [R1+0x14] ;  /* 0x0000140001197983 */ /* 0x000e680000300800 */
[----:B---3--:R-:W1:Y:S04]  /*17d10*/  LDL.LU R26, [R1+0x18] ;  /* 0x00001800011a7983 */ /* 0x008e680000300800 */
[----:B------:R-:W1:Y:S01]  /*17d20*/  LDL.LU R27, [R1+0x1c] ;  /* 0x00001c00011b7983 */ /* 0x000e620000300800 */
[-C--:B--2---:R-:W-:Y:S03]  /*17d30*/  HMMA.16816.F32 R20, R20, R8.reuse, R16 ;  /* 0x000000081414723c */ /* 0x084fe60000001810 */
[----:B------:R-:W2:Y:S04]  /*17d40*/  LDL.LU.64 R18, [R1+0x3350] ;  /* 0x0033500001127983 */ /* 0x000ea80000300a00 */
[----:B------:R-:W2:Y:S11]  /*17d50*/  LDL.LU.64 R16, [R1+0x3348] ;  /* 0x0033480001107983 */ /* 0x000eb60000300a00 */
[----:B------:R-:W-:Y:S05]  /*17d60*/  @!UPT UIADD3 URZ, URZ, URZ, URZ ;  /* 0x0000003f3f3ff290 */ /* 0x000fea000fffe03f */
[----:B------:R0:W-:Y:S01]  /*17d70*/  STL.64 [R1+0x120], R20 ;  /* 0x0001201401007387 */ /* 0x0001e20000100a00 */
[----:B------:R-:W-:Y:S02]  /*17d80*/  IMAD.MOV.U32 R10, RZ, RZ, R22 ;  /* 0x000000ffff0a7224 */ /* 0x000fe400078e0016 */
[----:B------:R-:W-:Y:S01]  /*17d90*/  IMAD.MOV.U32 R11, RZ, RZ, R23 ;  /* 0x000000ffff0b7224 */ /* 0x000fe200078e0017 */
[----:B0-----:R-:W2:Y:S04]  /*17da0*/  LDL.LU R20, [R1+0xb0] ;  /* 0x0000b00001147983 */ /* 0x001ea80000300800 */
[----:B------:R-:W2:Y:S04]  /*17db0*/  LDL.LU R21, [R1+0xb4] ;  /* 0x0000b40001157983 */ /* 0x000ea80000300800 */
[----:B------:R-:W2:Y:S04]  /*17dc0*/  LDL.LU R22, [R1+0xb8] ;  /* 0x0000b80001167983 */ /* 0x000ea80000300800 */
[----:B------:R-:W2:Y:S02]  /*17dd0*/  LDL.LU R23, [R1+0xbc] ;  /* 0x0000bc0001177983 */ /* 0x000ea40000300800 */
[-C--:B--2---:R-:W-:Y:S08]  /*17de0*/  HMMA.16816.F32 R20, R16, R8.reuse, R20 ;  /* 0x000000081014723c */ /* 0x084ff00000001814 */
[-C--:B-1----:R-:W-:Y:S01]  /*17df0*/  HMMA.16816.F32 R16, R4, R8.reuse, R24 ;  /* 0x000000080410723c */ /* 0x082fe20000001818 */
        /* <DEDUP_REMOVED lines=31> */
[----:B------:R-:W5:Y:S01]  /*17ff0*/  LDL.LU R27, [R1+0x3c] ;  /* 0x00003c00011b7983 */ /* 0x000f620000300800 */
[-C--:B--2---:R-:W-:Y:S03]  /*18000*/  HMMA.16816.F32 R12, R12, R8.reuse, R4 ;  /* 0x000000080c0c723c */ /* 0x084fe60000001804 */
[----:B------:R-:W3:Y:S04]  /*18010*/  LDL.LU.64 R6, [R1+0x3340] ;  /* 0x0033400001067983 */ /* 0x000ee80000300a00 */
[----:B------:R-:W3:Y:S11]  /*18020*/  LDL.LU.64 R4, [R1+0x3338] ;  /* 0x0033380001047983 */ /* 0x000ef60000300a00 */
[----:B------:R-:W-:Y:S05]  /*18030*/  @!UPT UIADD3 URZ, URZ, URZ, URZ ;  /* 0x0000003f3f3ff290 */ /* 0x000fea000fffe03f */
[----:B------:R-:W-:Y:S04]  /*18040*/  STL.64 [R1+0x140], R12 ;  /* 0x0001400c01007387 */ /* 0x000fe80000100a00 */
[----:B------:R-:W-:Y:S04]  /*18050*/  STL.64 [R1+0x148], R14 ;  /* 0x0001480e01007387 */ /* 0x000fe80000100a00 */
[----:B------:R-:W0:Y:S01]  /*18060*/  LDSM.16.MT88.4 R12, [R0+0x10080] ;  /* 0x01008000000c783b */ /* 0x000e220000004200 */
[-C--:B---3--:R-:W-:Y:S03]  /*18070*/  HMMA.16816.F32 R4, R4, R8.reuse, R16 ;  /* 0x000000080404723c */ /* 0x088fe60000001810 */
[----:B------:R-:W4:Y:S04]  /*18080*/  LDL.LU.64 R18, [R1+0x3330] ;  /* 0x0033300001127983 */ /* 0x000f280000300a00 */
[----:B------:R-:W4:Y:S11]  /*18090*/  LDL.LU.64 R16, [R1+0x3328] ;  /* 0x0033280001107983 */ /* 0x000f360000300a00 */
[----:B------:R-:W-:Y:S05]  /*180a0*/  @!UPT UIADD3 URZ, URZ, URZ, URZ ;  /* 0x0000003f3f3ff290 */ /* 0x000fea000fffe03f */
[----:B------:R1:W-:Y:S04]  /*180b0*/  STL.64 [R1+0x130], R4 ;  /* 0x0001300401007387 */ /* 0x0003e80000100a00 */
[----:B------:R2:W-:Y:S04]  /*180c0*/  STL.64 [R1+0x138], R6 ;  /* 0x0001380601007387 */ /* 0x0005e80000100a00 */
[----:B-1----:R-:W3:Y:S04]  /*180d0*/  LDL.LU R4, [R1+0x20] ;  /* 0x0000200001047983 */ /* 0x002ee80000300800 */
[----:B------:R-:W3:Y:S04]  /*180e0*/  LDL.LU R5, [R1+0x24] ;  /* 0x0000240001057983 */ /* 0x000ee80000300800 */
[----:B--2---:R-:W3:Y:S04]  /*180f0*/  LDL.LU R6, [R1+0x28] ;  /* 0x0000280001067983 */ /* 0x004ee80000300800 */
[----:B------:R-:W3:Y:S01]  /*18100*/  LDL.LU R7, [R1+0x2c] ;  /* 0x00002c0001077983 */ /* 0x000ee20000300800 */
[-C--:B----4-:R-:W-:Y:S03]  /*18110*/  HMMA.16816.F32 R16, R16, R8.reuse, R20 ;  /* 0x000000081010723c */ /* 0x090fe60000001814 */
[----:B------:R-:W5:Y:S04]  /*18120*/  LDL.LU.64 R22, [R1+0x3320] ;  /* 0x0033200001167983 */ /* 0x000f680000300a00 */
[----:B------:R-:W5:Y:S11]  /*18130*/  LDL.LU.64 R20, [R1+0x3318] ;  /* 0x0033180001147983 */ /* 0x000f760000300a00 */
[----:B------:R-:W-:Y:S05]  /*18140*/  @!UPT UIADD3 URZ, URZ, URZ, URZ ;  /* 0x0000003f3f3ff290 */ /* 0x000fea000fffe03f */
[----:B------:R1:W-:Y:S04]  /*18150*/  STL.64 [R1+0x110], R16 ;  /* 0x0001101001007387 */ /* 0x0003e80000100a00 */
[----:B------:R2:W-:Y:S04]  /*18160*/  STL.64 [R1+0x118], R18 ;  /* 0x0001181201007387 */ /* 0x0005e80000100a00 */
[----:B-1----:R-:W0:Y:S04]  /*18170*/  LDL.LU R16, [R1+0x50] ;  /* 0x0000500001107983 */ /* 0x002e280000300800 */
[----:B------:R-:W0:Y:S04]  /*18180*/  LDL.LU R17, [R1+0x54] ;  /* 0x0000540001117983 */ /* 0x000e280000300800 */
[----:B--2---:R-:W0:Y:S01]  /*18190*/  LDL.LU R18, [R1+0x58] ;  /* 0x0000580001127983 */ /* 0x004e220000300800 */
[-C--:B-----5:R-:W-:Y:S03]  /*181a0*/  HMMA.16816.F32 R20, R20, R8.reuse, R24 ;  /* 0x000000081414723c */ /* 0x0a0fe60000001818 */
[----:B------:R-:W3:Y:S04]  /*181b0*/  LDL.LU.64 R26, [R1+0x3310] ;  /* 0x00331000011a7983 */ /* 0x000ee80000300a00 */
[----:B------:R-:W3:Y:S01]  /*181c0*/  LDL.LU.64 R24, [R1+0x3308] ;  /* 0x0033080001187983 */ /* 0x000ee20000300a00 */
[----:B------:R-:W-:Y:S01]  /*181d0*/  MOV R19, R29 ;  /* 0x0000001d00137202 */ /* 0x000fe20000000f00 */
[----:B---3--:R-:W-:Y:S02]  /*181e0*/  HMMA.16816.F32 R4, R24, R8, R4 ;  /* 0x000000081804723c */ /* 0x008fe40000001804 */
[----:B------:R-:W-:Y:S11]  /*181f0*/  LDSM.16.MT88.4 R24, [R28+0x10000] ;  /* 0x010000001c18783b */ /* 0x000ff60000004200 */
[----:B------:R-:W-:Y:S10]  /*18200*/  @!UPT UIADD3 URZ, URZ, URZ, URZ ;  /* 0x0000003f3f3ff290 */ /* 0x000ff4000fffe03f */
[----:B------:R-:W-:Y:S04]  /*18210*/  STL.64 [R1+0x40], R4 ;  /* 0x0000400401007387 */ /* 0x000fe80000100a00 */
[----:B------:R-:W-:Y:S04]  /*18220*/  STL.64 [R1+0xf0], R20 ;  /* 0x0000f01401007387 */ /* 0x000fe80000100a00 */
[----:B------:R-:W-:Y:S04]  /*18230*/  STL.64 [R1+0xf8], R22 ;  /* 0x0000f81601007387 */ /* 0x000fe80000100a00 */
[----:B------:R-:W1:Y:S01]  /*18240*/  LDSM.16.MT88.4 R20, [R0+0x10180] ;  /* 0x010180000014783b */ /* 0x000e620000004200 */
[----:B------:R-:W-:-:S03]  /*18250*/  IMAD.MOV.U32 R29, RZ, RZ, R7 ;  /* 0x000000ffff1d7224 */ /* 0x000fc600078e0007 */
[----:B------:R-:W-:Y:S04]  /*18260*/  STL [R1+0x48], R6 ;  /* 0x0000480601007387 */ /* 0x000fe80000100800 */
[----:B------:R-:W-:Y:S01]  /*18270*/  STL [R1+0x32b8], R29 ;  /* 0x0032b81d01007387 */ /* 0x000fe20000100800 */
[-C--:B0-----:R-:W-:Y:S03]  /*18280*/  HMMA.16816.F32 R16, R12, R8.reuse, R16 ;  /* 0x000000080c10723c */ /* 0x081fe60000001810 */
[----:B------:R-:W-:Y:S04]  /*18290*/  LDSM.16.MT88.4 R4, [R0+0x10100] ;  /* 0x010100000004783b */ /* 0x000fe80000004200 */
[----:B------:R-:W-:Y:S04]  /*182a0*/  LDSM.16.MT88.4 R12, [R28+0x10080] ;  /* 0x010080001c0c783b */ /* 0x000fe80000004200 */
[----:B-1----:R-:W-:Y:S04]  /*182b0*/  STL.64 [R1+0x3300], R22 ;  /* 0x0033001601007387 */ /* 0x002fe80000100a00 */
[----:B------:R0:W-:Y:S04]  /*182c0*/  STL.64 [R1+0x32f8], R20 ;  /* 0x0032f81401007387 */ /* 0x0001e80000100a00 */
[----:B0-----:R-:W2:Y:S04]  /*182d0*/  LDL.LU R20, [R1+0x70] ;  /* 0x0000700001147983 */ /* 0x001ea80000300800 */
[----:B------:R-:W2:Y:S04]  /*182e0*/  LDL.LU R21, [R1+0x74] ;  /* 0x0000740001157983 */ /* 0x000ea80000300800 */
[----:B------:R-:W2:Y:S04]  /*182f0*/  LDL.LU R22, [R1+0x78] ;  /* 0x0000780001167983 */ /* 0x000ea80000300800 */
[----:B------:R-:W2:Y:S04]  /*18300*/  LDL.LU R23, [R1+0x7c] ;  /* 0x00007c0001177983 */ /* 0x000ea80000300800 */
[----:B------:R-:W-:Y:S04]  /*18310*/  STL [R1+0x32bc], R0 ;  /* 0x0032bc0001007387 */ /* 0x000fe80000100800 */
[----:B------:R-:W-:Y:S04]  /*18320*/  STL.64 [R1+0x32f0], R26 ;  /* 0x0032f01a01007387 */ /* 0x000fe80000100a00 */
[----:B------:R0:W-:Y:S04]  /*18330*/  STL.64 [R1+0x32e8], R24 ;  /* 0x0032e81801007387 */ /* 0x0001e80000100a00 */
[----:B0-----:R-:W3:Y:S04]  /*18340*/  LDL.LU R24, [R1+0x60] ;  /* 0x0000600001187983 */ /* 0x001ee80000300800 */
[----:B------:R-:W3:Y:S04]  /*18350*/  LDL.LU R25, [R1+0x64] ;  /* 0x0000640001197983 */ /* 0x000ee80000300800 */
[----:B------:R-:W3:Y:S04]  /*18360*/  LDL.LU R26, [R1+0x68] ;  /* 0x00006800011a7983 */ /* 0x000ee80000300800 */
[----:B------:R-:W3:Y:S04]  /*18370*/  LDL.LU R27, [R1+0x6c] ;  /* 0x00006c00011b7983 */ /* 0x000ee80000300800 */
[----:B------:R-:W-:Y:S04]  /*18380*/  STL.64 [R1+0x20], R16 ;  /* 0x0000201001007387 */ /* 0x000fe80000100a00 */
[----:B------:R-:W-:Y:S04]  /*18390*/  STL.64 [R1+0x28], R18 ;  /* 0x0000281201007387 */ /* 0x000fe80000100a00 */
[----:B------:R-:W0:Y:S04]  /*183a0*/  LDSM.16.MT88.4 R16, [R28+0x10100] ;  /* 0x010100001c10783b */ /* 0x000e280000004200 */
[----:B0-----:R-:W-:Y:S04]  /*183b0*/  STL.64 [R1+0x32e0], R18 ;  /* 0x0032e01201007387 */ /* 0x001fe80000100a00 */
        /* <DEDUP_REMOVED lines=25> */
[-C--:B----4-:R-:W-:Y:S08]  /*18550*/  HMMA.16816.F32 R12, R12, R8.reuse, R16 ;  /* 0x000000080c0c723c */ /* 0x090ff00000001810 */
[-C--:B--2---:R-:W-:Y:S01]  /*18560*/  HMMA.16816.F32 R24, R24, R8.reuse, R4 ;  /* 0x000000081818723c */ /* 0x084fe20000001804 */
        /* <DEDUP_REMOVED lines=13> */
[----:B------:R-:W-:Y:S04]  /*18640*/  STL.64 [R1+0x30], R12 ;  /* 0x0000300c01007387 */ /* 0x000fe80000100a00 */
[----:B------:R-:W-:Y:S04]  /*18650*/  STL.64 [R1+0x38], R14 ;  /* 0x0000380e01007387 */ /* 0x000fe80000100a00 */
[----:B------:R-:W-:Y:S01]  /*18660*/  LDSM.16.MT88.4 R12, [R2+0x12080] ;  /* 0x01208000020c783b */ /* 0x000fe20000004200 */
[-C--:B---3--:R-:W-:Y:S03]  /*18670*/  HMMA.16816.F32 R20, R16, R8.reuse, R20 ;  /* 0x000000081014723c */ /* 0x088fe60000001814 */
[----:B------:R-:W0:Y:S05]  /*18680*/  LDSM.16.MT88.4 R16, [R2+0x12100] ;  /* 0x012100000210783b */ /* 0x000e2a0000004200 */
[----:B--2---:R-:W-:Y:S11]  /*18690*/  HMMA.16816.F32 R4, R4, R8, R24 ;  /* 0x000000080404723c */ /* 0x004ff60000001818 */
[----:B------:R-:W-:Y:S04]  /*186a0*/  @!UPT UIADD3 URZ, URZ, URZ, URZ ;  /* 0x0000003f3f3ff290 */ /* 0x000fe8000fffe03f */
[----:B------:R-:W-:Y:S04]  /*186b0*/  STL.64 [R1+0x10], R20 ;  /* 0x0000101401007387 */ /* 0x000fe80000100a00 */
[----:B------:R-:W-:Y:S04]  /*186c0*/  STL.64 [R1+0x18], R22 ;  /* 0x0000181601007387 */ /* 0x000fe80000100a00 */
[----:B------:R-:W-:Y:S04]  /*186d0*/  LDSM.16.MT88.4 R20, [R2+0x12180] ;  /* 0x012180000214783b */ /* 0x000fe80000004200 */
[----:B0-----:R0:W-:Y:S04]  /*186e0*/  STL.64 [R1+0x32b0], R18 ;  /* 0x0032b01201007387 */ /* 0x0011e80000100a00 */
[----:B------:R1:W-:Y:S01]  /*186f0*/  STL.64 [R1+0x32a8], R16 ;  /* 0x0032a81001007387 */ /* 0x0003e20000100a00 */
[----:B0-----:R-:W-:Y:S01]  /*18700*/  IMAD.MOV.U32 R18, RZ, RZ, R10 ;  /* 0x000000ffff127224 */ /* 0x001fe200078e000a */
[----:B------:R-:W-:-:S02]  /*18710*/  MOV R19, R11 ;  /* 0x0000000b00137202 */ /* 0x000fc40000000f00 */
[----:B-1----:R-:W2:Y:S04]  /*18720*/  LDL.LU R16, [R1+0x120] ;  /* 0x0001200001107983 */ /* 0x002ea80000300800 */
[----:B------:R-:W2:Y:S04]  /*18730*/  LDL.LU R17, [R1+0x124] ;  /* 0x0001240001117983 */ /* 0x000ea80000300800 */
[----:B------:R-:W3:Y:S04]  /*18740*/  LDL.LU R10, [R1+0x32d4] ;  /* 0x0032d400010a7983 */ /* 0x000ee80000300800 */
[----:B------:R-:W3:Y:S04]  /*18750*/  LDL.LU R11, [R1+0x32d0] ;  /* 0x0032d000010b7983 */ /* 0x000ee80000300800 */
[----:B------:R-:W3:Y:S04]  /*18760*/  LDL.LU.64 R26, [R1+0x32c8] ;  /* 0x0032c800011a7983 */ /* 0x000ee80000300a00 */
[----:B------:R-:W3:Y:S04]  /*18770*/  LDL.LU.64 R24, [R1+0x32c0] ;  /* 0x0032c00001187983 */ /* 0x000ee80000300a00 */
[----:B------:R0:W-:Y:S04]  /*18780*/  STL.64 [R1+0x90], R4 ;  /* 0x0000900401007387 */ /* 0x0001e80000100a00 */
[----:B------:R1:W-:Y:S04]  /*18790*/  STL.64 [R1+0x98], R6 ;  /* 0x0000980601007387 */ /* 0x0003e80000100a00 */
[----:B0-----:R-:W3:Y:S04]  /*187a0*/  LDL.LU R4, [R1] ;  /* 0x0000000001047983 */ /* 0x001ee80000300800 */
[----:B------:R-:W3:Y:S04]  /*187b0*/  LDL.LU R5, [R1+0x4] ;  /* 0x0000040001057983 */ /* 0x000ee80000300800 */
[----:B-1----:R-:W3:Y:S04]  /*187c0*/  LDL.LU R6, [R1+0x8] ;  /* 0x0000080001067983 */ /* 0x002ee80000300800 */
[----:B------:R-:W3:Y:S02]  /*187d0*/  LDL.LU R7, [R1+0xc] ;  /* 0x00000c0001077983 */ /* 0x000ee40000300800 */
[-C--:B---3--:R-:W-:Y:S02]  /*187e0*/  HMMA.16816.F32 R4, R24, R10.reuse, R4 ;  /* 0x0000000a1804723c */ /* 0x088fe40000001804 */
[----:B------:R-:W3:Y:S11]  /*187f0*/  LDL.LU R24, [R1+0xd0] ;  /* 0x0000d00001187983 */ /* 0x000ef60000300800 */
[----:B------:R-:W-:Y:S10]  /*18800*/  @!UPT UIADD3 URZ, URZ, URZ, URZ ;  /* 0x0000003f3f3ff290 */ /* 0x000ff4000fffe03f */
[----:B------:R-:W-:Y:S04]  /*18810*/  STL.64 [R1+0xc0], R4 ;  /* 0x0000c00401007387 */ /* 0x000fe80000100a00 */
[----:B------:R-:W-:Y:S04]  /*18820*/  STL.64 [R1+0xc8], R6 ;  /* 0x0000c80601007387 */ /* 0x000fe80000100a00 */
[----:B------:R-:W0:Y:S01]  /*18830*/  LDSM.16.MT88.4 R4, [R3+0x12000] ;  /* 0x012000000304783b */ /* 0x000e220000004200 */
[----:B--2---:R-:W-:Y:S03]  /*18840*/  HMMA.16816.F32 R12, R12, R10, R16 ;  /* 0x0000000a0c0c723c */ /* 0x004fe60000001810 */
        /* <DEDUP_REMOVED lines=8> */
[----:B0-----:R-:W-:Y:S04]  /*188d0*/  STL.64 [R1+0x3290], R6 ;  /* 0x0032900601007387 */ /* 0x001fe80000100a00 */
[----:B------:R0:W-:Y:S02]  /*188e0*/  STL.64 [R1+0x3288], R4 ;  /* 0x0032880401007387 */ /* 0x0001e40000100a00 */
[----:B0-----:R-:W-:Y:S01]  /*188f0*/  IMAD.MOV.U32 R4, RZ, RZ, R0 ;  /* 0x000000ffff047224 */ /* 0x001fe200078e0000 */
[----:B------:R-:W-:Y:S01]  /*18900*/  MOV R5, R29 ;  /* 0x0000001d00057202 */ /* 0x000fe20000000f00 */
[----:B------:R-:W2:Y:S04]  /*18910*/  LDL.LU R0, [R1+0x32bc] ;  /* 0x0032bc0001007983 */ /* 0x000ea80000300800 */
[----:B------:R-:W4:Y:S01]  /*18920*/  LDL.LU R29, [R1+0x32b8] ;  /* 0x0032b800011d7983 */ /* 0x000f220000300800 */
[----:B------:R-:W-:-:S03]  /*18930*/  IMAD.MOV.U32 R6, RZ, RZ, R9 ;  /* 0x000000ffff067224 */ /* 0x000fc600078e0009 */
[----:B------:R-:W5:Y:S01]  /*18940*/  LDL.LU.64 R18, [R1+0x32b0] ;  /* 0x0032b00001127983 */ /* 0x000f620000300a00 */
[----:B------:R-:W-:-:S03]  /*18950*/  IMAD.MOV.U32 R7, RZ, RZ, R8 ;  /* 0x000000ffff077224 */ /* 0x000fc600078e0008 */
[----:B------:R-:W5:Y:S01]  /*18960*/  LDL.LU.64 R16, [R1+0x32a8] ;  /* 0x0032a80001107983 */ /* 0x000f620000300a00 */
[----:B------:R-:W-:-:S03]  /*18970*/  MOV R9, R14 ;  /* 0x0000000e00097202 */ /* 0x000fc60000000f00 */
[----:B------:R0:W-:Y:S01]  /*18980*/  STL.64 [R1+0xb0], R12 ;  /* 0x0000b00c01007387 */ /* 0x0001e20000100a00 */
[----:B------:R-:W-:-:S03]  /*18990*/  IMAD.MOV.U32 R8, RZ, RZ, R15 ;  /* 0x000000ffff087224 */ /* 0x000fc600078e000f */
[----:B0-----:R-:W5:Y:S04]  /*189a0*/  LDL.LU R12, [R1+0x100] ;  /* 0x00010000010c7983 */ /* 0x001f680000300800 */
[----:B------:R-:W5:Y:S04]  /*189b0*/  LDL.LU R13, [R1+0x104] ;  /* 0x00010400010d7983 */ /* 0x000f680000300800 */
[----:B------:R-:W5:Y:S04]  /*189c0*/  LDL.LU R14, [R1+0x108] ;  /* 0x00010800010e7983 */ /* 0x000f680000300800 */
[----:B------:R-:W5:Y:S02]  /*189d0*/  LDL.LU R15, [R1+0x10c] ;  /* 0x00010c00010f7983 */ /* 0x000f640000300800 */
[-C--:B-----5:R-:W-:Y:S11]  /*189e0*/  HMMA.16816.F32 R12, R16, R10.reuse, R12 ;  /* 0x0000000a100c723c */ /* 0x0a0ff6000000180c */
[----:B------:R-:W-:Y:S11]  /*189f0*/  @!UPT UIADD3 URZ, URZ, URZ, URZ ;  /* 0x0000003f3f3ff290 */ /* 0x000ff6000fffe03f */
[----:B------:R-:W-:Y:S01]  /*18a00*/  @!UPT UIADD3 URZ, URZ, URZ, URZ ;  /* 0x0000003f3f3ff290 */ /* 0x000fe2000fffe03f */
[----:B------:R-:W-:Y:S04]  /*18a10*/  STL.64 [R1+0xa0], R12 ;  /* 0x0000a00c01007387 */ /* 0x000fe80000100a00 */
[----:B------:R-:W-:Y:S04]  /*18a20*/  STL.64 [R1+0xa8], R14 ;  /* 0x0000a80e01007387 */ /* 0x000fe80000100a00 */
[----:B------:R-:W0:Y:S01]  /*18a30*/  LDSM.16.MT88.4 R12, [R3+0x12100] ;  /* 0x01210000030c783b */ /* 0x000e220000004200 */
[-C--:B---3--:R-:W-:Y:S03]  /*18a40*/  HMMA.16816.F32 R16, R20, R10.reuse, R24 ;  /* 0x0000000a1410723c */ /* 0x088fe60000001818 */
[----:B--2---:R-:W-:Y:S04]  /*18a50*/  LDSM.16.MT88.4 R20, [R0+0x12000] ;  /* 0x012000000014783b */ /* 0x004fe80000004200 */
        /* <DEDUP_REMOVED lines=25> */
[----:B0-----:R-:W5:Y:S04]  /*18bf0*/  LDL.LU R20, [R1+0xf0] ;  /* 0x0000f00001147983 */ /* 0x001f680000300800 */
[----:B------:R-:W5:Y:S04]  /*18c00*/  LDL.LU R21, [R1+0xf4] ;  /* 0x0000f40001157983 */ /* 0x000f680000300800 */
[----:B------:R-:W5:Y:S04]  /*18c10*/  LDL.LU R22, [R1+0xf8] ;  /* 0x0000f80001167983 */ /* 0x000f680000300800 */
[----:B------:R-:W5:Y:S01]  /*18c20*/  LDL.LU R23, [R1+0xfc] ;  /* 0x0000fc0001177983 */ /* 0x000f620000300800 */
        /* <DEDUP_REMOVED lines=8> */
[-C--:B--2---:R-:W-:Y:S02]  /*18cb0*/  HMMA.16816.F32 R4, R4, R10.reuse, R12 ;  /* 0x0000000a0404723c */ /* 0x084fe4000000180c */
[----:B------:R-:W0:Y:S11]  /*18cc0*/  LDSM.16.MT88.4 R12, [R0+0x12100] ;  /* 0x01210000000c783b */ /* 0x000e360000004200 */
[----:B------:R-:W-:Y:S10]  /*18cd0*/  @!UPT UIADD3 URZ, URZ, URZ, URZ ;  /* 0x0000003f3f3ff290 */ /* 0x000ff4000fffe03f */
[----:B------:R0:W-:Y:S04]  /*18ce0*/  STL.64 [R1+0x150], R4 ;  /* 0x0001500401007387 */ /* 0x0001e80000100a00 */
[----:B------:R1:W-:Y:S01]  /*18cf0*/  STL.64 [R1+0x158], R6 ;  /* 0x0001580601007387 */ /* 0x0003e20000100a00 */
[----:B0-----:R-:W-:Y:S01]  /*18d00*/  IMAD.MOV.U32 R5, RZ, RZ, R14 ;  /* 0x000000ffff057224 */ /* 0x001fe200078e000e */
[----:B-1----:R-:W-:Y:S01]  /*18d10*/  MOV R6, R13 ;  /* 0x0000000d00067202 */ /* 0x002fe20000000f00 */
[----:B------:R-:W-:Y:S02]  /*18d20*/  IMAD.MOV.U32 R4, RZ, RZ, R15 ;  /* 0x000000ffff047224 */ /* 0x000fe400078e000f */
[----:B------:R-:W-:Y:S01]  /*18d30*/  IMAD.MOV.U32 R7, RZ, RZ, R12 ;  /* 0x000000ffff077224 */ /* 0x000fe200078e000c */
[----:B------:R-:W3:Y:S04]  /*18d40*/  LDL.LU.64 R14, [R1+0x3280] ;  /* 0x00328000010e7983 */ /* 0x000ee80000300a00 */
[----:B------:R-:W3:Y:S02]  /*18d50*/  LDL.LU.64 R12, [R1+0x3278] ;  /* 0x00327800010c7983 */ /* 0x000ee40000300a00 */
[-C--:B---3--:R-:W-:Y:S02]  /*18d60*/  HMMA.16816.F32 R12, R12, R10.reuse, R16 ;  /* 0x0000000a0c0c723c */ /* 0x088fe40000001810 */
[----:B------:R-:W5:Y:S04]  /*18d70*/  LDL.LU.64 R18, [R1+0x3270] ;  /* 0x0032700001127983 */ /* 0x000f680000300a00 */
[----:B------:R-:W5:Y:S11]  /*18d80*/  LDL.LU.64 R16, [R1+0x3268] ;  /* 0x0032680001107983 */ /* 0x000f760000300a00 */
[----:B------:R-:W-:Y:S06]  /*18d90*/  @!UPT UIADD3 URZ, URZ, URZ, URZ ;  /* 0x0000003f3f3ff290 */ /* 0x000fec000fffe03f */
        /* <DEDUP_REMOVED lines=14> */
[----:B-1----:R-:W3:Y:S01]  /*18e80*/  LDL.LU R18, [R1+0x48] ;  /* 0x0000480001127983 */ /* 0x002ee20000300800 */
[----:B--2---:R-:W-:Y:S07]  /*18e90*/  HMMA.16816.F32 R12, R24, R10, R12 ;  /* 0x0000000a180c723c */ /* 0x004fee000000180c */
[----:B------:R-:W-:Y:S01]  /*18ea0*/  IMAD.MOV.U32 R24, RZ, RZ, R7 ;  /* 0x000000ffff187224 */ /* 0x000fe200078e0007 */
[----:B------:R-:W-:Y:S01]  /*18eb0*/  MOV R25, R6 ;  /* 0x0000000600197202 */ /* 0x000fe20000000f00 */
[----:B------:R-:W-:-:S02]  /*18ec0*/  IMAD.MOV.U32 R26, RZ, RZ, R5 ;  /* 0x000000ffff1a7224 */ /* 0x000fc400078e0005 */
[----:B------:R-:W-:Y:S02]  /*18ed0*/  IMAD.MOV.U32 R27, RZ, RZ, R4 ;  /* 0x000000ffff1b7224 */ /* 0x000fe400078e0004 */
[----:B------:R-:W0:Y:S01]  /*18ee0*/  LDSM.16.MT88.4 R4, [R0+0x12180] ;  /* 0x012180000004783b */ /* 0x000e220000004200 */
[----:B----4-:R-:W-:-:S07]  /*18ef0*/  MOV R19, R29 ;  /* 0x0000001d00137202 */ /* 0x010fce0000000f00 */
[----:B---3--:R-:W-:Y:S01]  /*18f00*/  HMMA.16816.F32 R20, R20, R10, R16 ;  /* 0x0000000a1414723c */ /* 0x008fe20000001810 */
[----:B------:R-:W-:Y:S11]  /*18f10*/  LDSM.16.MT88.4 R16, [R28+0x12080] ;  /* 0x012080001c10783b */ /* 0x000ff60000004200 */
[----:B------:R-:W-:Y:S11]  /*18f20*/  @!UPT UIADD3 URZ, URZ, URZ, URZ ;  /* 0x0000003f3f3ff290 */ /* 0x000ff6000fffe03f */
[----:B------:R-:W-:Y:S04]  /*18f30*/  STL.64 [R1+0x100], R20 ;  /* 0x0001001401007387 */ /* 0x000fe80000100a00 */
[----:B------:R-:W-:Y:S04]  /*18f40*/  STL [R1+0x108], R22 ;  /* 0x0001081601007387 */ /* 0x000fe80000100800 */
[----:B------:R-:W-:Y:S04]  /*18f50*/  STL.64 [R1+0xf0], R12 ;  /* 0x0000f00c01007387 */ /* 0x000fe80000100a00 */
[----:B------:R-:W-:Y:S04]  /*18f60*/  STL.64 [R1+0xf8], R14 ;  /* 0x0000f80e01007387 */ /* 0x000fe80000100a00 */
[----:B0-----:R-:W-:Y:S04]  /*18f70*/  STL.64 [R1+0x3250], R6 ;  /* 0x0032500601007387 */ /* 0x001fe80000100a00 */
[----:B------:R0:W-:Y:S04]  /*18f80*/  STL.64 [R1+0x3248], R4 ;  /* 0x0032480401007387 */ /* 0x0001e80000100a00 */
[----:B------:R-:W1:Y:S04]  /*18f90*/  LDSM.16.MT88.4 R12, [R28+0x12000] ;  /* 0x012000001c0c783b */ /* 0x000e680000004200 */
[----:B0-----:R-:W2:Y:S04]  /*18fa0*/  LDL.LU R4, [R1+0x70] ;  /* 0x0000700001047983 */ /* 0x001ea80000300800 */
[----:B------:R-:W2:Y:S04]  /*18fb0*/  LDL.LU R5, [R1+0x74] ;  /* 0x0000740001057983 */ /* 0x000ea80000300800 */
[----:B------:R-:W2:Y:S04]  /*18fc0*/  LDL.LU R6, [R1+0x78] ;  /* 0x0000780001067983 */ /* 0x000ea80000300800 */
[----:B------:R-:W2:Y:S01]  /*18fd0*/  LDL.LU R7, [R1+0x7c] ;  /* 0x00007c0001077983 */ /* 0x000ea20000300800 */
[----:B------:R-:W-:-:S03]  /*18fe0*/  IMAD.MOV.U32 R29, RZ, RZ, R23 ;  /* 0x000000ffff1d7224 */ /* 0x000fc600078e0017 */
[----:B------:R-:W0:Y:S04]  /*18ff0*/  LDSM.16.MT88.4 R20, [R28+0x12100] ;  /* 0x012100001c14783b */ /* 0x000e280000004200 */
[----:B-1----:R-:W-:Y:S04]  /*19000*/  STL.64 [R1+0x3240], R14 ;  /* 0x0032400e01007387 */ /* 0x002fe80000100a00 */
[----:B------:R1:W-:Y:S04]  /*19010*/  STL.64 [R1+0x3238], R12 ;  /* 0x0032380c01007387 */ /* 0x0003e80000100a00 */
[----:B-1----:R-:W3:Y:S04]  /*19020*/  LDL.LU R12, [R1+0x60] ;  /* 0x00006000010c7983 */ /* 0x002ee80000300800 */
[----:B------:R-:W3:Y:S04]  /*19030*/  LDL.LU R13, [R1+0x64] ;  /* 0x00006400010d7983 */ /* 0x000ee80000300800 */
[----:B------:R-:W3:Y:S04]  /*19040*/  LDL.LU R14, [R1+0x68] ;  /* 0x00006800010e7983 */ /* 0x000ee80000300800 */
[----:B------:R-:W3:Y:S04]  /*19050*/  LDL.LU R15, [R1+0x6c] ;  /* 0x00006c00010f7983 */ /* 0x000ee80000300800 */
[----:B------:R-:W-:Y:S04]  /*19060*/  STL.64 [R1+0x3230], R18 ;  /* 0x0032301201007387 */ /* 0x000fe80000100a00 */
[----:B------:R1:W-:Y:S04]  /*19070*/  STL.64 [R1+0x3228], R16 ;  /* 0x0032281001007387 */ /* 0x0003e80000100a00 */
[----:B-1----:R-:W4:Y:S04]  /*19080*/  LDL.LU R16, [R1+0x50] ;  /* 0x0000500001107983 */ /* 0x002f280000300800 */
[----:B------:R-:W4:Y:S04]  /*19090*/  LDL.LU R17, [R1+0x54] ;  /* 0x0000540001117983 */ /* 0x000f280000300800 */
[----:B------:R-:W4:Y:S04]  /*190a0*/  LDL.LU R18, [R1+0x58] ;  /* 0x0000580001127983 */ /* 0x000f280000300800 */
[----:B------:R-:W4:Y:S04]  /*190b0*/  LDL.LU R19, [R1+0x5c] ;  /* 0x00005c0001137983 */ /* 0x000f280000300800 */
[----:B0-----:R-:W-:Y:S04]  /*190c0*/  STL.64 [R1+0x3220], R22 ;  /* 0x0032201601007387 */ /* 0x001fe80000100a00 */
        /* <DEDUP_REMOVED lines=9> */
[----:B------:R-:W-:Y:S04]  /*19160*/  STL.64 [R1], R24 ;  /* 0x0000001801007387 */ /* 0x000fe80000100a00 */
[----:B------:R-:W-:Y:S04]  /*19170*/  STL.64 [R1+0x8], R26 ;  /* 0x0000081a01007387 */ /* 0x000fe80000100a00 */
[----:B------:R-:W-:Y:S01]  /*19180*/  LDSM.16.MT88.4 R24, [R28+0x12180] ;  /* 0x012180001c18783b */ /* 0x000fe20000004200 */
[-C--:B---3--:R-:W-:Y:S03]  /*19190*/  HMMA.16816.F32 R4, R4, R10.reuse, R12 ;  /* 0x0000000a0404723c */ /* 0x088fe6000000180c */
[----:B------:R-:W4:Y:S04]  /*191a0*/  LDL.LU.64 R14, [R1+0x3240] ;  /* 0x00324000010e7983 */ /* 0x000f280000300a00 */
[----:B------:R-:W4:Y:S11]  /*191b0*/  LDL.LU.64 R12, [R1+0x3238] ;  /* 0x00323800010c7983 */ /* 0x000f360000300a00 */
[----:B------:R-:W-:Y:S05]  /*191c0*/  @!UPT UIADD3 URZ, URZ, URZ, URZ ;  /* 0x0000003f3f3ff290 */ /* 0x000fea000fffe03f */
[----:B------:R-:W-:Y:S04]  /*191d0*/  STL.64 [R1+0x140], R4 ;  /* 0x0001400401007387 */ /* 0x000fe80000100a00 */
[----:B------:R0:W-:Y:S04]  /*191e0*/  STL.64 [R1+0x148], R6 ;  /* 0x0001480601007387 */ /* 0x0001e80000100a00 */
[----:B0-----:R-:W2:Y:S01]  /*191f0*/  LDL R7, [R1+0xe98] ;  /* 0x000e980001077983 */ /* 0x001ea20000100800 */
[-C--:B----4-:R-:W-:Y:S03]  /*19200*/  HMMA.16816.F32 R12, R12, R10.reuse, R16 ;  /* 0x0000000a0c0c723c */ /* 0x090fe60000001810 */
[----:B------:R-:W5:Y:S04]  /*19210*/  LDL.LU.64 R18, [R1+0x3230] ;  /* 0x0032300001127983 */ /* 0x000f680000300a00 */
[----:B------:R-:W5:Y:S11]  /*19220*/  LDL.LU.64 R16, [R1+0x3228] ;  /* 0x0032280001107983 */ /* 0x000f760000300a00 */
[----:B------:R-:W-:Y:S05]  /*19230*/  @!UPT UIADD3 URZ, URZ, URZ, URZ ;  /* 0x0000003f3f3ff290 */ /* 0x000fea000fffe03f */
[----:B------:R0:W-:Y:S04]  /*19240*/  STL.64 [R1+0x130], R12 ;  /* 0x0001300c01007387 */ /* 0x0001e80000100a00 */
[----:B------:R1:W-:Y:S04]  /*19250*/  STL.64 [R1+0x138], R14 ;  /* 0x0001380e01007387 */ /* 0x0003e80000100a00 */
[----:B--2---:R-:W-:Y:S04]  /*19260*/  LDSM.16.M88.4 R4, [R7+0x40100] ;  /* 0x040100000704783b */ /* 0x004fe80000000200 */
[----:B0-----:R-:W2:Y:S04]  /*19270*/  LDL.LU R12, [R1+0x10] ;  /* 0x00001000010c7983 */ /* 0x001ea80000300800 */
[----:B------:R-:W2:Y:S04]  /*19280*/  LDL.LU R13, [R1+0x14] ;  /* 0x00001400010d7983 */ /* 0x000ea80000300800 */
[----:B-1----:R-:W2:Y:S04]  /*19290*/  LDL.LU R14, [R1+0x18] ;  /* 0x00001800010e7983 */ /* 0x002ea80000300800 */
[----:B------:R-:W2:Y:S01]  /*192a0*/  LDL.LU R15, [R1+0x1c] ;  /* 0x00001c00010f7983 */ /* 0x000ea20000300800 */
[-C--:B-----5:R-:W-:Y:S03]  /*192b0*/  HMMA.16816.F32 R16, R16, R10.reuse, R20 ;  /* 0x0000000a1010723c */ /* 0x0a0fe60000001814 */
[----:B------:R-:W2:Y:S04]  /*192c0*/  LDL.LU.64 R22, [R1+0x3220] ;  /* 0x0032200001167983 */ /* 0x000ea80000300a00 */
[----:B------:R-:W2:Y:S11]  /*192d0*/  LDL.LU.64 R20, [R1+0x3218] ;  /* 0x0032180001147983 */ /* 0x000eb60000300a00 */
[----:B------:R-:W-:Y:S05]  /*192e0*/  @!UPT UIADD3 URZ, URZ, URZ, URZ ;  /* 0x0000003f3f3ff290 */ /* 0x000fea000fffe03f */
[----:B------:R-:W-:Y:S04]  /*192f0*/  STL.64 [R1+0x80], R16 ;  /* 0x0000801001007387 */ /* 0x000fe80000100a00 */
[----:B------:R-:W-:Y:S04]  /*19300*/  STL.64 [R1+0x88], R18 ;  /* 0x0000881201007387 */ /* 0x000fe80000100a00 */
[----:B------:R-:W-:Y:S01]  /*19310*/  LDSM.16.MT88.4 R16, [R2+0x14080] ;  /* 0x014080000210783b */ /* 0x000fe20000004200 */
[----:B--2---:R-:W-:Y:S03]  /*19320*/  HMMA.16816.F32 R12, R20, R10, R12 ;  /* 0x0000000a140c723c */ /* 0x004fe6000000180c */
[----:B------:R-:W0:Y:S04]  /*19330*/  LDSM.16.MT88.4 R20, [R2+0x14000] ;  /* 0x014000000214783b */ /* 0x000e280000004200 */
[----:B0-----:R-:W-:Y:S11]  /*19340*/  STL.64 [R1+0x3210], R22 ;  /* 0x0032101601007387 */ /* 0x001ff60000100a00 */
[----:B------:R-:W-:Y:S05]  /*19350*/  @!UPT UIADD3 URZ, URZ, URZ, URZ ;  /* 0x0000003f3f3ff290 */ /* 0x000fea000fffe03f */
        /* <DEDUP_REMOVED lines=8> */
[----:B------:R-:W-:Y:S04]  /*193e0*/  STL [R1+0x316c], R6 ;  /* 0x00316c0601007387 */ /* 0x000fe80000100800 */
[----:B------:R-:W-:Y:S04]  /*193f0*/  STL [R1+0x3168], R7 ;  /* 0x0031680701007387 */ /* 0x000fe80000100800 */
[----:B------:R-:W-:Y:S04]  /*19400*/  STL.64 [R1+0x3200], R18 ;  /* 0x0032001201007387 */ /* 0x000fe80000100a00 */
[----:B------:R0:W-:Y:S04]  /*19410*/  STL.64 [R1+0x31f8], R16 ;  /* 0x0031f81001007387 */ /* 0x0001e80000100a00 */
[----:B0-----:R-:W3:Y:S04]  /*19420*/  LDL.LU R16, [R1+0xc0] ;  /* 0x0000c00001107983 */ /* 0x001ee80000300800 */
[----:B------:R-:W3:Y:S04]  /*19430*/  LDL.LU R17, [R1+0xc4] ;  /* 0x0000c40001117983 */ /* 0x000ee80000300800 */
[----:B------:R-:W3:Y:S04]  /*19440*/  LDL.LU R18, [R1+0xc8] ;  /* 0x0000c80001127983 */ /* 0x000ee80000300800 */
[----:B------:R-:W3:Y:S04]  /*19450*/  LDL.LU R19, [R1+0xcc] ;  /* 0x0000cc0001137983 */ /* 0x000ee80000300800 */
[----:B-1----:R0:W-:Y:S04]  /*19460*/  STL.64 [R1+0x31f0], R14 ;  /* 0x0031f00e01007387 */ /* 0x0021e80000100a00 */
[----:B------:R1:W-:Y:S01]  /*19470*/  STL.64 [R1+0x31e8], R12 ;  /* 0x0031e80c01007387 */ /* 0x0003e20000100a00 */
[----:B0-----:R-:W-:Y:S01]  /*19480*/  MOV R14, R9 ;  /* 0x00000009000e7202 */ /* 0x001fe20000000f00 */
[----:B------:R-:W-:-:S02]  /*19490*/  IMAD.MOV.U32 R15, RZ, RZ, R8 ;  /* 0x000000ffff0f7224 */ /* 0x000fc400078e0008 */
[----:B-1----:R-:W4:Y:S04]  /*194a0*/  LDL.LU R12, [R1+0xb0] ;  /* 0x0000b000010c7983 */ /* 0x002f280000300800 */
[----:B------:R-:W4:Y:S01]  /*194b0*/  LDL.LU R13, [R1+0xb4] ;  /* 0x0000b400010d7983 */ /* 0x000f220000300800 */
[----:B--2---:R-:W-:Y:S03]  /*194c0*/  HMMA.16816.F32 R8, R24, R10, R20 ;  /* 0x0000000a1808723c */ /* 0x004fe60000001814 */
[----:B------:R-:W3:Y:S04]  /*194d0*/  LDL.LU.64 R22, [R1+0x3210] ;  /* 0x0032100001167983 */ /* 0x000ee80000300a00 */
[----:B------:R-:W3:Y:S04]  /*194e0*/  LDL.LU.64 R20, [R1+0x3208] ;  /* 0x0032080001147983 */ /* 0x000ee80000300a00 */
[----:B------:R-:W-:Y:S11]  /*194f0*/  LDSM.16.MT88.4 R24, [R2+0x14180] ;  /* 0x014180000218783b */ /* 0x000ff60000004200 */
[----:B------:R-:W-:Y:S01]  /*19500*/  @!UPT UIADD3 URZ, URZ, URZ, URZ ;  /* 0x0000003f3f3ff290 */ /* 0x000fe2000fffe03f */
        /* <DEDUP_REMOVED lines=8> */
[----:B------:R-:W2:Y:S01]  /*19590*/  LDL.LU R11, [R1+0xdc] ;  /* 0x0000dc00010b7983 */ /* 0x000ea20000300800 */
[-C--:B---3--:R-:W-:Y:S03]  /*195a0*/  HMMA.16816.F32 R20, R20, R4.reuse, R16 ;  /* 0x000000041414723c */ /* 0x088fe60000001810 */
[----:B------:R-:W4:Y:S04]  /*195b0*/  LDL.LU.64 R18, [R1+0x3200] ;  /* 0x0032000001127983 */ /* 0x000f280000300a00 */
[----:B------:R-:W4:Y:S11]  /*195c0*/  LDL.LU.64 R16, [R1+0x31f8] ;  /* 0x0031f80001107983 */ /* 0x000f360000300a00 */
        /* <DEDUP_REMOVED lines=8> */
[----:B------:R-:W4:Y:S04]  /*19650*/  LDL.LU.64 R14, [R1+0x31f0] ;  /* 0x0031f000010e7983 */ /* 0x000f280000300a00 */
[----:B------:R-:W4:Y:S11]  /*19660*/  LDL.LU.64 R12, [R1+0x31e8] ;  /* 0x0031e800010c7983 */ /* 0x000f360000300a00 */
[----:B------:R-:W-:Y:S05]  /*19670*/  @!UPT UIADD3 URZ, URZ, URZ, URZ ;  /* 0x0000003f3f3ff290 */ /* 0x000fea000fffe03f */
[----:B------:R0:W-:Y:S01]  /*19680*/  STL.64 [R1+0x50], R16 ;  /* 0x0000501001007387 */ /* 0x0001e20000100a00 */
[----:B------:R-:W-:Y:S01]  /*19690*/  IMAD.MOV.U32 R6, RZ, RZ, R18 ;  /* 0x000000ffff067224 */ /* 0x000fe200078e0012 */
[----:B------:R-:W-:Y:S02]  /*196a0*/  MOV R7, R19 ;  /* 0x0000001300077202 */ /* 0x000fe40000000f00 */
[----:B0-----:R-:W4:Y:S04]  /*196b0*/  LDL.LU R16, [R1+0xa0] ;  /* 0x0000a00001107983 */ /* 0x001f280000300800 */
[----:B------:R-:W4:Y:S04]  /*196c0*/  LDL.LU R17, [R1+0xa4] ;  /* 0x0000a40001117983 */ /* 0x000f280000300800 */
[----:B------:R-:W4:Y:S04]  /*196d0*/  LDL.LU R18, [R1+0xa8] ;  /* 0x0000a80001127983 */ /* 0x000f280000300800 */
[----:B------:R-:W4:Y:S04]  /*196e0*/  LDL.LU R19, [R1+0xac] ;  /* 0x0000ac0001137983 */ /* 0x000f280000300800 */
[----:B------:R-:W-:Y:S04]  /*196f0*/  STL [R1+0x3174], R7 ;  /* 0x0031740701007387 */ /* 0x000fe80000100800 */
[----:B------:R-:W-:Y:S01]  /*19700*/  STL [R1+0x3170], R6 ;  /* 0x0031700601007387 */ /* 0x000fe20000100800 */
[-C--:B--2---:R-:W-:Y:S08]  /*19710*/  HMMA.16816.F32 R24, R24, R4.reuse, R8 ;  /* 0x000000041818723c */ /* 0x084ff00000001808 */
[-C--:B----4-:R-:W-:Y:S01]  /*19720*/  HMMA.16816.F32 R12, R12, R4.reuse, R16 ;  /* 0x000000040c0c723c */ /* 0x090fe20000001810 */
        /* <DEDUP_REMOVED lines=15> */
[----:B------:R-:W0:Y:S04]  /*19820*/  LDSM.16.MT88.4 R24, [R3+0x14180] ;  /* 0x014180000318783b */ /* 0x000e280000004200 */
[----:B0-----:R-:W-:Y:S01]  /*19830*/  STL.64 [R1+0x31c0], R26 ;  /* 0x0031c01a01007387 */ /* 0x001fe20000100a00 */
[-C--:B---3--:R-:W-:Y:S03]  /*19840*/  HMMA.16816.F32 R8, R8, R4.reuse, R20 ;  /* 0x000000040808723c */ /* 0x088fe60000001814 */
[----:B------:R-:W0:Y:S05]  /*19850*/  LDSM.16.MT88.4 R20, [R0+0x14000] ;  /* 0x014000000014783b */ /* 0x000e2a0000004200 */
[-C--:B--2---:R-:W-:Y:S11]  /*19860*/  HMMA.16816.F32 R16, R16, R4.reuse, R12 ;  /* 0x000000041010723c */ /* 0x084ff6000000180c */
[----:B------:R-:W-:Y:S04]  /*19870*/  @!UPT UIADD3 URZ, URZ, URZ, URZ ;  /* 0x0000003f3f3ff290 */ /* 0x000fe8000fffe03f */
[----:B------:R-:W-:Y:S04]  /*19880*/  STL.64 [R1+0x60], R8 ;  /* 0x0000600801007387 */ /* 0x000fe80000100a00 */
[----:B------:R-:W-:Y:S04]  /*19890*/  STL.64 [R1+0x68], R10 ;  /* 0x0000680a01007387 */ /* 0x000fe80000100a00 */
[----:B------:R1:W-:Y:S04]  /*198a0*/  STL.64 [R1+0x31b8], R24 ;  /* 0x0031b81801007387 */ /* 0x0003e80000100a00 */
[----:B------:R-:W2:Y:S04]  /*198b0*/  LDSM.16.MT88.4 R8, [R0+0x14080] ;  /* 0x014080000008783b */ /* 0x000ea80000004200 */
[----:B-1----:R-:W3:Y:S04]  /*198c0*/  LDL.LU R24, [R1+0x120] ;  /* 0x0001200001187983 */ /* 0x002ee80000300800 */
[----:B------:R-:W3:Y:S04]  /*198d0*/  LDL.LU R25, [R1+0x124] ;  /* 0x0001240001197983 */ /* 0x000ee80000300800 */
[----:B------:R-:W3:Y:S04]  /*198e0*/  LDL.LU R26, [R1+0x128] ;  /* 0x00012800011a7983 */ /* 0x000ee80000300800 */
        /* <DEDUP_REMOVED lines=20> */
[----:B------:R-:W-:Y:S01]  /*19a30*/  STL.64 [R1+0xb8], R14 ;  /* 0x0000b80e01007387 */ /* 0x000fe20000100a00 */
[-C--:B--2---:R-:W-:Y:S03]  /*19a40*/  HMMA.16816.F32 R8, R8, R4.reuse, R16 ;  /* 0x000000040808723c */ /* 0x084fe60000001810 */
[----:B------:R-:W-:Y:S04]  /*19a50*/  LDSM.16.MT88.4 R12, [R0+0x14100] ;  /* 0x01410000000c783b */ /* 0x000fe80000004200 */
[----:B------:R-:W-:Y:S01]  /*19a60*/  LDSM.16.MT88.4 R16, [R28+0x14080] ;  /* 0x014080001c10783b */ /* 0x000fe20000004200 */
[----:B----4-:R-:W-:Y:S03]  /*19a70*/  HMMA.16816.F32 R24, R24, R4, R20 ;  /* 0x000000041818723c */ /* 0x010fe60000001814 */
[----:B------:R-:W2:Y:S04]  /*19a80*/  LDL.LU.64 R22, [R1+0x31b0] ;  /* 0x0031b00001167983 */ /* 0x000ea80000300a00 */
[----:B------:R-:W2:Y:S11]  /*19a90*/  LDL.LU.64 R20, [R1+0x31a8] ;  /* 0x0031a80001147983 */ /* 0x000eb60000300a00 */
[----:B------:R-:W-:Y:S05]  /*19aa0*/  @!UPT UIADD3 URZ, URZ, URZ, URZ ;  /* 0x0000003f3f3ff290 */ /* 0x000fea000fffe03f */
[----:B------:R0:W-:Y:S04]  /*19ab0*/  STL.64 [R1+0xa0], R24 ;  /* 0x0000a01801007387 */ /* 0x0001e80000100a00 */
[----:B------:R1:W-:Y:S04]  /*19ac0*/  STL.64 [R1+0xa8], R26 ;  /* 0x0000a81a01007387 */ /* 0x0003e80000100a00 */
[----:B0-----:R-:W2:Y:S04]  /*19ad0*/  LDL.LU R24, [R1+0x100] ;  /* 0x0001000001187983 */ /* 0x001ea80000300800 */
[----:B------:R-:W2:Y:S04]  /*19ae0*/  LDL.LU R25, [R1+0x104] ;  /* 0x0001040001197983 */ /* 0x000ea80000300800 */
[----:B-1----:R-:W2:Y:S01]  /*19af0*/  LDL.LU R26, [R1+0x108] ;  /* 0x00010800011a7983 */ /* 0x002ea20000300800 */
[----:B------:R-:W-:-:S07]  /*19b00*/  IMAD.MOV.U32 R27, RZ, RZ, R29 ;  /* 0x000000ffff1b7224 */ /* 0x000fce00078e001d */
[-C--:B--2---:R-:W-:Y:S01]  /*19b10*/  HMMA.16816.F32 R20, R20, R4.reuse, R24 ;  /* 0x000000041414723c */ /* 0x084fe20000001818 */
[----:B------:R-:W0:Y:S11]  /*19b20*/  LDSM.16.MT88.4 R24, [R0+0x14180] ;  /* 0x014180000018783b */ /* 0x000e360000004200 */
[----:B------:R-:W-:Y:S11]  /*19b30*/  @!UPT UIADD3 URZ, URZ, URZ, URZ ;  /* 0x0000003f3f3ff290 */ /* 0x000ff6000fffe03f */
[----:B------:R-:W-:Y:S01]  /*19b40*/  @!UPT UIADD3 URZ, URZ, URZ, URZ ;  /* 0x0000003f3f3ff290 */ /* 0x000fe2000fffe03f */
[----:B------:R-:W-:Y:S01]  /*19b50*/  IMAD.MOV.U32 R29, RZ, RZ, R23 ;  /* 0x000000ffff1d7224 */ /* 0x000fe200078e0017 */
[----:B------:R-:W-:Y:S04]  /*19b60*/  STL.64 [R1+0xc0], R20 ;  /* 0x0000c01401007387 */ /* 0x000fe80000100a00 */
[----:B------:R-:W-:Y:S04]  /*19b70*/  STL [R1+0xc8], R22 ;  /* 0x0000c81601007387 */ /* 0x000fe80000100800 */
[----:B------:R-:W-:Y:S04]  /*19b80*/  STL [R1+0x3110], R29 ;  /* 0x0031101d01007387 */ /* 0x000fe80000100800 */
[----:B------:R-:W1:Y:S04]  /*19b90*/  LDSM.16.MT88.4 R20, [R28+0x14000] ;  /* 0x014000001c14783b */ /* 0x000e680000004200 */
[----:B0-----:R-:W-:Y:S04]  /*19ba0*/  STL.64 [R1+0x31a0], R26 ;  /* 0x0031a01a01007387 */ /* 0x001fe80000100a00 */
[----:B------:R-:W-:Y:S04]  /*19bb0*/  STL.64 [R1+0xf0], R8 ;  /* 0x0000f00801007387 */ /* 0x000fe80000100a00 */
[----:B------:R-:W-:Y:S04]  /*19bc0*/  STL.64 [R1+0xf8], R10 ;  /* 0x0000f80a01007387 */ /* 0x000fe80000100a00 */
[----:B------:R0:W-:Y:S04]  /*19bd0*/  STL.64 [R1+0x3198], R24 ;  /* 0x0031981801007387 */ /* 0x0001e80000100a00 */
[----:B------:R-:W-:Y:S04]  /*19be0*/  LDSM.16.MT88.4 R8, [R28+0x14100] ;  /* 0x014100001c08783b */ /* 0x000fe80000004200 */
[----:B0-----:R-:W2:Y:S04]  /*19bf0*/  LDL.LU R24, [R1] ;  /* 0x0000000001187983 */ /* 0x001ea80000300800 */
[----:B------:R-:W2:Y:S04]  /*19c00*/  LDL.LU R25, [R1+0x4] ;  /* 0x0000040001197983 */ /* 0x000ea80000300800 */
[----:B------:R-:W2:Y:S04]  /*19c10*/  LDL.LU R26, [R1+0x8] ;  /* 0x00000800011a7983 */ /* 0x000ea80000300800 */
[----:B------:R-:W2:Y:S04]  /*19c20*/  LDL.LU R27, [R1+0xc] ;  /* 0x00000c00011b7983 */ /* 0x000ea80000300800 */
[----:B------:R-:W-:Y:S04]  /*19c30*/  STL [R1+0x3128], R0 ;  /* 0x0031280001007387 */ /* 0x000fe80000100800 */
        /* <DEDUP_REMOVED lines=13> */
[----:B------:R-:W0:Y:S11]  /*19d10*/  LDSM.16.MT88.4 R24, [R28+0x14180] ;  /* 0x014180001c18783b */ /* 0x000e360000004200 */
[----:B------:R-:W-:Y:S09]  /*19d20*/  @!UPT UIADD3 URZ, URZ, URZ, URZ ;  /* 0x0000003f3f3ff290 */ /* 0x000ff2000fffe03f */
[----:B------:R1:W-:Y:S01]  /*19d30*/  STL.64 [R1+0xe0], R12 ;  /* 0x0000e00c01007387 */ /* 0x0003e20000100a00 */
[----:B------:R-:W-:-:S03]  /*19d40*/  MOV R29, R15 ;  /* 0x0000000f001d7202 */ /* 0x000fc60000000f00 */
[----:B------:R2:W-:Y:S04]  /*19d50*/  STL [R1+0xe8], R14 ;  /* 0x0000e80e01007387 */ /* 0x0005e80000100800 */
[----:B-1----:R-:W5:Y:S04]  /*19d60*/  LDL.LU R12, [R1+0x10] ;  /* 0x00001000010c7983 */ /* 0x002f680000300800 */
[----:B------:R-:W5:Y:S04]  /*19d70*/  LDL.LU R13, [R1+0x14] ;  /* 0x00001400010d7983 */ /* 0x000f680000300800 */
[----:B--2---:R-:W5:Y:S01]  /*19d80*/  LDL.LU R14, [R1+0x18] ;  /* 0x00001800010e7983 */ /* 0x004f620000300800 */
[----:B0-----:R-:W-:-:S03]  /*19d90*/  IMAD.MOV.U32 R0, RZ, RZ, R27 ;  /* 0x000000ffff007224 */ /* 0x001fc600078e001b */
[----:B------:R-:W5:Y:S01]  /*19da0*/  LDL.LU R15, [R1+0x1c] ;  /* 0x00001c00010f7983 */ /* 0x000f620000300800 */
[----:B------:R-:W-:-:S03]  /*19db0*/  IMAD.MOV.U32 R7, RZ, RZ, R24 ;  /* 0x000000ffff077224 */ /* 0x000fc600078e0018 */
[----:B------:R0:W-:Y:S01]  /*19dc0*/  STL [R1+0x312c], R29 ;  /* 0x00312c1d01007387 */ /* 0x0001e20000100800 */
[----:B------:R-:W-:Y:S01]  /*19dd0*/  IMAD.MOV.U32 R6, RZ, RZ, R25 ;  /* 0x000000ffff067224 */ /* 0x000fe200078e0019 */
[----:B0-----:R-:W-:Y:S02]  /*19de0*/  MOV R29, R26 ;  /* 0x0000001a001d7202 */ /* 0x001fe40000000f00 */
[----:B------:R-:W3:Y:S04]  /*19df0*/  LDL.LU.64 R26, [R1+0x31a0] ;  /* 0x0031a000011a7983 */ /* 0x000ee80000300a00 */
[----:B------:R-:W3:Y:S04]  /*19e00*/  LDL.LU.64 R24, [R1+0x3198] ;  /* 0x0031980001187983 */ /* 0x000ee80000300a00 */
[----:B------:R-:W-:Y:S01]  /*19e10*/  STL [R1+0x3130], R28 ;  /* 0x0031301c01007387 */ /* 0x000fe20000100800 */
[-C--:B---3--:R-:W-:Y:S03]  /*19e20*/  HMMA.16816.F32 R24, R24, R4.reuse, R20 ;  /* 0x000000041818723c */ /* 0x088fe60000001814 */
        /* <DEDUP_REMOVED lines=9> */
[-C--:B----4-:R-:W-:Y:S03]  /*19ec0*/  HMMA.16816.F32 R20, R20, R4.reuse, R16 ;  /* 0x000000041414723c */ /* 0x090fe60000001810 */
[----:B------:R-:W2:Y:S04]  /*19ed0*/  LDL.LU.64 R18, [R1+0x3180] ;  /* 0x0031800001127983 */ /* 0x000ea80000300a00 */
[----:B------:R-:W2:Y:S01]  /*19ee0*/  LDL.LU.64 R16, [R1+0x3178] ;  /* 0x0031780001107983 */ /* 0x000ea20000300a00 */
[-C--:B-----5:R-:W-:Y:S03]  /*19ef0*/  HMMA.16816.F32 R12, R8, R4.reuse, R12 ;  /* 0x00000004080c723c */ /* 0x0a0fe6000000180c */
[----:B------:R-:W0:Y:S11]  /*19f00*/  LDSM.16.MT88.4 R8, [R2+0x16000] ;  /* 0x016000000208783b */ /* 0x000e360000004200 */
[----:B------:R-:W-:Y:S01]  /*19f10*/  @!UPT UIADD3 URZ, URZ, URZ, URZ ;  /* 0x0000003f3f3ff290 */ /* 0x000fe2000fffe03f */
[----:B------:R-:W-:Y:S04]  /*19f20*/  STL.64 [R1+0x150], R20 ;  /* 0x0001501401007387 */ /* 0x000fe80000100a00 */
[----:B------:R2:W-:Y:S02]  /*19f30*/  STL.64 [R1+0x158], R22 ;  /* 0x0001581601007387 */ /* 0x0005e40000100a00 */
[----:B--2---:R-:W-:Y:S02]  /*19f40*/  HMMA.16816.F32 R20, R16, R4, R24 ;  /* 0x000000041014723c */ /* 0x004fe40000001818 */
[----:B------:R-:W-:Y:S05]  /*19f50*/  LDSM.16.MT88.4 R24, [R2+0x16180] ;  /* 0x016180000218783b */ /* 0x000fea0000004200 */
[----:B------:R-:W-:-:S02]  /*19f60*/  IMAD.MOV.U32 R16, RZ, RZ, R7 ;  /* 0x000000ffff107224 */ /* 0x000fc400078e0007 */
[----:B------:R-:W2:Y:S01]  /*19f70*/  LDL.LU R7, [R1+0x3174] ;  /* 0x0031740001077983 */ /* 0x000ea20000300800 */
[----:B------:R-:W-:Y:S11]  /*19f80*/  MOV R17, R6 ;  /* 0x0000000600117202 */ /* 0x000ff60000000f00 */
[----:B------:R-:W-:Y:S02]  /*19f90*/  @!UPT UIADD3 URZ, URZ, URZ, URZ ;  /* 0x0000003f3f3ff290 */ /* 0x000fe4000fffe03f */
[----:B------:R-:W-:Y:S04]  /*19fa0*/  STL.64 [R1+0x130], R20 ;  /* 0x0001301401007387 */ /* 0x000fe80000100a00 */
[----:B------:R-:W-:Y:S04]  /*19fb0*/  STL.64 [R1+0x138], R22 ;  /* 0x0001381601007387 */ /* 0x000fe80000100a00 */
[----:B------:R-:W3:Y:S04]  /*19fc0*/  LDL.LU R6, [R1+0x3170] ;  /* 0x0031700001067983 */ /* 0x000ee80000300800 */
[----:B0-----:R-:W-:Y:S04]  /*19fd0*/  STL.64 [R1+0x3160], R10 ;  /* 0x0031600a01007387 */ /* 0x001fe80000100a00 */
[----:B------:R-:W-:Y:S04]  /*19fe0*/  STL.64 [R1+0x120], R12 ;  /* 0x0001200c01007387 */ /* 0x000fe80000100a00 */
[----:B------:R-:W-:Y:S04]  /*19ff0*/  STL.64 [R1+0x128], R14 ;  /* 0x0001280e01007387 */ /* 0x000fe80000100a00 */
[----:B------:R0:W-:Y:S04]  /*1a000*/  STL.64 [R1+0x3158], R8 ;  /* 0x0031580801007387 */ /* 0x0001e80000100a00 */
[----:B------:R-:W1:Y:S04]  /*1a010*/  LDSM.16.MT88.4 R12, [R2+0x16080] ;  /* 0x01608000020c783b */ /* 0x000e680000004200 */
[----:B------:R-:W4:Y:S04]  /*1a020*/  LDSM.16.MT88.4 R20, [R2+0x16100] ;  /* 0x016100000214783b */ /* 0x000f280000004200 */
[----:B0-----:R-:W5:Y:S04]  /*1a030*/  LDL.LU R8, [R1+0x70] ;  /* 0x0000700001087983 */ /* 0x001f680000300800 */
[----:B------:R-:W5:Y:S04]  /*1a040*/  LDL.LU R9, [R1+0x74] ;  /* 0x0000740001097983 */ /* 0x000f680000300800 */
[----:B------:R-:W5:Y:S04]  /*1a050*/  LDL.LU R10, [R1+0x78] ;  /* 0x00007800010a7983 */ /* 0x000f680000300800 */
[----:B------:R-:W5:Y:S01]  /*1a060*/  LDL.LU R11, [R1+0x7c] ;  /* 0x00007c00010b7983 */ /* 0x000f620000300800 */
[----:B------:R-:W-:-:S02]  /*1a070*/  IMAD.MOV.U32 R18, RZ, RZ, R29 ;  /* 0x000000ffff127224 */ /* 0x000fc400078e001d */
[----:B------:R-:W-:Y:S01]  /*1a080*/  IMAD.MOV.U32 R19, RZ, RZ, R0 ;  /* 0x000000ffff137224 */ /* 0x000fe200078e0000 */
[----:B-1----:R-:W-:Y:S04]  /*1a090*/  STL.64 [R1+0x3150], R14 ;  /* 0x0031500e01007387 */ /* 0x002fe80000100a00 */
[----:B------:R0:W-:Y:S04]  /*1a0a0*/  STL.64 [R1+0x3148], R12 ;  /* 0x0031480c01007387 */ /* 0x0001e80000100a00 */
[----:B0-----:R-:W5:Y:S04]  /*1a0b0*/  LDL.LU R12, [R1+0x90] ;  /* 0x00009000010c7983 */ /* 0x001f680000300800 */
[----:B------:R-:W5:Y:S04]  /*1a0c0*/  LDL.LU R13, [R1+0x94] ;  /* 0x00009400010d7983 */ /* 0x000f680000300800 */
[----:B------:R-:W5:Y:S04]  /*1a0d0*/  LDL.LU R14, [R1+0x98] ;  /* 0x00009800010e7983 */ /* 0x000f680000300800 */
[----:B------:R-:W5:Y:S04]  /*1a0e0*/  LDL.LU R15, [R1+0x9c] ;  /* 0x00009c00010f7983 */ /* 0x000f680000300800 */
[----:B----4-:R-:W-:Y:S04]  /*1a0f0*/  STL.64 [R1+0x3140], R22 ;  /* 0x0031401601007387 */ /* 0x010fe80000100a00 */
[----:B------:R0:W-:Y:S04]  /*1a100*/  STL.64 [R1+0x3138], R20 ;  /* 0x0031381401007387 */ /* 0x0001e80000100a00 */
[----:B0-----:R-:W4:Y:S04]  /*1a110*/  LDL.LU R20, [R1+0x50] ;  /* 0x0000500001147983 */ /* 0x001f280000300800 */
[----:B------:R-:W4:Y:S01]  /*1a120*/  LDL.LU R21, [R1+0x54] ;  /* 0x0000540001157983 */ /* 0x000f220000300800 */
[----:B--2---:R-:W-:Y:S01]  /*1a130*/  IMAD.MOV.U32 R23, RZ, RZ, R7 ;  /* 0x000000ffff177224 */ /* 0x004fe200078e0007 */
[----:B---3--:R-:W-:-:S02]  /*1a140*/  MOV R22, R6 ;  /* 0x0000000600167202 */ /* 0x008fc40000000f00 */
[----:B------:R-:W2:Y:S04]  /*1a150*/  LDL.LU R6, [R1+0x316c] ;  /* 0x00316c0001067983 */ /* 0x000ea80000300800 */
[----:B------:R-:W2:Y:S04]  /*1a160*/  LDL.LU R7, [R1+0x3168] ;  /* 0x0031680001077983 */ /* 0x000ea80000300800 */
[----:B------:R-:W-:Y:S01]  /*1a170*/  STL [R1+0x3134], R2 ;  /* 0x0031340201007387 */ /* 0x000fe20000100800 */
[----:B-----5:R-:W-:Y:S03]  /*1a180*/  HMMA.16816.F32 R16, R16, R4, R8 ;  /* 0x000000041010723c */ /* 0x020fe60000001808 */
[----:B------:R-:W2:Y:S04]  /*1a190*/  LDL.LU.64 R10, [R1+0x3160] ;  /* 0x00316000010a7983 */ /* 0x000ea80000300a00 */
[----:B------:R-:W2:Y:S11]  /*1a1a0*/  LDL.LU.64 R8, [R1+0x3158] ;  /* 0x0031580001087983 */ /* 0x000eb60000300a00 */
[----:B------:R-:W-:Y:S05]  /*1a1b0*/  @!UPT UIADD3 URZ, URZ, URZ, URZ ;  /* 0x0000003f3f3ff290 */ /* 0x000fea000fffe03f */
        /* <DEDUP_REMOVED lines=10> */
[----:B0-----:R-:W3:Y:S04]  /*1a260*/  LDL.LU R16, [R1+0x30] ;  /* 0x0000300001107983 */ /* 0x001ee80000300800 */
[----:B------:R-:W3:Y:S04]  /*1a270*/  LDL.LU R17, [R1+0x34] ;  /* 0x0000340001117983 */ /* 0x000ee80000300800 */
[----:B------:R-:W3:Y:S04]  /*1a280*/  LDL.LU R18, [R1+0x38] ;  /* 0x0000380001127983 */ /* 0x000ee80000300800 */
[----:B------:R-:W3:Y:S01]  /*1a290*/  LDL.LU R19, [R1+0x3c] ;  /* 0x00003c0001137983 */ /* 0x000ee20000300800 */
[-C--:B--2---:R-:W-:Y:S03]  /*1a2a0*/  HMMA.16816.F32 R8, R8, R6.reuse, R12 ;  /* 0x000000060808723c */ /* 0x084fe6000000180c */
[----:B------:R-:W4:Y:S04]  /*1a2b0*/  LDL.LU.64 R14, [R1+0x3150] ;  /* 0x00315000010e7983 */ /* 0x000f280000300a00 */
[----:B------:R-:W4:Y:S11]  /*1a2c0*/  LDL.LU.64 R12, [R1+0x3148] ;  /* 0x00314800010c7983 */ /* 0x000f360000300a00 */
[----:B------:R-:W-:Y:S05]  /*1a2d0*/  @!UPT UIADD3 URZ, URZ, URZ, URZ ;  /* 0x0000003f3f3ff290 */ /* 0x000fea000fffe03f */
[----:B------:R0:W-:Y:S01]  /*1a2e0*/  STL.64 [R1+0x90], R8 ;  /* 0x0000900801007387 */ /* 0x0001e20000100a00 */
[----:B------:R-:W-:Y:S01]  /*1a2f0*/  MOV R5, R10 ;  /* 0x0000000a00057202 */ /* 0x000fe20000000f00 */
[----:B------:R-:W-:Y:S02]  /*1a300*/  IMAD.MOV.U32 R4, RZ, RZ, R11 ;  /* 0x000000ffff047224 */ /* 0x000fe400078e000b */
[----:B0-----:R-:W2:Y:S04]  /*1a310*/  LDL.LU R8, [R1+0x20] ;  /* 0x0000200001087983 */ /* 0x001ea80000300800 */
[----:B------:R-:W2:Y:S04]  /*1a320*/  LDL.LU R9, [R1+0x24] ;  /* 0x0000240001097983 */ /* 0x000ea80000300800 */
[----:B------:R-:W2:Y:S04]  /*1a330*/  LDL.LU R10, [R1+0x28] ;  /* 0x00002800010a7983 */ /* 0x000ea80000300800 */
[----:B------:R-:W2:Y:S01]  /*1a340*/  LDL.LU R11, [R1+0x2c] ;  /* 0x00002c00010b7983 */ /* 0x000ea20000300800 */
[-C--:B----4-:R-:W-:Y:S03]  /*1a350*/  HMMA.16816.F32 R12, R12, R6.reuse, R20 ;  /* 0x000000060c0c723c */ /* 0x090fe60000001814 */
[----:B------:R-:W3:Y:S04]  /*1a360*/  LDL.LU.64 R22, [R1+0x3140] ;  /* 0x0031400001167983 */ /* 0x000ee80000300a00 */
[----:B------:R-:W3:Y:S11]  /*1a370*/  LDL.LU.64 R20, [R1+0x3138] ;  /* 0x0031380001147983 */ /* 0x000ef60000300a00 */
[----:B------:R-:W-:Y:S05]  /*1a380*/  @!UPT UIADD3 URZ, URZ, URZ, URZ ;  /* 0x0000003f3f3ff290 */ /* 0x000fea000fffe03f */
[----:B------:R-:W-:Y:S04]  /*1a390*/  STL.64 [R1+0x140], R12 ;  /* 0x0001400c01007387 */ /* 0x000fe80000100a00 */
[----:B------:R3:W-:Y:S01]  /*1a3a0*/  STL.64 [R1+0x148], R14 ;  /* 0x0001480e01007387 */ /* 0x0007e20000100a00 */
[----:B--2---:R-:W-:Y:S07]  /*1a3b0*/  HMMA.16816.F32 R8, R24, R6, R8 ;  /* 0x000000061808723c */ /* 0x004fee0000001808 */
[----:B------:R-:W-:Y:S01]  /*1a3c0*/  IMAD.MOV.U32 R24, RZ, RZ, R2 ;  /* 0x000000ffff187224 */ /* 0x000fe200078e0002 */
[----:B------:R-:W-:Y:S01]  /*1a3d0*/  MOV R25, R28 ;  /* 0x0000001c00197202 */ /* 0x000fe20000000f00 */
[----:B------:R-:W-:-:S02]  /*1a3e0*/  IMAD.MOV.U32 R26, RZ, RZ, R29 ;  /* 0x000000ffff1a7224 */ /* 0x000fc400078e001d */
[----:B------:R-:W-:Y:S01]  /*1a3f0*/  IMAD.MOV.U32 R27, RZ, RZ, R0 ;  /* 0x000000ffff1b7224 */ /* 0x000fe200078e0000 */
[----:B---3--:R-:W-:Y:S01]  /*1a400*/  HMMA.16816.F32 R12, R20, R6, R16 ;  /* 0x00000006140c723c */ /* 0x008fe20000001810 */
[----:B------:R-:W2:Y:S11]  /*1a410*/  LDL.LU R16, [R1+0x60] ;  /* 0x0000600001107983 */ /* 0x000eb60000300800 */
[----:B------:R-:W-:Y:S11]  /*1a420*/  @!UPT UIADD3 URZ, URZ, URZ, URZ ;  /* 0x0000003f3f3ff290 */ /* 0x000ff6000fffe03f */
[----:B------:R-:W-:Y:S04]  /*1a430*/  STL.64 [R1+0x110], R12 ;  /* 0x0001100c01007387 */ /* 0x000fe80000100a00 */
[----:B------:R-:W-:Y:S04]  /*1a440*/  STL.64 [R1+0x118], R14 ;  /* 0x0001180e01007387 */ /* 0x000fe80000100a00 */
[----:B------:R-:W2:Y:S04]  /*1a450*/  LDL.LU R17, [R1+0x64] ;  /* 0x0000640001117983 */ /* 0x000ea80000300800 */
[----:B------:R-:W2:Y:S04]  /*1a460*/  LDL.LU R18, [R1+0x68] ;  /* 0x0000680001127983 */ /* 0x000ea80000300800 */
[----:B------:R-:W2:Y:S04]  /*1a470*/  LDL.LU R19, [R1+0x6c] ;  /* 0x00006c0001137983 */ /* 0x000ea80000300800 */
[----:B------:R-:W3:Y:S04]  /*1a480*/  LDL.LU R20, [R1+0x40] ;  /* 0x0000400001147983 */ /* 0x000ee80000300800 */
[----:B------:R-:W3:Y:S04]  /*1a490*/  LDL.LU R21, [R1+0x44] ;  /* 0x0000440001157983 */ /* 0x000ee80000300800 */
[----:B------:R-:W3:Y:S04]  /*1a4a0*/  LDL.LU R22, [R1+0x48] ;  /* 0x0000480001167983 */ /* 0x000ee80000300800 */
[----:B------:R-:W3:Y:S04]  /*1a4b0*/  LDL.LU R23, [R1+0x4c] ;  /* 0x00004c0001177983 */ /* 0x000ee80000300800 */
[----:B------:R-:W4:Y:S04]  /*1a4c0*/  LDL.LU R2, [R1+0x3134] ;  /* 0x0031340001027983 */ /* 0x000f280000300800 */
[----:B------:R-:W-:Y:S04]  /*1a4d0*/  STL.64 [R1+0x80], R8 ;  /* 0x0000800801007387 */ /* 0x000fe80000100a00 */
[----:B------:R-:W-:Y:S04]  /*1a4e0*/  STL.64 [R1+0x88], R10 ;  /* 0x0000880a01007387 */ /* 0x000fe80000100a00 */
[----:B------:R-:W5:Y:S04]  /*1a4f0*/  LDL.LU R28, [R1+0x3130] ;  /* 0x00313000011c7983 */ /* 0x000f680000300800 */
[----:B------:R-:W2:Y:S04]  /*1a500*/  LDL.LU R29, [R1+0x312c] ;  /* 0x00312c00011d7983 */ /* 0x000ea80000300800 */
[----:B------:R-:W2:Y:S04]  /*1a510*/  LDL.LU R0, [R1+0x3128] ;  /* 0x0031280001007983 */ /* 0x000ea80000300800 */
[----:B------:R-:W0:Y:S02]  /*1a520*/  LDSM.16.MT88.4 R8, [R3+0x16100] ;  /* 0x016100000308783b */ /* 0x000e240000004200 */
[----:B0-----:R-:W-:Y:S01]  /*1a530*/  MOV R15, R8 ;  /* 0x00000008000f7202 */ /* 0x001fe20000000f00 */
[----:B------:R-:W-:Y:S01]  /*1a540*/  IMAD.MOV.U32 R14, RZ, RZ, R9 ;  /* 0x000000ffff0e7224 */ /* 0x000fe200078e0009 */
[----:B------:R-:W-:Y:S01]  /*1a550*/  MOV R12, R11 ;  /* 0x0000000b000c7202 */ /* 0x000fe20000000f00 */
[----:B------:R-:W-:-:S02]  /*1a560*/  IMAD.MOV.U32 R13, RZ, RZ, R10 ;  /* 0x000000ffff0d7224 */ /* 0x000fc400078e000a */
[----:B------:R-:W0:Y:S04]  /*1a570*/  LDSM.16.MT88.4 R8, [R3+0x16180] ;  /* 0x016180000308783b */ /* 0x000e280000004200 */
[----:B0-----:R0:W-:Y:S04]  /*1a580*/  STL.64 [R1+0x30f8], R10 ;  /* 0x0030f80a01007387 */ /* 0x0011e80000100a00 */
[----:B------:R1:W-:Y:S01]  /*1a590*/  STL.64 [R1+0x30f0], R8 ;  /* 0x0030f00801007387 */ /* 0x0003e20000100a00 */
[----:B0-----:R-:W-:Y:S01]  /*1a5a0*/  MOV R10, R13 ;  /* 0x0000000d000a7202 */ /* 0x001fe20000000f00 */
[----:B------:R-:W-:-:S02]  /*1a5b0*/  IMAD.MOV.U32 R11, RZ, RZ, R12 ;  /* 0x000000ffff0b7224 */ /* 0x000fc400078e000c */
[----:B-1----:R-:W-:Y:S02]  /*1a5c0*/  IMAD.MOV.U32 R8, RZ, RZ, R15 ;  /* 0x000000ffff087224 */ /* 0x002fe400078e000f */
[----:B------:R-:W-:Y:S02]  /*1a5d0*/  IMAD.MOV.U32 R9, RZ, RZ, R14 ;  /* 0x000000ffff097224 */ /* 0x000fe400078e000e */
[----:B--2---:R-:W0:Y:S04]  /*1a5e0*/  LDSM.16.MT88.4 R12, [R0+0x16000] ;  /* 0x01600000000c783b */ /* 0x004e280000004200 */
[----:B0-----:R-:W-:Y:S04]  /*1a5f0*/  STL.64 [R1+0x30e8], R14 ;  /* 0x0030e80e01007387 */ /* 0x001fe80000100a00 */
[----:B------:R0:W-:Y:S04]  /*1a600*/  STL.64 [R1+0x30e0], R12 ;  /* 0x0030e00c01007387 */ /* 0x0001e80000100a00 */
[----:B0-----:R-:W2:Y:S04]  /*1a610*/  LDL.LU R12, [R1+0xa0] ;  /* 0x0000a000010c7983 */ /* 0x001ea80000300800 */
[----:B------:R-:W2:Y:S04]  /*1a620*/  LDL.LU R13, [R1+0xa4] ;  /* 0x0000a400010d7983 */ /* 0x000ea80000300800 */
[----:B------:R-:W2:Y:S04]  /*1a630*/  LDL.LU R14, [R1+0xa8] ;  /* 0x0000a800010e7983 */ /* 0x000ea80000300800 */
[----:B------:R-:W2:Y:S01]  /*1a640*/  LDL.LU R15, [R1+0xac] ;  /* 0x0000ac00010f7983 */ /* 0x000ea20000300800 */
[-C--:B------:R-:W-:Y:S03]  /*1a650*/  HMMA.16816.F32 R24, R24, R6.reuse, R16 ;  /* 0x000000061818723c */ /* 0x080fe60000001810 */
[----:B--2---:R-:W-:Y:S04]  /*1a660*/  STL.64 [R1+0x3108], R14 ;  /* 0x0031080e01007387 */ /* 0x004fe80000100a00 */
        /* <DEDUP_REMOVED lines=8> */
[----:B------:R3:W-:Y:S02]  /*1a6f0*/  STL.64 [R1+0x38], R26 ;  /* 0x0000381a01007387 */ /* 0x0007e40000100a00 */
[-C--:B---3--:R-:W-:Y:S02]  /*1a700*/  HMMA.16816.F32 R24, R16, R6.reuse, R20 ;  /* 0x000000061018723c */ /* 0x088fe40000001814 */
[----:B------:R-:W0:Y:S04]  /*1a710*/  LDSM.16.MT88.4 R20, [R0+0x16100] ;  /* 0x016100000014783b */ /* 0x000e280000004200 */
[----:B------:R-:W-:Y:S11]  /*1a720*/  LDSM.16.MT88.4 R16, [R0+0x16080] ;  /* 0x016080000010783b */ /* 0x000ff60000004200 */
[----:B------:R-:W-:Y:S06]  /*1a730*/  @!UPT UIADD3 URZ, URZ, URZ, URZ ;  /* 0x0000003f3f3ff290 */ /* 0x000fec000fffe03f */
[----:B------:R-:W-:Y:S04]  /*1a740*/  STL.64 [R1+0x20], R24 ;  /* 0x0000201801007387 */ /* 0x000fe80000100a00 */
[----:B------:R-:W-:Y:S04]  /*1a750*/  STL.64 [R1+0x28], R26 ;  /* 0x0000281a01007387 */ /* 0x000fe80000100a00 */
        /* <DEDUP_REMOVED lines=8> */
[----:B-1----:R0:W-:Y:S04]  /*1a7e0*/  STL.64 [R1+0x30c8], R26 ;  /* 0x0030c81a01007387 */ /* 0x0021e80000100a00 */
[----:B------:R1:W-:Y:S01]  /*1a7f0*/  STL.64 [R1+0x30c0], R24 ;  /* 0x0030c01801007387 */ /* 0x0003e20000100a00 */
[----:B0-----:R-:W-:-:S03]  /*1a800*/  IMAD.MOV.U32 R27, RZ, RZ, R29 ;  /* 0x000000ffff1b7224 */ /* 0x001fc600078e001d */
[----:B-1----:R-:W3:Y:S04]  /*1a810*/  LDL.LU R24, [R1+0xe0] ;  /* 0x0000e00001187983 */ /* 0x002ee80000300800 */
[----:B------:R-:W3:Y:S04]  /*1a820*/  LDL.LU R25, [R1+0xe4] ;  /* 0x0000e40001197983 */ /* 0x000ee80000300800 */
[----:B------:R-:W3:Y:S04]  /*1a830*/  LDL.LU R26, [R1+0xe8] ;  /* 0x0000e800011a7983 */ /* 0x000ee80000300800 */
[----:B------:R-:W2:Y:S04]  /*1a840*/  LDL.LU R29, [R1+0x3110] ;  /* 0x00311000011d7983 */ /* 0x000ea80000300800 */
        /* <DEDUP_REMOVED lines=14> */
[----:B-1----:R-:W2:Y:S01]  /*1a930*/  LDL.LU R10, [R1+0xc8] ;  /* 0x0000c800010a7983 */ /* 0x002ea20000300800 */
[----:B------:R-:W-:Y:S01]  /*1a940*/  MOV R11, R29 ;  /* 0x0000001d000b7202 */ /* 0x000fe20000000f00 */
[-C--:B------:R-:W-:Y:S08]  /*1a950*/  HMMA.16816.F32 R16, R16, R6.reuse, R20 ;  /* 0x000000061010723c */ /* 0x080ff00000001814 */
[----:B--2---:R-:W-:Y:S01]  /*1a960*/  HMMA.16816.F32 R8, R12, R6, R8 ;  /* 0x000000060c08723c */ /* 0x004fe20000001808 */
[----:B-----5:R-:W0:Y:S11]  /*1a970*/  LDSM.16.MT88.4 R12, [R28+0x16000] ;  /* 0x016000001c0c783b */ /* 0x020e360000004200 */
[----:B------:R-:W-:Y:S11]  /*1a980*/  @!UPT UIADD3 URZ, URZ, URZ, URZ ;  /* 0x0000003f3f3ff290 */ /* 0x000ff6000fffe03f */
[----:B------:R-:W-:Y:S04]  /*1a990*/  STL.64 [R1+0x60], R8 ;  /* 0x0000600801007387 */ /* 0x000fe80000100a00 */
[----:B------:R0:W-:Y:S02]  /*1a9a0*/  STL.64 [R1+0x68], R10 ;  /* 0x0000680a01007387 */ /* 0x0001e40000100a00 */
[----:B0-----:R-:W-:Y:S01]  /*1a9b0*/  IMAD.MOV.U32 R11, RZ, RZ, R12 ;  /* 0x000000ffff0b7224 */ /* 0x001fe200078e000c */
[----:B------:R-:W-:Y:S01]  /*1a9c0*/  MOV R9, R14 ;  /* 0x0000000e00097202 */ /* 0x000fe20000000f00 */
[----:B------:R-:W-:Y:S02]  /*1a9d0*/  IMAD.MOV.U32 R10, RZ, RZ, R13 ;  /* 0x000000ffff0a7224 */ /* 0x000fe400078e000d */
[----:B------:R-:W-:-:S02]  /*1a9e0*/  IMAD.MOV.U32 R8, RZ, RZ, R15 ;  /* 0x000000ffff087224 */ /* 0x000fc400078e000f */
[----:B------:R-:W0:Y:S04]  /*1a9f0*/  LDSM.16.MT88.4 R12, [R28+0x16080] ;  /* 0x016080001c0c783b */ /* 0x000e280000004200 */
[----:B0-----:R-:W-:Y:S04]  /*1aa00*/  STL.64 [R1+0x30a8], R14 ;  /* 0x0030a80e01007387 */ /* 0x001fe80000100a00 */
[----:B------:R0:W-:Y:S02]  /*1aa10*/  STL.64 [R1+0x30a0], R12 ;  /* 0x0030a00c01007387 */ /* 0x0001e40000100a00 */
[----:B0-----:R-:W-:-:S02]  /*1aa20*/  IMAD.MOV.U32 R12, RZ, RZ, R11 ;  /* 0x000000ffff0c7224 */ /* 0x001fc400078e000b */
[----:B------:R-:W2:Y:S04]  /*1aa30*/  LDL R11, [R1+0x7fc] ;  /* 0x0007fc00010b7983 */ /* 0x000ea80000100800 */
[----:B------:R-:W3:Y:S04]  /*1aa40*/  LDL.LU.64 R22, [R1+0x30d8] ;  /* 0x0030d80001167983 */ /* 0x000ee80000300a00 */
[----:B------:R-:W3:Y:S04]  /*1aa50*/  LDL.LU.64 R20, [R1+0x30d0] ;  /* 0x0030d00001147983 */ /* 0x000ee80000300a00 */
[----:B------:R0:W-:Y:S01]  /*1aa60*/  STL.64 [R1+0x50], R16 ;  /* 0x0000501001007387 */ /* 0x0001e20000100a00 */
[----:B------:R-:W-:-:S03]  /*1aa70*/  MOV R29, R19 ;  /* 0x00000013001d7202 */ /* 0x000fc60000000f00 */
[----:B------:R1:W-:Y:S04]  /*1aa80*/  STL [R1+0x58], R18 ;  /* 0x0000581201007387 */ /* 0x0003e80000100800 */
[----:B0-----:R-:W5:Y:S04]  /*1aa90*/  LDL.LU R16, [R1+0xd0] ;  /* 0x0000d00001107983 */ /* 0x001f680000300800 */
[----:B------:R-:W5:Y:S04]  /*1aaa0*/  LDL.LU R17, [R1+0xd4] ;  /* 0x0000d40001117983 */ /* 0x000f680000300800 */
[----:B-1----:R-:W5:Y:S04]  /*1aab0*/  LDL.LU R18, [R1+0xd8] ;  /* 0x0000d80001127983 */ /* 0x002f680000300800 */
[----:B------:R-:W5:Y:S01]  /*1aac0*/  LDL.LU R19, [R1+0xdc] ;  /* 0x0000dc0001137983 */ /* 0x000f620000300800 */
[-C--:B---3--:R-:W-:Y:S03]  /*1aad0*/  HMMA.16816.F32 R20, R20, R6.reuse, R24 ;  /* 0x000000061414723c */ /* 0x088fe60000001818 */
[----:B------:R-:W5:Y:S04]  /*1aae0*/  LDL.LU.64 R26, [R1+0x30c8] ;  /* 0x0030c800011a7983 */ /* 0x000f680000300a00 */
[----:B------:R-:W5:Y:S11]  /*1aaf0*/  LDL.LU.64 R24, [R1+0x30c0] ;  /* 0x0030c00001187983 */ /* 0x000f760000300a00 */
[----:B------:R-:W-:Y:S05]  /*1ab00*/  @!UPT UIADD3 URZ, URZ, URZ, URZ ;  /* 0x0000003f3f3ff290 */ /* 0x000fea000fffe03f */
[----:B------:R-:W-:Y:S04]  /*1ab10*/  STL.64 [R1+0x10], R20 ;  /* 0x0000101401007387 */ /* 0x000fe80000100a00 */
[----:B------:R5:W-:Y:S02]  /*1ab20*/  STL.64 [R1+0x18], R22 ;  /* 0x0000181601007387 */ /* 0x000be40000100a00 */
[----:B-----5:R-:W-:Y:S02]  /*1ab30*/  HMMA.16816.F32 R20, R24, R6, R16 ;  /* 0x000000061814723c */ /* 0x020fe40000001810 */
[----:B------:R-:W0:Y:S04]  /*1ab40*/  LDSM.16.MT88.4 R16, [R28+0x16100] ;  /* 0x016100001c10783b */ /* 0x000e280000004200 */
[----:B----4-:R-:W-:Y:S04]  /*1ab50*/  LDSM.16.MT88.4 R24, [R2+0x18000] ;  /* 0x018000000218783b */ /* 0x010fe80000004200 */
[----:B0-----:R-:W-:Y:S11]  /*1ab60*/  STL.64 [R1+0x3098], R18 ;  /* 0x0030981201007387 */ /* 0x001ff60000100a00 */
[----:B------:R-:W-:Y:S02]  /*1ab70*/  @!UPT UIADD3 URZ, URZ, URZ, URZ ;  /* 0x0000003f3f3ff290 */ /* 0x000fe4000fffe03f */
[----:B------:R-:W-:Y:S04]  /*1ab80*/  STL.64 [R1+0xc0], R20 ;  /* 0x0000c01401007387 */ /* 0x000fe80000100a00 */
[----:B------:R-:W-:Y:S04]  /*1ab90*/  STL.64 [R1+0xc8], R22 ;  /* 0x0000c81601007387 */ /* 0x000fe80000100a00 */
[----:B------:R0:W-:Y:S04]  /*1aba0*/  STL.64 [R1+0x3090], R16 ;  /* 0x0030901001007387 */ /* 0x0001e80000100a00 */
[----:B------:R-:W1:Y:S04]  /*1abb0*/  LDSM.16.MT88.4 R20, [R28+0x16180] ;  /* 0x016180001c14783b */ /* 0x000e680000004200 */
[----:B0-----:R-:W3:Y:S04]  /*1abc0*/  LDL.LU R16, [R1+0x130] ;  /* 0x0001300001107983 */ /* 0x001ee80000300800 */
[----:B------:R-:W3:Y:S04]  /*1abd0*/  LDL.LU R17, [R1+0x134] ;  /* 0x0001340001117983 */ /* 0x000ee80000300800 */
[----:B------:R-:W4:Y:S04]  /*1abe0*/  LDL.LU R18, [R1+0x138] ;  /* 0x0001380001127983 */ /* 0x000f280000300800 */
[----:B------:R-:W4:Y:S01]  /*1abf0*/  LDL.LU R19, [R1+0x13c] ;  /* 0x00013c0001137983 */ /* 0x000f220000300800 */
[----:B------:R-:W-:Y:S01]  /*1ac00*/  MOV R13, R10 ;  /* 0x0000000a000d7202 */ /* 0x000fe20000000f00 */
[----:B------:R-:W-:-:S02]  /*1ac10*/  IMAD.MOV.U32 R14, RZ, RZ, R9 ;  /* 0x000000ffff0e7224 */ /* 0x000fc400078e0009 */
[----:B------:R-:W-:Y:S02]  /*1ac20*/  IMAD.MOV.U32 R15, RZ, RZ, R8 ;  /* 0x000000ffff0f7224 */ /* 0x000fe400078e0008 */
[----:B--2---:R-:W0:Y:S04]  /*1ac30*/  LDSM.16.M88.4 R8, [R11+0x40180] ;  /* 0x040180000b08783b */ /* 0x004e280000000200 */
[----:B----4-:R-:W-:Y:S04]  /*1ac40*/  STL.64 [R1+0x30b8], R18 ;  /* 0x0030b81201007387 */ /* 0x010fe80000100a00 */
[----:B---3--:R2:W-:Y:S04]  /*1ac50*/  STL.64 [R1+0x30b0], R16 ;  /* 0x0030b01001007387 */ /* 0x0085e80000100a00 */
[----:B--2---:R-:W2:Y:S04]  /*1ac60*/  LDL.LU R16, [R1+0x150] ;  /* 0x0001500001107983 */ /* 0x004ea80000300800 */
[----:B------:R-:W2:Y:S04]  /*1ac70*/  LDL.LU R17, [R1+0x154] ;  /* 0x0001540001117983 */ /* 0x000ea80000300800 */
[----:B------:R-:W2:Y:S04]  /*1ac80*/  LDL.LU R18, [R1+0x158] ;  /* 0x0001580001127983 */ /* 0x000ea80000300800 */
[----:B------:R-:W2:Y:S04]  /*1ac90*/  LDL.LU R19, [R1+0x15c] ;  /* 0x00015c0001137983 */ /* 0x000ea80000300800 */
        /* <DEDUP_REMOVED lines=12> */
[----:B0-----:R-:W-:Y:S04]  /*1ad60*/  STL [R1+0x2fdc], R10 ;  /* 0x002fdc0a01007387 */ /* 0x001fe80000100800 */
[----:B------:R-:W-:Y:S01]  /*1ad70*/  STL [R1+0x2fd8], R11 ;  /* 0x002fd80b01007387 */ /* 0x000fe20000100800 */
        /* <DEDUP_REMOVED lines=9> */
[----:B------:R-:W3:Y:S04]  /*1ae10*/  LDL.LU.64 R18, [R1+0x3098] ;  /* 0x0030980001127983 */ /* 0x000ee80000300a00 */
[----:B------:R-:W3:Y:S11]  /*1ae20*/  LDL.LU.64 R16, [R1+0x3090] ;  /* 0x0030900001107983 */ /* 0x000ef60000300a00 */
[----:B------:R-:W-:Y:S06]  /*1ae30*/  @!UPT UIADD3 URZ, URZ, URZ, URZ ;  /* 0x0000003f3f3ff290 */ /* 0x000fec000fffe03f */
[----:B------:R-:W-:Y:S04]  /*1ae40*/  STL.64 [R1+0xf0], R12 ;  /* 0x0000f00c01007387 */ /* 0x000fe80000100a00 */
[----:B------:R-:W-:Y:S04]  /*1ae50*/  STL.64 [R1+0xf8], R14 ;  /* 0x0000f80e01007387 */ /* 0x000fe80000100a00 */
[----:B------:R-:W-:Y:S01]  /*1ae60*/  LDSM.16.MT88.4 R12, [R2+0x18080] ;  /* 0x01808000020c783b */ /* 0x000fe20000004200 */
[----:B---3--:R-:W-:Y:S03]  /*1ae70*/  HMMA.16816.F32 R16, R16, R6, R20 ;  /* 0x000000061010723c */ /* 0x008fe60000001814 */
[----:B------:R-:W4:Y:S04]  /*1ae80*/  LDL.LU.64 R22, [R1+0x3088] ;  /* 0x0030880001167983 */ /* 0x000f280000300a00 */
[----:B------:R-:W4:Y:S11]  /*1ae90*/  LDL.LU.64 R20, [R1+0x3080] ;  /* 0x0030800001147983 */ /* 0x000f360000300a00 */
[----:B------:R-:W-:Y:S05]  /*1aea0*/  @!UPT UIADD3 URZ, URZ, URZ, URZ ;  /* 0x0000003f3f3ff290 */ /* 0x000fea000fffe03f */
[----:B------:R0:W-:Y:S04]  /*1aeb0*/  STL.64 [R1], R16 ;  /* 0x0000001001007387 */ /* 0x0001e80000100a00 */
[----:B------:R1:W-:Y:S04]  /*1aec0*/  STL.64 [R1+0x8], R18 ;  /* 0x0000081201007387 */ /* 0x0003e80000100a00 */
[----:B0-----:R-:W2:Y:S01]  /*1aed0*/  LDL.LU R16, [R1+0x90] ;  /* 0x0000900001107983 */ /* 0x001ea20000300800 */
[----:B-1----:R-:W-:-:S03]  /*1aee0*/  IMAD.MOV.U32 R18, RZ, RZ, R5 ;  /* 0x000000ffff127224 */ /* 0x002fc600078e0005 */
[----:B------:R-:W2:Y:S01]  /*1aef0*/  LDL.LU R17, [R1+0x94] ;  /* 0x0000940001117983 */ /* 0x000ea20000300800 */
[----:B------:R-:W-:Y:S02]  /*1af00*/  IMAD.MOV.U32 R19, RZ, RZ, R4 ;  /* 0x000000ffff137224 */ /* 0x000fe400078e0004 */
[----:B----4-:R-:W-:Y:S01]  /*1af10*/  HMMA.16816.F32 R4, R20, R6, R24 ;  /* 0x000000061404723c */ /* 0x010fe20000001818 */
[----:B------:R-:W2:Y:S04]  /*1af20*/  LDL.LU.64 R26, [R1+0x3078] ;  /* 0x00307800011a7983 */ /* 0x000ea80000300a00 */
[----:B------:R-:W2:Y:S04]  /*1af30*/  LDL.LU.64 R24, [R1+0x3070] ;  /* 0x0030700001187983 */ /* 0x000ea80000300a00 */
[----:B------:R-:W-:Y:S11]  /*1af40*/  LDSM.16.MT88.4 R20, [R3+0x18000] ;  /* 0x018000000314783b */ /* 0x000ff60000004200 */
[----:B------:R-:W-:Y:S03]  /*1af50*/  @!UPT UIADD3 URZ, URZ, URZ, URZ ;  /* 0x0000003f3f3ff290 */ /* 0x000fe6000fffe03f */
[----:B------:R-:W-:Y:S01]  /*1af60*/  STL.64 [R1+0xe0], R4 ;  /* 0x0000e00401007387 */ /* 0x000fe20000100a00 */
[----:B------:R-:W-:Y:S01]  /*1af70*/  MOV R10, R6 ;  /* 0x00000006000a7202 */ /* 0x000fe20000000f00 */
[----:B------:R-:W-:Y:S02]  /*1af80*/  IMAD.MOV.U32 R11, RZ, RZ, R7 ;  /* 0x000000ffff0b7224 */ /* 0x000fe400078e0007 */
[----:B------:R-:W0:Y:S04]  /*1af90*/  LDSM.16.MT88.4 R4, [R2+0x18100] ;  /* 0x018100000204783b */ /* 0x000e280000004200 */
[----:B0-----:R-:W-:Y:S01]  /*1afa0*/  STL.64 [R1+0x3068], R6 ;  /* 0x0030680601007387 */ /* 0x001fe20000100a00 */
[-C--:B--2---:R-:W-:Y:S03]  /*1afb0*/  HMMA.16816.F32 R16, R24, R8.reuse, R16 ;  /* 0x000000081810723c */ /* 0x084fe60000001810 */
[----:B------:R-:W-:Y:S11]  /*1afc0*/  LDSM.16.MT88.4 R24, [R3+0x18080] ;  /* 0x018080000318783b */ /* 0x000ff60000004200 */
[----:B------:R-:W-:Y:S09]  /*1afd0*/  @!UPT UIADD3 URZ, URZ, URZ, URZ ;  /* 0x0000003f3f3ff290 */ /* 0x000ff2000fffe03f */
        /* <DEDUP_REMOVED lines=47> */
[-C--:B---3--:R-:W-:Y:S08]  /*1b2d0*/  HMMA.16816.F32 R20, R20, R8.reuse, R16 ;  /* 0x000000081414723c */ /* 0x088ff00000001810 */
        /* <DEDUP_REMOVED lines=32> */
[----:B------:R-:W5:Y:S01]  /*1b4e0*/  LDL.LU R26, [R1+0x58] ;  /* 0x00005800011a7983 */ /* 0x000f620000300800 */
[-C--:B--2---:R-:W-:Y:S03]  /*1b4f0*/  HMMA.16816.F32 R12, R12, R8.reuse, R4 ;  /* 0x000000080c0c723c */ /* 0x084fe60000001804 */
[----:B------:R-:W3:Y:S04]  /*1b500*/  LDL.LU.64 R6, [R1+0x3038] ;  /* 0x0030380001067983 */ /* 0x000ee80000300a00 */
[----:B------:R-:W3:Y:S01]  /*1b510*/  LDL.LU.64 R4, [R1+0x3030] ;  /* 0x0030300001047983 */ /* 0x000ee20000300a00 */
[----:B------:R-:W-:Y:S11]  /*1b520*/  IMAD.MOV.U32 R27, RZ, RZ, R29 ;  /* 0x000000ffff1b7224 */ /* 0x000ff600078e001d */
[----:B------:R-:W-:Y:S05]  /*1b530*/  @!UPT UIADD3 URZ, URZ, URZ, URZ ;  /* 0x0000003f3f3ff290 */ /* 0x000fea000fffe03f */
[----:B------:R-:W-:Y:S01]  /*1b540*/  MOV R29, R15 ;  /* 0x0000000f001d7202 */ /* 0x000fe20000000f00 */
[----:B------:R-:W-:Y:S04]  /*1b550*/  STL.64 [R1+0x40], R12 ;  /* 0x0000400c01007387 */ /* 0x000fe80000100a00 */
[----:B------:R-:W-:Y:S04]  /*1b560*/  STL [R1+0x48], R14 ;  /* 0x0000480e01007387 */ /* 0x000fe80000100800 */
[----:B------:R-:W-:Y:S04]  /*1b570*/  STL [R1+0x2fcc], R29 ;  /* 0x002fcc1d01007387 */ /* 0x000fe80000100800 */
[----:B------:R-:W-:Y:S04]  /*1b580*/  STL [R1+0x2fd0], R0 ;  /* 0x002fd00001007387 */ /* 0x000fe80000100800 */
        /* <DEDUP_REMOVED lines=12> */
[----:B------:R-:W5:Y:S04]  /*1b650*/  LDL.LU.64 R22, [R1+0x3018] ;  /* 0x0030180001167983 */ /* 0x000f680000300a00 */
[----:B------:R-:W5:Y:S11]  /*1b660*/  LDL.LU.64 R20, [R1+0x3010] ;  /* 0x0030100001147983 */ /* 0x000f760000300a00 */
[----:B------:R-:W-:Y:S05]  /*1b670*/  @!UPT UIADD3 URZ, URZ, URZ, URZ ;  /* 0x0000003f3f3ff290 */ /* 0x000fea000fffe03f */
[----:B------:R0:W-:Y:S04]  /*1b680*/  STL.64 [R1+0x80], R16 ;  /* 0x0000801001007387 */ /* 0x0001e80000100a00 */
[----:B------:R1:W-:Y:S04]  /*1b690*/  STL.64 [R1+0x88], R18 ;  /* 0x0000881201007387 */ /* 0x0003e80000100a00 */
[----:B0-----:R-:W3:Y:S04]  /*1b6a0*/  LDL.LU R16, [R1+0xc0] ;  /* 0x0000c00001107983 */ /* 0x001ee80000300800 */
[----:B------:R-:W3:Y:S04]  /*1b6b0*/  LDL.LU R17, [R1+0xc4] ;  /* 0x0000c40001117983 */ /* 0x000ee80000300800 */
[----:B-1----:R-:W3:Y:S04]  /*1b6c0*/  LDL.LU R18, [R1+0xc8] ;  /* 0x0000c80001127983 */ /* 0x002ee80000300800 */
[----:B------:R-:W3:Y:S01]  /*1b6d0*/  LDL.LU R19, [R1+0xcc] ;  /* 0x0000cc0001137983 */ /* 0x000ee20000300800 */
[-C--:B-----5:R-:W-:Y:S03]  /*1b6e0*/  HMMA.16816.F32 R20, R20, R8.reuse, R24 ;  /* 0x000000081414723c */ /* 0x0a0fe60000001818 */
[----:B------:R-:W2:Y:S04]  /*1b6f0*/  LDL.LU.64 R26, [R1+0x3008] ;  /* 0x00300800011a7983 */ /* 0x000ea80000300a00 */
[----:B------:R-:W2:Y:S11]  /*1b700*/  LDL.LU.64 R24, [R1+0x3000] ;  /* 0x0030000001187983 */ /* 0x000eb60000300a00 */
[----:B------:R-:W-:Y:S05]  /*1b710*/  @!UPT UIADD3 URZ, URZ, URZ, URZ ;  /* 0x0000003f3f3ff290 */ /* 0x000fea000fffe03f */
[----:B------:R-:W-:Y:S04]  /*1b720*/  STL.64 [R1+0x70], R20 ;  /* 0x0000701401007387 */ /* 0x000fe80000100a00 */
[----:B------:R-:W-:Y:S04]  /*1b730*/  STL.64 [R1+0x78], R22 ;  /* 0x0000781601007387 */ /* 0x000fe80000100a00 */
[----:B------:R-:W0:Y:S01]  /*1b740*/  LDSM.16.MT88.4 R20, [R28+0x18080] ;  /* 0x018080001c14783b */ /* 0x000e220000004200 */
[-C--:B--2---:R-:W-:Y:S03]  /*1b750*/  HMMA.16816.F32 R24, R24, R8.reuse, R4 ;  /* 0x000000081818723c */ /* 0x084fe60000001804 */
[----:B------:R-:W-:Y:S11]  /*1b760*/  LDSM.16.MT88.4 R4, [R28+0x18000] ;  /* 0x018000001c04783b */ /* 0x000ff60000004200 */
[----:B------:R-:W-:Y:S09]  /*1b770*/  @!UPT UIADD3 URZ, URZ, URZ, URZ ;  /* 0x0000003f3f3ff290 */ /* 0x000ff2000fffe03f */
        /* <DEDUP_REMOVED lines=9> */
[-C--:B---3--:R-:W-:Y:S03]  /*1b810*/  HMMA.16816.F32 R16, R12, R8.reuse, R16 ;  /* 0x000000080c10723c */ /* 0x088fe60000001810 */
[----:B------:R-:W-:Y:S04]  /*1b820*/  LDSM.16.MT88.4 R12, [R28+0x18180] ;  /* 0x018180001c0c783b */ /* 0x000fe80000004200 */
[----:B-1----:R-:W-:Y:S04]  /*1b830*/  STL.64 [R1+0x2fe8], R26 ;  /* 0x002fe81a01007387 */ /* 0x002fe80000100a00 */
[----:B------:R0:W-:Y:S04]  /*1b840*/  STL.64 [R1+0x2fe0], R24 ;  /* 0x002fe01801007387 */ /* 0x0001e80000100a00 */
[----:B0-----:R-:W3:Y:S04]  /*1b850*/  LDL.LU R24, [R1+0xf0] ;  /* 0x0000f00001187983 */ /* 0x001ee80000300800 */
[----:B------:R-:W3:Y:S04]  /*1b860*/  LDL.LU R25, [R1+0xf4] ;  /* 0x0000f40001197983 */ /* 0x000ee80000300800 */
[----:B------:R-:W3:Y:S04]  /*1b870*/  LDL.LU R26, [R1+0xf8] ;  /* 0x0000f800011a7983 */ /* 0x000ee80000300800 */
[----:B------:R-:W3:Y:S04]  /*1b880*/  LDL.LU R27, [R1+0xfc] ;  /* 0x0000fc00011b7983 */ /* 0x000ee80000300800 */
[----:B------:R-:W-:Y:S04]  /*1b890*/  STL [R1+0x2fd4], R28 ;  /* 0x002fd41c01007387 */ /* 0x000fe80000100800 */
[----:B------:R-:W-:Y:S04]  /*1b8a0*/  STL.64 [R1+0x10], R16 ;  /* 0x0000101001007387 */ /* 0x000fe80000100a00 */
[----:B------:R-:W-:Y:S04]  /*1b8b0*/  STL.64 [R1+0x18], R18 ;  /* 0x0000181201007387 */ /* 0x000fe80000100a00 */
[----:B------:R-:W-:Y:S01]  /*1b8c0*/  LDSM.16.MT88.4 R16, [R2+0x1a000] ;  /* 0x01a000000210783b */ /* 0x000fe20000004200 */
[-C--:B--2---:R-:W-:Y:S03]  /*1b8d0*/  HMMA.16816.F32 R4, R4, R8.reuse, R20 ;  /* 0x000000080404723c */ /* 0x084fe60000001814 */
[----:B------:R-:W3:Y:S04]  /*1b8e0*/  LDL.LU.64 R22, [R1+0x2ff8] ;  /* 0x002ff80001167983 */ /* 0x000ee80000300a00 */
[----:B------:R-:W3:Y:S11]  /*1b8f0*/  LDL.LU.64 R20, [R1+0x2ff0] ;  /* 0x002ff00001147983 */ /* 0x000ef60000300a00 */
[----:B------:R-:W-:Y:S05]  /*1b900*/  @!UPT UIADD3 URZ, URZ, URZ, URZ ;  /* 0x0000003f3f3ff290 */ /* 0x000fea000fffe03f */
[----:B------:R0:W-:Y:S04]  /*1b910*/  STL.64 [R1+0x140], R4 ;  /* 0x0001400401007387 */ /* 0x0001e80000100a00 */
[----:B------:R1:W-:Y:S04]  /*1b920*/  STL.64 [R1+0x148], R6 ;  /* 0x0001480601007387 */ /* 0x0003e80000100a00 */
[----:B0-----:R-:W2:Y:S04]  /*1b930*/  LDL.LU R4, [R1] ;  /* 0x0000000001047983 */ /* 0x001ea80000300800 */
        /* <DEDUP_REMOVED lines=18> */
[----:B------:R-:W2:Y:S01]  /*1ba60*/  LDL.LU R25, [R1+0xe4] ;  /* 0x0000e40001197983 */ /* 0x000ea20000300800 */
[----:B------:R-:W-:Y:S02]  /*1ba70*/  IMAD.MOV.U32 R26, RZ, RZ, R10 ;  /* 0x000000ffff1a7224 */ /* 0x000fe400078e000a */
[----:B------:R-:W-:Y:S01]  /*1ba80*/  IMAD.MOV.U32 R27, RZ, RZ, R11 ;  /* 0x000000ffff1b7224 */ /* 0x000fe200078e000b */
[----:B------:R-:W3:Y:S04]  /*1ba90*/  LDL.LU R10, [R1+0x2fdc] ;  /* 0x002fdc00010a7983 */ /* 0x000ee80000300800 */
[----:B------:R-:W3:Y:S04]  /*1baa0*/  LDL.LU R11, [R1+0x2fd8] ;  /* 0x002fd800010b7983 */ /* 0x000ee80000300800 */
        /* <DEDUP_REMOVED lines=11> */
[----:B------:R-:W4:Y:S01]  /*1bb60*/  LDL.LU R28, [R1+0x2fd4] ;  /* 0x002fd400011c7983 */ /* 0x000f220000300800 */
[----:B------:R-:W-:-:S03]  /*1bb70*/  IMAD.MOV.U32 R5, RZ, RZ, R0 ;  /* 0x000000ffff057224 */ /* 0x000fc600078e0000 */
[----:B------:R-:W5:Y:S04]  /*1bb80*/  LDL.LU R0, [R1+0x2fd0] ;  /* 0x002fd00001007983 */ /* 0x000f680000300800 */
[----:B------:R-:W4:Y:S04]  /*1bb90*/  LDL.LU R29, [R1+0x2fcc] ;  /* 0x002fcc00011d7983 */ /* 0x000f280000300800 */
[----:B------:R-:W4:Y:S01]  /*1bba0*/  LDL.LU R3, [R1+0x2fc8] ;  /* 0x002fc80001037983 */ /* 0x000f220000300800 */
[----:B--2---:R-:W-:Y:S03]  /*1bbb0*/  HMMA.16816.F32 R24, R12, R8, R24 ;  /* 0x000000080c18723c */ /* 0x004fe60000001818 */
[----:B------:R-:W0:Y:S05]  /*1bbc0*/  LDSM.16.MT88.4 R12, [R2+0x1a180] ;  /* 0x01a18000020c783b */ /* 0x000e2a0000004200 */
[-C--:B---3--:R-:W-:Y:S11]  /*1bbd0*/  HMMA.16816.F32 R16, R16, R10.reuse, R20 ;  /* 0x0000000a1010723c */ /* 0x088ff60000001814 */
[----:B------:R-:W-:Y:S04]  /*1bbe0*/  @!UPT UIADD3 URZ, URZ, URZ, URZ ;  /* 0x0000003f3f3ff290 */ /* 0x000fe8000fffe03f */
[----:B------:R-:W-:Y:S04]  /*1bbf0*/  STL.64 [R1+0x50], R24 ;  /* 0x0000501801007387 */ /* 0x000fe80000100a00 */
[----:B------:R-:W-:Y:S04]  /*1bc00*/  STL.64 [R1+0x58], R26 ;  /* 0x0000581a01007387 */ /* 0x000fe80000100a00 */
[----:B0-----:R-:W-:Y:S04]  /*1bc10*/  STL.64 [R1+0x2fa0], R14 ;  /* 0x002fa00e01007387 */ /* 0x001fe80000100a00 */
[----:B------:R-:W-:Y:S04]  /*1bc20*/  STL.64 [R1+0x20], R16 ;  /* 0x0000201001007387 */ /* 0x000fe80000100a00 */
[----:B------:R-:W-:Y:S04]  /*1bc30*/  STL.64 [R1+0x28], R18 ;  /* 0x0000281201007387 */ /* 0x000fe80000100a00 */
[----:B------:R0:W-:Y:S04]  /*1bc40*/  STL.64 [R1+0x2f98], R12 ;  /* 0x002f980c01007387 */ /* 0x0001e80000100a00 */
[----:B0-----:R-:W2:Y:S04]  /*1bc50*/  LDL.LU R12, [R1+0x110] ;  /* 0x00011000010c7983 */ /* 0x001ea80000300800 */
[----:B------:R-:W2:Y:S04]  /*1bc60*/  LDL.LU R13, [R1+0x114] ;  /* 0x00011400010d7983 */ /* 0x000ea80000300800 */
[----:B------:R-:W3:Y:S04]  /*1bc70*/  LDL.LU R14, [R1+0x118] ;  /* 0x00011800010e7983 */ /* 0x000ee80000300800 */
[----:B------:R-:W3:Y:S04]  /*1bc80*/  LDL.LU R15, [R1+0x11c] ;  /* 0x00011c00010f7983 */ /* 0x000ee80000300800 */
[----:B----4-:R-:W0:Y:S04]  /*1bc90*/  LDSM.16.MT88.4 R16, [R3+0x1a000] ;  /* 0x01a000000310783b */ /* 0x010e280000004200 */
[----:B------:R-:W1:Y:S04]  /*1bca0*/  LDSM.16.MT88.4 R20, [R3+0x1a080] ;  /* 0x01a080000314783b */ /* 0x000e680000004200 */
[----:B------:R-:W4:Y:S04]  /*1bcb0*/  LDSM.16.MT88.4 R24, [R3+0x1a100] ;  /* 0x01a100000318783b */ /* 0x000f280000004200 */
[----:B---3--:R-:W-:Y:S04]  /*1bcc0*/  STL.64 [R1+0x2fc0], R14 ;  /* 0x002fc00e01007387 */ /* 0x008fe80000100a00 */
[----:B--2---:R2:W-:Y:S04]  /*1bcd0*/  STL.64 [R1+0x2fb8], R12 ;  /* 0x002fb80c01007387 */ /* 0x0045e80000100a00 */
[----:B--2---:R-:W2:Y:S04]  /*1bce0*/  LDL.LU R12, [R1+0x120] ;  /* 0x00012000010c7983 */ /* 0x004ea80000300800 */
[----:B------:R-:W2:Y:S04]  /*1bcf0*/  LDL.LU R13, [R1+0x124] ;  /* 0x00012400010d7983 */ /* 0x000ea80000300800 */
[----:B------:R-:W2:Y:S04]  /*1bd00*/  LDL.LU R14, [R1+0x128] ;  /* 0x00012800010e7983 */ /* 0x000ea80000300800 */
[----:B------:R-:W2:Y:S04]  /*1bd10*/  LDL.LU R15, [R1+0x12c] ;  /* 0x00012c00010f7983 */ /* 0x000ea80000300800 */
[----:B0-----:R-:W-:Y:S04]  /*1bd20*/  STL.64 [R1+0x2f90], R18 ;  /* 0x002f901201007387 */ /* 0x001fe80000100a00 */
[----:B------:R0:W-:Y:S04]  /*1bd30*/  STL.64 [R1+0x2f88], R16 ;  /* 0x002f881001007387 */ /* 0x0001e80000100a00 */
[----:B0-----:R-:W3:Y:S04]  /*1bd40*/  LDL.LU R16, [R1+0x100] ;  /* 0x0001000001107983 */ /* 0x001ee80000300800 */
[----:B------:R-:W3:Y:S04]  /*1bd50*/  LDL.LU R17, [R1+0x104] ;  /* 0x0001040001117983 */ /* 0x000ee80000300800 */
[----:B------:R-:W3:Y:S04]  /*1bd60*/  LDL.LU R18, [R1+0x108] ;  /* 0x0001080001127983 */ /* 0x000ee80000300800 */
[----:B------:R-:W3:Y:S04]  /*1bd70*/  LDL.LU R19, [R1+0x10c] ;  /* 0x00010c0001137983 */ /* 0x000ee80000300800 */
        /* <DEDUP_REMOVED lines=27> */
[----:B0-----:R-:W4:Y:S04]  /*1bf30*/  LDL.LU R12, [R1+0x40] ;  /* 0x00004000010c7983 */ /* 0x001f280000300800 */
[----:B------:R-:W4:Y:S04]  /*1bf40*/  LDL.LU R13, [R1+0x44] ;  /* 0x00004400010d7983 */ /* 0x000f280000300800 */
[----:B-1----:R-:W4:Y:S01]  /*1bf50*/  LDL.LU R14, [R1+0x48] ;  /* 0x00004800010e7983 */ /* 0x002f220000300800 */
[----:B------:R-:W-:Y:S01]  /*1bf60*/  IMAD.MOV.U32 R15, RZ, RZ, R29 ;  /* 0x000000ffff0f7224 */ /* 0x000fe200078e001d */
[----:B--2---:R-:W-:Y:S02]  /*1bf70*/  HMMA.16816.F32 R16, R16, R10, R20 ;  /* 0x0000000a1010723c */ /* 0x004fe40000001814 */
[----:B------:R-:W2:Y:S04]  /*1bf80*/  LDL.LU.64 R22, [R1+0x2f80] ;  /* 0x002f800001167983 */ /* 0x000ea80000300a00 */
[----:B------:R-:W2:Y:S11]  /*1bf90*/  LDL.LU.64 R20, [R1+0x2f78] ;  /* 0x002f780001147983 */ /* 0x000eb60000300a00 */
[----:B------:R-:W-:Y:S06]  /*1bfa0*/  @!UPT UIADD3 URZ, URZ, URZ, URZ ;  /* 0x0000003f3f3ff290 */ /* 0x000fec000fffe03f */
[----:B------:R0:W-:Y:S01]  /*1bfb0*/  STL.64 [R1+0xe0], R16 ;  /* 0x0000e01001007387 */ /* 0x0001e20000100a00 */
[----:B------:R-:W-:-:S03]  /*1bfc0*/  MOV R29, R19 ;  /* 0x00000013001d7202 */ /* 0x000fc60000000f00 */
[----:B------:R1:W-:Y:S04]  /*1bfd0*/  STL [R1+0xe8], R18 ;  /* 0x0000e81201007387 */ /* 0x0003e80000100800 */
[----:B0-----:R-:W2:Y:S04]  /*1bfe0*/  LDL.LU R16, [R1+0xa0] ;  /* 0x0000a00001107983 */ /* 0x001ea80000300800 */
[----:B------:R-:W2:Y:S04]  /*1bff0*/  LDL.LU R17, [R1+0xa4] ;  /* 0x0000a40001117983 */ /* 0x000ea80000300800 */
[----:B-1----:R-:W2:Y:S04]  /*1c000*/  LDL.LU R18, [R1+0xa8] ;  /* 0x0000a80001127983 */ /* 0x002ea80000300800 */
[----:B------:R-:W2:Y:S01]  /*1c010*/  LDL.LU R19, [R1+0xac] ;  /* 0x0000ac0001137983 */ /* 0x000ea20000300800 */
[-C--:B----4-:R-:W-:Y:S03]  /*1c020*/  HMMA.16816.F32 R12, R24, R10.reuse, R12 ;  /* 0x0000000a180c723c */ /* 0x090fe6000000180c */
[----:B-----5:R-:W0:Y:S05]  /*1c030*/  LDSM.16.MT88.4 R24, [R0+0x1a000] ;  /* 0x01a000000018783b */ /* 0x020e2a0000004200 */
[-C--:B--2---:R-:W-:Y:S01]  /*1c040*/  HMMA.16816.F32 R16, R20, R10.reuse, R16 ;  /* 0x0000000a1410723c */ /* 0x084fe20000001810 */
        /* <DEDUP_REMOVED lines=25> */
[----:B------:R-:W2:Y:S01]  /*1c1e0*/  LDL.LU R19, [R1+0x7c] ;  /* 0x00007c0001137983 */ /* 0x000ea20000300800 */
[----:B---3--:R-:W-:Y:S03]  /*1c1f0*/  HMMA.16816.F32 R4, R4, R10, R24 ;  /* 0x0000000a0404723c */ /* 0x008fe60000001818 */
[----:B------:R-:W0:Y:S11]  /*1c200*/  LDSM.16.MT88.4 R24, [R28+0x1a000] ;  /* 0x01a000001c18783b */ /* 0x000e360000004200 */
[----:B------:R-:W-:Y:S09]  /*1c210*/  @!UPT UIADD3 URZ, URZ, URZ, URZ ;  /* 0x0000003f3f3ff290 */ /* 0x000ff2000fffe03f */
[----:B------:R0:W-:Y:S04]  /*1c220*/  STL.64 [R1+0x120], R4 ;  /* 0x0001200401007387 */ /* 0x0001e80000100a00 */
[----:B------:R1:W-:Y:S01]  /*1c230*/  STL.64 [R1+0x128], R6 ;  /* 0x0001280601007387 */ /* 0x0003e20000100a00 */
[----:B0-----:R-:W-:Y:S01]  /*1c240*/  MOV R5, R26 ;  /* 0x0000001a00057202 */ /* 0x001fe20000000f00 */
[----:B------:R-:W-:Y:S02]  /*1c250*/  IMAD.MOV.U32 R4, RZ, RZ, R27 ;  /* 0x000000ffff047224 */ /* 0x000fe400078e001b */
[----:B-1----:R-:W-:Y:S01]  /*1c260*/  IMAD.MOV.U32 R7, RZ, RZ, R24 ;  /* 0x000000ffff077224 */ /* 0x002fe200078e0018 */
[----:B------:R-:W4:Y:S01]  /*1c270*/  LDL.LU.64 R26, [R1+0x2f70] ;  /* 0x002f7000011a7983 */ /* 0x000f220000300a00 */
[----:B------:R-:W-:-:S03]  /*1c280*/  IMAD.MOV.U32 R6, RZ, RZ, R25 ;  /* 0x000000ffff067224 */ /* 0x000fc600078e0019 */
[----:B------:R-:W4:Y:S02]  /*1c290*/  LDL.LU.64 R24, [R1+0x2f68] ;  /* 0x002f680001187983 */ /* 0x000f240000300a00 */
[-C--:B----4-:R-:W-:Y:S02]  /*1c2a0*/  HMMA.16816.F32 R24, R24, R10.reuse, R20 ;  /* 0x0000000a1818723c */ /* 0x090fe40000001814 */
        /* <DEDUP_REMOVED lines=20> */
[----:B------:R-:W0:Y:S04]  /*1c3f0*/  LDSM.16.MT88.4 R24, [R28+0x1a080] ;  /* 0x01a080001c18783b */ /* 0x000e280000004200 */
[----:B------:R-:W3:Y:S01]  /*1c400*/  LDL R9, [R1+0xe98] ;  /* 0x000e980001097983 */ /* 0x000ee20000100800 */
[----:B--2---:R-:W-:Y:S03]  /*1c410*/  HMMA.16816.F32 R16, R16, R10, R20 ;  /* 0x0000000a1010723c */ /* 0x004fe60000001814 */
[----:B------:R-:W1:Y:S11]  /*1c420*/  LDSM.16.MT88.4 R20, [R28+0x1a100] ;  /* 0x01a100001c14783b */ /* 0x000e760000004200 */
[----:B------:R-:W-:Y:S09]  /*1c430*/  @!UPT UIADD3 URZ, URZ, URZ, URZ ;  /* 0x0000003f3f3ff290 */ /* 0x000ff2000fffe03f */
[----:B------:R-:W-:Y:S04]  /*1c440*/  STL.64 [R1+0x90], R16 ;  /* 0x0000901001007387 */ /* 0x000fe80000100a00 */
[----:B------:R-:W-:Y:S04]  /*1c450*/  STL.64 [R1+0x98], R18 ;  /* 0x0000981201007387 */ /* 0x000fe80000100a00 */
[----:B0-----:R-:W-:Y:S04]  /*1c460*/  STL.64 [R1+0x2f30], R26 ;  /* 0x002f301a01007387 */ /* 0x001fe80000100a00 */
[----:B------:R-:W-:Y:S04]  /*1c470*/  STL.64 [R1+0x70], R12 ;  /* 0x0000700c01007387 */ /* 0x000fe80000100a00 */
[----:B------:R-:W-:Y:S04]  /*1c480*/  STL.64 [R1+0x78], R14 ;  /* 0x0000780e01007387 */ /* 0x000fe80000100a00 */
[----:B------:R-:W-:Y:S04]  /*1c490*/  STL.64 [R1+0x2f28], R24 ;  /* 0x002f281801007387 */ /* 0x000fe80000100a00 */
[----:B-1----:R-:W-:Y:S04]  /*1c4a0*/  STL.64 [R1+0x2f20], R22 ;  /* 0x002f201601007387 */ /* 0x002fe80000100a00 */
[----:B------:R0:W-:Y:S04]  /*1c4b0*/  STL.64 [R1+0x2f18], R20 ;  /* 0x002f181401007387 */ /* 0x0001e80000100a00 */
[----:B------:R-:W1:Y:S04]  /*1c4c0*/  LDSM.16.MT88.4 R16, [R28+0x1a180] ;  /* 0x01a180001c10783b */ /* 0x000e680000004200 */
[----:B---3--:R-:W2:Y:S04]  /*1c4d0*/  LDSM.16.M88.4 R12, [R9+0x40180] ;  /* 0x04018000090c783b */ /* 0x008ea80000000200 */
[----:B0-----:R-:W3:Y:S04]  /*1c4e0*/  LDL.LU R20, [R1+0x130] ;  /* 0x0001300001147983 */ /* 0x001ee80000300800 */
[----:B------:R-:W3:Y:S04]  /*1c4f0*/  LDL.LU R21, [R1+0x134] ;  /* 0x0001340001157983 */ /* 0x000ee80000300800 */
[----:B------:R-:W4:Y:S04]  /*1c500*/  LDL.LU R22, [R1+0x138] ;  /* 0x0001380001167983 */ /* 0x000f280000300800 */
[----:B------:R-:W4:Y:S01]  /*1c510*/  LDL.LU R23, [R1+0x13c] ;  /* 0x00013c0001177983 */ /* 0x000f220000300800 */
[----:B------:R-:W-:Y:S01]  /*1c520*/  IMAD.MOV.U32 R24, RZ, RZ, R7 ;  /* 0x000000ffff187224 */ /* 0x000fe200078e0007 */
[----:B------:R-:W-:-:S02]  /*1c530*/  MOV R25, R6 ;  /* 0x0000000600197202 */ /* 0x000fc40000000f00 */
[----:B----4-:R-:W-:Y:S04]  /*1c540*/  STL.64 [R1+0x2f40], R22 ;  /* 0x002f401601007387 */ /* 0x010fe80000100a00 */
[----:B---3--:R0:W-:Y:S04]  /*1c550*/  STL.64 [R1+0x2f38], R20 ;  /* 0x002f381401007387 */ /* 0x0081e80000100a00 */
[----:B0-----:R-:W3:Y:S04]  /*1c560*/  LDL.LU R20, [R1+0x140] ;  /* 0x0001400001147983 */ /* 0x001ee80000300800 */
[----:B------:R-:W3:Y:S04]  /*1c570*/  LDL.LU R21, [R1+0x144] ;  /* 0x0001440001157983 */ /* 0x000ee80000300800 */
[----:B------:R-:W3:Y:S04]  /*1c580*/  LDL.LU R22, [R1+0x148] ;  /* 0x0001480001167983 */ /* 0x000ee80000300800 */
[----:B------:R-:W3:Y:S01]  /*1c590*/  LDL.LU R23, [R1+0x14c] ;  /* 0x00014c0001177983 */ /* 0x000ee20000300800 */
[----:B------:R-:W-:-:S02]  /*1c5a0*/  IMAD.MOV.U32 R26, RZ, RZ, R5 ;  /* 0x000000ffff1a7224 */ /* 0x000fc400078e0005 */
[----:B------:R-:W-:Y:S01]  /*1c5b0*/  IMAD.MOV.U32 R27, RZ, RZ, R4 ;  /* 0x000000ffff1b7224 */ /* 0x000fe200078e0004 */
[----:B-1----:R-:W-:Y:S04]  /*1c5c0*/  STL.64 [R1+0x2f10], R18 ;  /* 0x002f101201007387 */ /* 0x002fe80000100a00 */
[----:B------:R0:W-:Y:S04]  /*1c5d0*/  STL.64 [R1+0x2f08], R16 ;  /* 0x002f081001007387 */ /* 0x0001e80000100a00 */
[----:B------:R-:W-:Y:S04]  /*1c5e0*/  LDSM.16.MT88.4 R4, [R2+0x1c000] ;  /* 0x01c000000204783b */ /* 0x000fe80000004200 */
[----:B0-----:R-:W4:Y:S04]  /*1c5f0*/  LDL.LU R16, [R1+0x60] ;  /* 0x0000600001107983 */ /* 0x001f280000300800 */
[----:B------:R-:W4:Y:S04]  /*1c600*/  LDL.LU R17, [R1+0x64] ;  /* 0x0000640001117983 */ /* 0x000f280000300800 */
[----:B------:R-:W4:Y:S04]  /*1c610*/  LDL.LU R18, [R1+0x68] ;  /* 0x0000680001127983 */ /* 0x000f280000300800 */
[----:B------:R-:W4:Y:S04]  /*1c620*/  LDL.LU R19, [R1+0x6c] ;  /* 0x00006c0001137983 */ /* 0x000f280000300800 */
[----:B--2---:R-:W-:Y:S04]  /*1c630*/  STL [R1+0x2e94], R14 ;  /* 0x002e940e01007387 */ /* 0x004fe80000100800 */
[----:B------:R-:W-:Y:S01]  /*1c640*/  STL [R1+0x2e90], R15 ;  /* 0x002e900f01007387 */ /* 0x000fe20000100800 */
[-C--:B---3--:R-:W-:Y:S03]  /*1c650*/  HMMA.16816.F32 R24, R24, R10.reuse, R20 ;  /* 0x0000000a1818723c */ /* 0x088fe60000001814 */
        /* <DEDUP_REMOVED lines=8> */
[----:B------:R-:W-:Y:S01]  /*1c6e0*/  IMAD.MOV.U32 R9, RZ, RZ, R25 ;  /* 0x000000ffff097224 */ /* 0x000fe200078e0019 */
[----:B------:R-:W-:Y:S01]  /*1c6f0*/  MOV R8, R24 ;  /* 0x0000001800087202 */ /* 0x000fe20000000f00 */
[----:B------:R-:W2:Y:S04]  /*1c700*/  LDL.LU.64 R26, [R1+0x2f30] ;  /* 0x002f3000011a7983 */ /* 0x000ea80000300a00 */
        /* <DEDUP_REMOVED lines=22> */
[----:B------:R-:W-:Y:S05]  /*1c870*/  LDSM.16.MT88.4 R24, [R3+0x1c000] ;  /* 0x01c000000318783b */ /* 0x000fea0000004200 */
        /* <DEDUP_REMOVED lines=8> */
[----:B------:R-:W0:Y:S04]  /*1c900*/  LDSM.16.MT88.4 R20, [R2+0x1c180] ;  /* 0x01c180000214783b */ /* 0x000e280000004200 */
[----:B------:R-:W-:Y:S04]  /*1c910*/  STL.64 [R1+0x10], R4 ;  /* 0x0000100401007387 */ /* 0x000fe80000100a00 */
[----:B0-----:R-:W-:Y:S04]  /*1c920*/  STL.64 [R1+0x2f00], R22 ;  /* 0x002f001601007387 */ /* 0x001fe80000100a00 */
[----:B------:R0:W-:Y:S04]  /*1c930*/  STL.64 [R1+0x2ef8], R20 ;  /* 0x002ef81401007387 */ /* 0x0001e80000100a00 */
[----:B0-----:R-:W3:Y:S04]  /*1c940*/  LDL.LU R20, [R1+0x110] ;  /* 0x0001100001147983 */ /* 0x001ee80000300800 */
[----:B------:R-:W3:Y:S04]  /*1c950*/  LDL.LU R21, [R1+0x114] ;  /* 0x0001140001157983 */ /* 0x000ee80000300800 */
[----:B------:R-:W3:Y:S04]  /*1c960*/  LDL.LU R22, [R1+0x118] ;  /* 0x0001180001167983 */ /* 0x000ee80000300800 */
[----:B------:R-:W3:Y:S01]  /*1c970*/  LDL.LU R23, [R1+0x11c] ;  /* 0x00011c0001177983 */ /* 0x000ee20000300800 */
[----:B------:R-:W-:-:S02]  /*1c980*/  IMAD.MOV.U32 R10, RZ, RZ, R15 ;  /* 0x000000ffff0a7224 */ /* 0x000fc400078e000f */
[----:B------:R-:W-:Y:S01]  /*1c990*/  IMAD.MOV.U32 R11, RZ, RZ, R14 ;  /* 0x000000ffff0b7224 */ /* 0x000fe200078e000e */
[----:B------:R-:W-:Y:S04]  /*1c9a0*/  STL.64 [R1+0x2ef0], R26 ;  /* 0x002ef01a01007387 */ /* 0x000fe80000100a00 */
[----:B------:R0:W-:Y:S01]  /*1c9b0*/  STL.64 [R1+0x2ee8], R24 ;  /* 0x002ee81801007387 */ /* 0x0001e20000100a00 */
[----:B------:R-:W-:Y:S01]  /*1c9c0*/  MOV R14, R6 ;  /* 0x00000006000e7202 */ /* 0x000fe20000000f00 */
[----:B------:R-:W-:Y:S02]  /*1c9d0*/  IMAD.MOV.U32 R15, RZ, RZ, R7 ;  /* 0x000000ffff0f7224 */ /* 0x000fe400078e0007 */
        /* <DEDUP_REMOVED lines=28> */
[----:B------:R-:W-:Y:S11]  /*1cba0*/  IMAD.MOV.U32 R7, RZ, RZ, R29 ;  /* 0x000000ffff077224 */ /* 0x000ff600078e001d */
[----:B------:R-:W-:Y:S04]  /*1cbb0*/  @!UPT UIADD3 URZ, URZ, URZ, URZ ;  /* 0x0000003f3f3ff290 */ /* 0x000fe8000fffe03f */
[----:B------:R0:W-:Y:S01]  /*1cbc0*/  STL.64 [R1+0x30], R20 ;  /* 0x0000301401007387 */ /* 0x0001e20000100a00 */
[----:B------:R-:W-:-:S03]  /*1cbd0*/  MOV R29, R23 ;  /* 0x00000017001d7202 */ /* 0x000fc60000000f00 */
        /* <DEDUP_REMOVED lines=108> */
[----:B-1----:R-:W-:-:S02]  /*1d2a0*/  IMAD.MOV.U32 R10, RZ, RZ, R14 ;  /* 0x000000ffff0a7224 */ /* 0x002fc400078e000e */
[----:B------:R-:W-:Y:S01]  /*1d2b0*/  IMAD.MOV.U32 R11, RZ, RZ, R15 ;  /* 0x000000ffff0b7224 */ /* 0x000fe200078e000f */
        /* <DEDUP_REMOVED lines=45> */
[----:B------:R-:W-:-:S03]  /*1d590*/  MOV R23, R29 ;  /* 0x0000001d00177202 */ /* 0x000fc60000000f00 */
[----:B------:R-:W-:Y:S01]  /*1d5a0*/  LDSM.16.MT88.4 R4, [R3+0x1e100] ;  /* 0x01e100000304783b */ /* 0x000fe20000004200 */
[----:B---3--:R-:W-:Y:S03]  /*1d5b0*/  HMMA.16816.F32 R8, R8, R14, R16 ;  /* 0x0000000e0808723c */ /* 0x008fe60000001810 */
[----:B------:R-:W4:Y:S04]  /*1d5c0*/  LDL.LU.64 R18, [R1+0x2e68] ;  /* 0x002e680001127983 */ /* 0x000f280000300a00 */
[----:B------:R-:W4:Y:S11]  /*1d5d0*/  LDL.LU.64 R16, [R1+0x2e60] ;  /* 0x002e600001107983 */ /* 0x000f360000300a00 */
[----:B------:R-:W-:Y:S05]  /*1d5e0*/  @!UPT UIADD3 URZ, URZ, URZ, URZ ;  /* 0x0000003f3f3ff290 */ /* 0x000fea000fffe03f */
[----:B------:R0:W-:Y:S01]  /*1d5f0*/  STL.64 [R1+0x90], R8 ;  /* 0x0000900801007387 */ /* 0x0001e20000100a00 */
[----:B------:R-:W-:-:S03]  /*1d600*/  IMAD.MOV.U32 R29, RZ, RZ, R11 ;  /* 0x000000ffff1d7224 */ /* 0x000fc600078e000b */
        /* <DEDUP_REMOVED lines=99> */
[----:B------:R-:W-:Y:S01]  /*1dc40*/  MOV R4, R29 ;  /* 0x0000001d00047202 */ /* 0x000fe20000000f00 */
[----:B------:R-:W-:Y:S01]  /*1dc50*/  IMAD.MOV.U32 R5, RZ, RZ, R13 ;  /* 0x000000ffff057224 */ /* 0x000fe200078e000d */
[----:B------:R-:W-:Y:S01]  /*1dc60*/  MOV R7, R3 ;  /* 0x0000000300077202 */ /* 0x000fe20000000f00 */
        /* <DEDUP_REMOVED lines=37> */
[-C--:B--2---:R-:W-:Y:S01]  /*1dec0*/  HMMA.16816.F32 R8, R8, R14.reuse, R20 ;  /* 0x0000000e0808723c */ /* 0x084fe20000001814 */
[----:B----4-:R-:W0:Y:S04]  /*1ded0*/  LDSM.16.M88.4 R4, [R27+0x40200] ;  /* 0x040200001b04783b */ /* 0x010e280000000200 */
[----:B------:R-:W1:Y:S04]  /*1dee0*/  LDSM.16.MT88.4 R24, [R2+0x20080] ;  /* 0x020080000218783b */ /* 0x000e680000004200 */
[----:B0-----:R-:W-:Y:S04]  /*1def0*/  STL [R1+0x2d2c], R6 ;  /* 0x002d2c0601007387 */ /* 0x001fe80000100800 */
[----:B------:R-:W-:Y:S04]  /*1df00*/  STL [R1+0x2d28], R7 ;  /* 0x002d280701007387 */ /* 0x000fe80000100800 */
[----:B-1----:R-:W-:Y:S04]  /*1df10*/  STL.64 [R1+0x2db8], R26 ;  /* 0x002db81a01007387 */ /* 0x002fe80000100a00 */
        /* <DEDUP_REMOVED lines=23> */
[----:B----4-:R-:W-:Y:S11]  /*1e090*/  HMMA.16816.F32 R8, R16, R14, R8 ;  /* 0x0000000e1008723c */ /* 0x010ff60000001808 */
[----:B------:R-:W-:Y:S11]  /*1e0a0*/  @!UPT UIADD3 URZ, URZ, URZ, URZ ;  /* 0x0000003f3f3ff290 */ /* 0x000ff6000fffe03f */
[----:B------:R-:W-:Y:S01]  /*1e0b0*/  @!UPT UIADD3 URZ, URZ, URZ, URZ ;  /* 0x0000003f3f3ff290 */ /* 0x000fe2000fffe03f */
[----:B------:R-:W-:Y:S01]  /*1e0c0*/  STL.64 [R1+0x100], R8 ;  /* 0x0001000801007387 */ /* 0x000fe20000100a00 */
[----:B------:R-:W-:Y:S01]  /*1e0d0*/  IMAD.MOV.U32 R6, RZ, RZ, R10 ;  /* 0x000000ffff067224 */ /* 0x000fe200078e000a */
[----:B------:R-:W-:Y:S02]  /*1e0e0*/  MOV R7, R11 ;  /* 0x0000000b00077202 */ /* 0x000fe40000000f00 */
[----:B------:R-:W0:Y:S01]  /*1e0f0*/  LDSM.16.MT88.4 R8, [R2+0x20180] ;  /* 0x020180000208783b */ /* 0x000e220000004200 */
[----:B------:R-:W-:Y:S01]  /*1e100*/  IMAD.MOV.U32 R16, RZ, RZ, R3 ;  /* 0x000000ffff107224 */ /* 0x000fe200078e0003 */
[----:B------:R-:W-:Y:S01]  /*1e110*/  MOV R18, R13 ;  /* 0x0000000d00127202 */ /* 0x000fe20000000f00 */
[----:B------:R-:W-:Y:S01]  /*1e120*/  IMAD.MOV.U32 R17, RZ, RZ, R29 ;  /* 0x000000ffff117224 */ /* 0x000fe200078e001d */
[----:B------:R-:W4:Y:S01]  /*1e130*/  LDL.LU R3, [R1+0x2dc4] ;  /* 0x002dc40001037983 */ /* 0x000f220000300800 */
[----:B------:R-:W-:-:S03]  /*1e140*/  IMAD.MOV.U32 R19, RZ, RZ, R12 ;  /* 0x000000ffff137224 */ /* 0x000fc600078e000c */
[----:B------:R-:W5:Y:S04]  /*1e150*/  LDL.LU R29, [R1+0x2dc0] ;  /* 0x002dc000011d7983 */ /* 0x000f680000300800 */
[----:B--2---:R-:W-:Y:S01]  /*1e160*/  HMMA.16816.F32 R16, R16, R4, R24 ;  /* 0x000000041010723c */ /* 0x004fe20000001818 */
[----:B------:R-:W1:Y:S04]  /*1e170*/  LDSM.16.MT88.4 R12, [R2+0x20100] ;  /* 0x02010000020c783b */ /* 0x000e680000004200 */
[----:B0-----:R-:W-:Y:S04]  /*1e180*/  STL.64 [R1+0x2da8], R10 ;  /* 0x002da80a01007387 */ /* 0x001fe80000100a00 */
[----:B------:R0:W-:Y:S04]  /*1e190*/  STL.64 [R1+0x2da0], R8 ;  /* 0x002da00801007387 */ /* 0x0001e80000100a00 */
[----:B0-----:R-:W1:Y:S04]  /*1e1a0*/  LDL.LU R8, [R1+0x90] ;  /* 0x0000900001087983 */ /* 0x001e680000300800 */
[----:B------:R-:W1:Y:S04]  /*1e1b0*/  LDL.LU R9, [R1+0x94] ;  /* 0x0000940001097983 */ /* 0x000e680000300800 */
[----:B------:R-:W1:Y:S04]  /*1e1c0*/  LDL.LU R10, [R1+0x98] ;  /* 0x00009800010a7983 */ /* 0x000e680000300800 */
[----:B------:R-:W3:Y:S04]  /*1e1d0*/  LDL.LU.64 R26, [R1+0x2db8] ;  /* 0x002db800011a7983 */ /* 0x000ee80000300a00 */
[----:B------:R-:W3:Y:S04]  /*1e1e0*/  LDL.LU.64 R24, [R1+0x2db0] ;  /* 0x002db00001187983 */ /* 0x000ee80000300a00 */
[----:B------:R-:W-:Y:S04]  /*1e1f0*/  STL.64 [R1+0xe0], R16 ;  /* 0x0000e01001007387 */ /* 0x000fe80000100a00 */
[----:B------:R3:W-:Y:S01]  /*1e200*/  STL [R1+0xe8], R18 ;  /* 0x0000e81201007387 */ /* 0x0007e20000100800 */
[----:B-----5:R-:W-:Y:S01]  /*1e210*/  IMAD.MOV.U32 R11, RZ, RZ, R29 ;  /* 0x000000ffff0b7224 */ /* 0x020fe200078e001d */
[----:B------:R-:W-:-:S02]  /*1e220*/  MOV R29, R19 ;  /* 0x00000013001d7202 */ /* 0x000fc40000000f00 */
[-C--:B---3--:R-:W-:Y:S01]  /*1e230*/  HMMA.16816.F32 R16, R24, R4.reuse, R20 ;  /* 0x000000041810723c */ /* 0x088fe20000001814 */
[----:B----4-:R-:W0:Y:S04]  /*1e240*/  LDSM.16.MT88.4 R24, [R3+0x20000] ;  /* 0x020000000318783b */ /* 0x010e280000004200 */
[----:B------:R-:W2:Y:S03]  /*1e250*/  LDSM.16.MT88.4 R20, [R3+0x20080] ;  /* 0x020080000314783b */ /* 0x000ea60000004200 */
[-C--:B-1----:R-:W-:Y:S01]  /*1e260*/  HMMA.16816.F32 R12, R12, R4.reuse, R8 ;  /* 0x000000040c0c723c */ /* 0x082fe20000001808 */
[----:B0-----:R-:W-:Y:S11]  /*1e270*/  STL.64 [R1+0x2d98], R26 ;  /* 0x002d981a01007387 */ /* 0x001ff60000100a00 */
[----:B------:R-:W-:Y:S03]  /*1e280*/  @!UPT UIADD3 URZ, URZ, URZ, URZ ;  /* 0x0000003f3f3ff290 */ /* 0x000fe6000fffe03f */
[----:B------:R-:W-:Y:S04]  /*1e290*/  STL.64 [R1+0x120], R16 ;  /* 0x0001201001007387 */ /* 0x000fe80000100a00 */
[----:B------:R-:W-:Y:S04]  /*1e2a0*/  STL.64 [R1+0x128], R18 ;  /* 0x0001281201007387 */ /* 0x000fe80000100a00 */
[----:B------:R0:W-:Y:S04]  /*1e2b0*/  STL.64 [R1+0x2d90], R24 ;  /* 0x002d901801007387 */ /* 0x0001e80000100a00 */
[----:B------:R-:W1:Y:S04]  /*1e2c0*/  LDSM.16.MT88.4 R16, [R3+0x20100] ;  /* 0x020100000310783b */ /* 0x000e680000004200 */
[----:B0-----:R-:W3:Y:S04]  /*1e2d0*/  LDL.LU R24, [R1+0x70] ;  /* 0x0000700001187983 */ /* 0x001ee80000300800 */
[----:B------:R-:W3:Y:S04]  /*1e2e0*/  LDL.LU R25, [R1+0x74] ;  /* 0x0000740001197983 */ /* 0x000ee80000300800 */
[----:B------:R-:W3:Y:S04]  /*1e2f0*/  LDL.LU R26, [R1+0x78] ;  /* 0x00007800011a7983 */ /* 0x000ee80000300800 */
[----:B------:R-:W3:Y:S04]  /*1e300*/  LDL.LU R27, [R1+0x7c] ;  /* 0x00007c00011b7983 */ /* 0x000ee80000300800 */
        /* <DEDUP_REMOVED lines=10> */
[----:B0-----:R-:W1:Y:S04]  /*1e3b0*/  LDL.LU R12, [R1+0x20] ;  /* 0x00002000010c7983 */ /* 0x001e680000300800 */
[----:B------:R-:W1:Y:S04]  /*1e3c0*/  LDL.LU R13, [R1+0x24] ;  /* 0x00002400010d7983 */ /* 0x000e680000300800 */
[----:B----4-:R-:W1:Y:S04]  /*1e3d0*/  LDL.LU R14, [R1+0x28] ;  /* 0x00002800010e7983 */ /* 0x010e680000300800 */
[----:B------:R-:W1:Y:S01]  /*1e3e0*/  LDL.LU R15, [R1+0x2c] ;  /* 0x00002c00010f7983 */ /* 0x000e620000300800 */
[-C--:B---3--:R-:W-:Y:S03]  /*1e3f0*/  HMMA.16816.F32 R8, R8, R4.reuse, R24 ;  /* 0x000000040808723c */ /* 0x088fe60000001818 */
[----:B------:R-:W2:Y:S04]  /*1e400*/  LDL.LU.64 R26, [R1+0x2d98] ;  /* 0x002d9800011a7983 */ /* 0x000ea80000300a00 */
[----:B------:R-:W2:Y:S11]  /*1e410*/  LDL.LU.64 R24, [R1+0x2d90] ;  /* 0x002d900001187983 */ /* 0x000eb60000300a00 */
[----:B------:R-:W-:Y:S05]  /*1e420*/  @!UPT UIADD3 URZ, URZ, URZ, URZ ;  /* 0x0000003f3f3ff290 */ /* 0x000fea000fffe03f */
[----:B------:R-:W-:Y:S04]  /*1e430*/  STL.64 [R1+0x110], R8 ;  /* 0x0001100801007387 */ /* 0x000fe80000100a00 */
[----:B------:R-:W-:Y:S04]  /*1e440*/  STL.64 [R1+0x118], R10 ;  /* 0x0001180a01007387 */ /* 0x000fe80000100a00 */
[----:B------:R-:W-:Y:S01]  /*1e450*/  STL [R1+0x2d10], R3 ;  /* 0x002d100301007387 */ /* 0x000fe20000100800 */
[-C--:B-1----:R-:W-:Y:S03]  /*1e460*/  HMMA.16816.F32 R12, R16, R4.reuse, R12 ;  /* 0x00000004100c723c */ /* 0x082fe6000000180c */
[----:B------:R-:W-:Y:S04]  /*1e470*/  LDSM.16.MT88.4 R16, [R0+0x20100] ;  /* 0x020100000010783b */ /* 0x000fe80000004200 */
[----:B------:R-:W-:Y:S01]  /*1e480*/  LDSM.16.MT88.4 R8, [R3+0x20180] ;  /* 0x020180000308783b */ /* 0x000fe20000004200 */
        /* <DEDUP_REMOVED lines=372> */
[----:B------:R0:W-:Y:S01]  /*1fbd0*/  STL [R1+0x14], R17 ;  /* 0x0000141101007387 */ /* 0x0001e20000100800 */
[----:B------:R-:W-:-:S03]  /*1fbe0*/  IMAD.MOV.U32 R15, RZ, RZ, R16 ;  /* 0x000000ffff0f7224 */ /* 0x000fc600078e0010 */
[----:B------:R1:W-:Y:S04]  /*1fbf0*/  STL.64 [R1+0x18], R18 ;  /* 0x0000181201007387 */ /* 0x0003e80000100a00 */
[----:B------:R-:W3:Y:S04]  /*1fc00*/  LDL.LU R16, [R1+0x50] ;  /* 0x0000500001107983 */ /* 0x000ee80000300800 */
[----:B0-----:R-:W3:Y:S04]  /*1fc10*/  LDL.LU R17, [R1+0x54] ;  /* 0x0000540001117983 */ /* 0x001ee80000300800 */
[----:B-1----:R-:W3:Y:S04]  /*1fc20*/  LDL.LU R18, [R1+0x58] ;  /* 0x0000580001127983 */ /* 0x002ee80000300800 */
[----:B------:R-:W3:Y:S01]  /*1fc30*/  LDL.LU R19, [R1+0x5c] ;  /* 0x00005c0001137983 */ /* 0x000ee20000300800 */
[----:B------:R-:W-:Y:S01]  /*1fc40*/  MOV R10, R5 ;  /* 0x00000005000a7202 */ /* 0x000fe20000000f00 */
[----:B------:R-:W-:-:S02]  /*1fc50*/  IMAD.MOV.U32 R11, RZ, RZ, R4 ;  /* 0x000000ffff0b7224 */ /* 0x000fc400078e0004 */
[----:B------:R-:W-:Y:S04]  /*1fc60*/  STL [R1+0x2bf4], R15 ;  /* 0x002bf40f01007387 */ /* 0x000fe80000100800 */
[----:B------:R-:W-:Y:S01]  /*1fc70*/  LDSM.16.MT88.4 R4, [R2+0x24180] ;  /* 0x024180000204783b */ /* 0x000fe20000004200 */
[-C--:B--2---:R-:W-:Y:S03]  /*1fc80*/  HMMA.16816.F32 R8, R24, R12.reuse, R8 ;  /* 0x0000000c1808723c */ /* 0x084fe60000001808 */
[----:B------:R-:W0:Y:S05]  /*1fc90*/  LDSM.16.MT88.4 R24, [R3+0x24000] ;  /* 0x024000000318783b */ /* 0x000e2a0000004200 */
[----:B---3--:R-:W-:Y:S01]  /*1fca0*/  HMMA.16816.F32 R16, R20, R12, R16 ;  /* 0x0000000c1410723c */ /* 0x008fe20000001810 */
[----:B------:R-:W1:Y:S11]  /*1fcb0*/  LDSM.16.MT88.4 R20, [R3+0x24080] ;  /* 0x024080000314783b */ /* 0x000e760000004200 */
[----:B------:R-:W-:Y:S11]  /*1fcc0*/  @!UPT UIADD3 URZ, URZ, URZ, URZ ;  /* 0x0000003f3f3ff290 */ /* 0x000ff6000fffe03f */
[----:B------:R-:W-:Y:S04]  /*1fcd0*/  STL.64 [R1+0x70], R16 ;  /* 0x0000701001007387 */ /* 0x000fe80000100a00 */
[----:B------:R-:W-:Y:S04]  /*1fce0*/  STL [R1+0x78], R18 ;  /* 0x0000781201007387 */ /* 0x000fe80000100800 */
[----:B0-----:R-:W-:Y:S04]  /*1fcf0*/  STL.64 [R1+0x2c20], R26 ;  /* 0x002c201a01007387 */ /* 0x001fe80000100a00 */
[----:B------:R-:W-:Y:S04]  /*1fd00*/  STL.64 [R1+0x20], R8 ;  /* 0x0000200801007387 */ /* 0x000fe80000100a00 */
[----:B------:R-:W-:Y:S04]  /*1fd10*/  STL.64 [R1+0x28], R10 ;  /* 0x0000280a01007387 */ /* 0x000fe80000100a00 */
[----:B------:R0:W-:Y:S01]  /*1fd20*/  STL.64 [R1+0x2c18], R24 ;  /* 0x002c181801007387 */ /* 0x0001e20000100a00 */
[----:B------:R-:W-:-:S03]  /*1fd30*/  MOV R14, R19 ;  /* 0x00000013000e7202 */ /* 0x000fc60000000f00 */
        /* <DEDUP_REMOVED lines=21> */
[----:B------:R1:W-:Y:S01]  /*1fe90*/  STL.64 [R1+0x40], R4 ;  /* 0x0000400401007387 */ /* 0x0003e20000100a00 */
[----:B------:R-:W-:-:S03]  /*1fea0*/  IMAD.MOV.U32 R3, RZ, RZ, R7 ;  /* 0x000000ffff037224 */ /* 0x000fc600078e0007 */
[----:B------:R3:W-:Y:S04]  /*1feb0*/  STL [R1+0x48], R6 ;  /* 0x0000480601007387 */ /* 0x0007e80000100800 */
[----:B-1----:R-:W5:Y:S04]  /*1fec0*/  LDL.LU R4, [R1+0xe0] ;  /* 0x0000e00001047983 */ /* 0x002f680000300800 */
[----:B------:R-:W5:Y:S01]  /*1fed0*/  LDL.LU R5, [R1+0xe4] ;  /* 0x0000e40001057983 */ /* 0x000f620000300800 */
[----:B0-----:R-:W-:-:S03]  /*1fee0*/  IMAD.MOV.U32 R29, RZ, RZ, R26 ;  /* 0x000000ffff1d7224 */ /* 0x001fc600078e001a */
[----:B---3--:R-:W5:Y:S01]  /*1fef0*/  LDL.LU R6, [R1+0xe8] ;  /* 0x0000e80001067983 */ /* 0x008f620000300800 */
[----:B------:R-:W-:Y:S01]  /*1ff00*/  IMAD.MOV.U32 R28, RZ, RZ, R27 ;  /* 0x000000ffff1c7224 */ /* 0x000fe200078e001b */
[----:B------:R-:W-:Y:S02]  /*1ff10*/  MOV R2, R25 ;  /* 0x0000001900027202 */ /* 0x000fe40000000f00 */
[----:B------:R-:W5:Y:S01]  /*1ff20*/  LDL.LU R7, [R1+0xec] ;  /* 0x0000ec0001077983 */ /* 0x000f620000300800 */
[----:B------:R-:W-:-:S03]  /*1ff30*/  IMAD.MOV.U32 R15, RZ, RZ, R24 ;  /* 0x000000ffff0f7224 */ /* 0x000fc600078e0018 */
[----:B------:R0:W-:Y:S04]  /*1ff40*/  STL [R1+0x2b80], R3 ;  /* 0x002b800301007387 */ /* 0x0001e80000100800 */
[----:B------:R-:W4:Y:S04]  /*1ff50*/  LDL.LU.64 R26, [R1+0x2c20] ;  /* 0x002c2000011a7983 */ /* 0x000f280000300a00 */
[----:B------:R-:W4:Y:S02]  /*1ff60*/  LDL.LU.64 R24, [R1+0x2c18] ;  /* 0x002c180001187983 */ /* 0x000f240000300a00 */
[----:B----4-:R-:W-:Y:S02]  /*1ff70*/  HMMA.16816.F32 R24, R24, R12, R20 ;  /* 0x0000000c1818723c */ /* 0x010fe40000001814 */
[----:B------:R-:W2:Y:S04]  /*1ff80*/  LDL.LU.64 R22, [R1+0x2c10] ;  /* 0x002c100001167983 */ /* 0x000ea80000300a00 */
[----:B------:R-:W2:Y:S11]  /*1ff90*/  LDL.LU.64 R20, [R1+0x2c08] ;  /* 0x002c080001147983 */ /* 0x000eb60000300a00 */
[----:B------:R-:W-:Y:S06]  /*1ffa0*/  @!UPT UIADD3 URZ, URZ, URZ, URZ ;  /* 0x0000003f3f3ff290 */ /* 0x000fec000fffe03f */
[----:B------:R1:W-:Y:S01]  /*1ffb0*/  STL.64 [R1+0x90], R24 ;  /* 0x0000901801007387 */ /* 0x0003e20000100a00 */
[----:B0-----:R-:W-:-:S03]  /*1ffc0*/  MOV R3, R26 ;  /* 0x0000001a00037202 */ /* 0x001fc60000000f00 */
[----:B------:R0:W-:Y:S04]  /*1ffd0*/  STL [R1+0x9c], R27 ;  /* 0x00009c1b01007387 */ /* 0x0001e80000100800 */
[----:B-1----:R-:W3:Y:S04]  /*1ffe0*/  LDL.LU R24, [R1+0xf0] ;  /* 0x0000f00001187983 */ /* 0x002ee80000300800 */
[----:B------:R-:W3:Y:S04]  /*1fff0*/  LDL.LU R25, [R1+0xf4] ;  /* 0x0000f40001197983 */ /* 0x000ee80000300800 */
[----:B------:R-:W3:Y:S04]  /*20000*/  LDL.LU R26, [R1+0xf8] ;  /* 0x0000f800011a7983 */ /* 0x000ee80000300800 */
[----:B0-----:R-:W3:Y:S01]  /*20010*/  LDL.LU R27, [R1+0xfc] ;  /* 0x0000fc00011b7983 */ /* 0x001ee20000300800 */
[-C--:B--2---:R-:W-:Y:S03]  /*20020*/  HMMA.16816.F32 R20, R20, R12.reuse, R16 ;  /* 0x0000000c1414723c */ /* 0x084fe60000001810 */
[----:B------:R-:W3:Y:S04]  /*20030*/  LDL.LU.64 R18, [R1+0x2c00] ;  /* 0x002c000001127983 */ /* 0x000ee80000300a00 */
[----:B------:R-:W3:Y:S01]  /*20040*/  LDL.LU.64 R16, [R1+0x2bf8] ;  /* 0x002bf80001107983 */ /* 0x000ee20000300a00 */
[-C--:B-----5:R-:W-:Y:S03]  /*20050*/  HMMA.16816.F32 R8, R8, R12.reuse, R4 ;  /* 0x0000000c0808723c */ /* 0x0a0fe60000001804 */
[----:B------:R-:W0:Y:S11]  /*20060*/  LDSM.16.MT88.4 R4, [R0+0x24080] ;  /* 0x024080000004783b */ /* 0x000e360000004200 */
[----:B------:R-:W-:Y:S01]  /*20070*/  @!UPT UIADD3 URZ, URZ, URZ, URZ ;  /* 0x0000003f3f3ff290 */ /* 0x000fe2000fffe03f */
[----:B------:R-:W-:Y:S04]  /*20080*/  STL.64 [R1+0x30], R20 ;  /* 0x0000301401007387 */ /* 0x000fe80000100a00 */
[----:B------:R3:W-:Y:S02]  /*20090*/  STL.64 [R1+0x38], R22 ;  /* 0x0000381601007387 */ /* 0x0007e40000100a00 */
[----:B---3--:R-:W-:Y:S07]  /*200a0*/  HMMA.16816.F32 R20, R16, R12, R24 ;  /* 0x0000000c1014723c */ /* 0x008fee0000001818 */
[----:B------:R-:W-:-:S02]  /*200b0*/  IMAD.MOV.U32 R16, RZ, RZ, R15 ;  /* 0x000000ffff107224 */ /* 0x000fc400078e000f */
[----:B------:R-:W2:Y:S01]  /*200c0*/  LDL.LU R15, [R1+0x2bf4] ;  /* 0x002bf400010f7983 */ /* 0x000ea20000300800 */
[----:B------:R-:W-:Y:S01]  /*200d0*/  IMAD.MOV.U32 R17, RZ, RZ, R2 ;  /* 0x000000ffff117224 */ /* 0x000fe200078e0002 */
[----:B------:R-:W-:Y:S01]  /*200e0*/  MOV R18, R29 ;  /* 0x0000001d00127202 */ /* 0x000fe20000000f00 */
[----:B------:R-:W-:-:S11]  /*200f0*/  IMAD.MOV.U32 R19, RZ, RZ, R28 ;  /* 0x000000ffff137224 */ /* 0x000fd600078e001c */
        /* <DEDUP_REMOVED lines=65> */
[----:B----4-:R-:W-:Y:S01]  /*20510*/  IMAD.MOV.U32 R23, RZ, RZ, R29 ;  /* 0x000000ffff177224 */ /* 0x010fe200078e001d */
[----:B------:R-:W-:-:S02]  /*20520*/  MOV R29, R7 ;  /* 0x00000007001d7202 */ /* 0x000fc40000000f00 */
        /* <DEDUP_REMOVED lines=25> */
[----:B---3--:R-:W-:Y:S01]  /*206c0*/  HMMA.16816.F32 R4, R4, R12, R8 ;  /* 0x0000000c0404723c */ /* 0x008fe20000001808 */
[----:B0-----:R-:W-:-:S02]  /*206d0*/  IMAD.MOV.U32 R23, RZ, RZ, R14 ;  /* 0x000000ffff177224 */ /* 0x001fc400078e000e */
[----:B-1----:R-:W2:Y:S04]  /*206e0*/  LDL.LU R20, [R1+0x70] ;  /* 0x0000700001147983 */ /* 0x002ea80000300800 */
[----:B------:R-:W2:Y:S04]  /*206f0*/  LDL.LU R21, [R1+0x74] ;  /* 0x0000740001157983 */ /* 0x000ea80000300800 */
[----:B------:R-:W2:Y:S04]  /*20700*/  LDL.LU R22, [R1+0x78] ;  /* 0x0000780001167983 */ /* 0x000ea80000300800 */
[----:B------:R-:W3:Y:S04]  /*20710*/  LDL.LU R14, [R1+0x2bb0] ;  /* 0x002bb000010e7983 */ /* 0x000ee80000300800 */
[----:B------:R-:W4:Y:S04]  /*20720*/  LDL.LU.64 R10, [R1+0x2ba8] ;  /* 0x002ba800010a7983 */ /* 0x000f280000300a00 */
[----:B------:R-:W4:Y:S04]  /*20730*/  LDL.LU.64 R8, [R1+0x2ba0] ;  /* 0x002ba00001087983 */ /* 0x000f280000300a00 */
[----:B------:R0:W-:Y:S04]  /*20740*/  STL.64 [R1+0xd0], R4 ;  /* 0x0000d00401007387 */ /* 0x0001e80000100a00 */
[----:B------:R1:W-:Y:S01]  /*20750*/  STL.64 [R1+0xd8], R6 ;  /* 0x0000d80601007387 */ /* 0x0003e20000100a00 */
[----:B0-----:R-:W-:-:S03]  /*20760*/  IMAD.MOV.U32 R4, RZ, RZ, R15 ;  /* 0x000000ffff047224 */ /* 0x001fc600078e000f */
[----:B------:R-:W3:Y:S04]  /*20770*/  LDL.LU R15, [R1+0x2b98] ;  /* 0x002b9800010f7983 */ /* 0x000ee80000300800 */
[----:B------:R-:W3:Y:S04]  /*20780*/  LDL.LU R5, [R1+0x14] ;  /* 0x0000140001057983 */ /* 0x000ee80000300800 */
[----:B-1----:R-:W3:Y:S04]  /*20790*/  LDL.LU R6, [R1+0x18] ;  /* 0x0000180001067983 */ /* 0x002ee80000300800 */
[----:B------:R-:W3:Y:S01]  /*207a0*/  LDL.LU R7, [R1+0x1c] ;  /* 0x00001c0001077983 */ /* 0x000ee20000300800 */
[----:B----4-:R-:W-:Y:S03]  /*207b0*/  HMMA.16816.F32 R8, R8, R12, R24 ;  /* 0x0000000c0808723c */ /* 0x010fe60000001818 */
[----:B------:R-:W3:Y:S04]  /*207c0*/  LDL.LU.64 R26, [R1+0x2b90] ;  /* 0x002b9000011a7983 */ /* 0x000ee80000300a00 */
[----:B------:R-:W3:Y:S04]  /*207d0*/  LDL.LU.64 R24, [R1+0x2b88] ;  /* 0x002b880001187983 */ /* 0x000ee80000300a00 */
[----:B------:R-:W4:Y:S11]  /*207e0*/  LDL R13, [R1+0x880] ;  /* 0x00088000010d7983 */ /* 0x000f360000100800 */
[----:B------:R-:W-:Y:S01]  /*207f0*/  @!UPT UIADD3 URZ, URZ, URZ, URZ ;  /* 0x0000003f3f3ff290 */ /* 0x000fe2000fffe03f */
[----:B------:R-:W-:Y:S04]  /*20800*/  STL.64 [R1+0x150], R8 ;  /* 0x0001500801007387 */ /* 0x000fe80000100a00 */
[----:B------:R-:W-:Y:S01]  /*20810*/  STL.64 [R1+0x158], R10 ;  /* 0x0001580a01007387 */ /* 0x000fe20000100a00 */
[----:B---3--:R-:W-:Y:S03]  /*20820*/  HMMA.16816.F32 R4, R24, R14, R4 ;  /* 0x0000000e1804723c */ /* 0x008fe60000001804 */
[----:B------:R-:W3:Y:S11]  /*20830*/  LDL.LU R24, [R1+0x20] ;  /* 0x0000200001187983 */ /* 0x000ef60000300800 */
[----:B------:R-:W-:Y:S09]  /*20840*/  @!UPT UIADD3 URZ, URZ, URZ, URZ ;  /* 0x0000003f3f3ff290 */ /* 0x000ff2000fffe03f */
[----:B------:R-:W-:Y:S04]  /*20850*/  STL.64 [R1+0x140], R4 ;  /* 0x0001400401007387 */ /* 0x000fe80000100a00 */
[----:B------:R-:W-:Y:S04]  /*20860*/  STL.64 [R1+0x148], R6 ;  /* 0x0001480601007387 */ /* 0x000fe80000100a00 */
[----:B------:R-:W0:Y:S04]  /*20870*/  LDSM.16.MT88.4 R4, [R2+0x26180] ;  /* 0x026180000204783b */ /* 0x000e280000004200 */
[----:B------:R-:W3:Y:S04]  /*20880*/  LDL.LU R25, [R1+0x24] ;  /* 0x0000240001197983 */ /* 0x000ee80000300800 */
[----:B------:R-:W3:Y:S04]  /*20890*/  LDL.LU R26, [R1+0x28] ;  /* 0x00002800011a7983 */ /* 0x000ee80000300800 */
[----:B------:R-:W3:Y:S01]  /*208a0*/  LDL.LU R27, [R1+0x2c] ;  /* 0x00002c00011b7983 */ /* 0x000ee20000300800 */
[----:B0-----:R-:W-:Y:S01]  /*208b0*/  MOV R11, R4 ;  /* 0x00000004000b7202 */ /* 0x001fe20000000f00 */
[----:B------:R-:W-:Y:S01]  /*208c0*/  IMAD.MOV.U32 R10, RZ, RZ, R5 ;  /* 0x000000ffff0a7224 */ /* 0x000fe200078e0005 */
[----:B------:R-:W-:Y:S01]  /*208d0*/  MOV R8, R7 ;  /* 0x0000000700087202 */ /* 0x000fe20000000f00 */
[----:B------:R-:W-:-:S02]  /*208e0*/  IMAD.MOV.U32 R9, RZ, RZ, R6 ;  /* 0x000000ffff097224 */ /* 0x000fc400078e0006 */
[----:B----4-:R-:W0:Y:S04]  /*208f0*/  LDSM.16.MT88.4 R4, [R13+0x26000] ;  /* 0x026000000d04783b */ /* 0x010e280000004200 */
[----:B------:R-:W-:Y:S04]  /*20900*/  STL [R1+0x2b38], R2 ;  /* 0x002b380201007387 */ /* 0x000fe80000100800 */
[----:B0-----:R0:W-:Y:S04]  /*20910*/  STL.64 [R1+0x2b58], R6 ;  /* 0x002b580601007387 */ /* 0x0011e80000100a00 */
[----:B------:R1:W-:Y:S01]  /*20920*/  STL.64 [R1+0x2b50], R4 ;  /* 0x002b500401007387 */ /* 0x0003e20000100a00 */
[----:B0-----:R-:W-:Y:S01]  /*20930*/  MOV R6, R9 ;  /* 0x0000000900067202 */ /* 0x001fe20000000f00 */
[----:B------:R-:W-:-:S02]  /*20940*/  IMAD.MOV.U32 R7, RZ, RZ, R8 ;  /* 0x000000ffff077224 */ /* 0x000fc400078e0008 */
[----:B-1----:R-:W-:Y:S02]  /*20950*/  IMAD.MOV.U32 R4, RZ, RZ, R11 ;  /* 0x000000ffff047224 */ /* 0x002fe400078e000b */
[----:B------:R-:W-:Y:S02]  /*20960*/  IMAD.MOV.U32 R5, RZ, RZ, R10 ;  /* 0x000000ffff057224 */ /* 0x000fe400078e000a */
[----:B------:R-:W0:Y:S04]  /*20970*/  LDSM.16.MT88.4 R8, [R13+0x26080] ;  /* 0x026080000d08783b */ /* 0x000e280000004200 */
[----:B0-----:R0:W-:Y:S04]  /*20980*/  STL.64 [R1+0x2b48], R10 ;  /* 0x002b480a01007387 */ /* 0x0011e80000100a00 */
[----:B------:R1:W-:Y:S01]  /*20990*/  STL.64 [R1+0x2b40], R8 ;  /* 0x002b400801007387 */ /* 0x0003e20000100a00 */
[----:B0-----:R-:W-:-:S03]  /*209a0*/  IMAD.MOV.U32 R10, RZ, RZ, R3 ;  /* 0x000000ffff0a7224 */ /* 0x001fc600078e0003 */
[----:B-1----:R-:W4:Y:S04]  /*209b0*/  LDL.LU R8, [R1+0x90] ;  /* 0x0000900001087983 */ /* 0x002f280000300800 */
[----:B------:R-:W4:Y:S04]  /*209c0*/  LDL.LU R9, [R1+0x94] ;  /* 0x0000940001097983 */ /* 0x000f280000300800 */
[----:B------:R-:W5:Y:S04]  /*209d0*/  LDL.LU R3, [R1+0x2b80] ;  /* 0x002b800001037983 */ /* 0x000f680000300800 */
[----:B------:R-:W3:Y:S01]  /*209e0*/  LDL.LU R11, [R1+0x9c] ;  /* 0x00009c00010b7983 */ /* 0x000ee20000300800 */
[----:B--2---:R-:W-:Y:S03]  /*209f0*/  HMMA.16816.F32 R16, R16, R14, R20 ;  /* 0x0000000e1010723c */ /* 0x004fe60000001814 */
[----:B---3--:R-:W-:Y:S04]  /*20a00*/  STL.64 [R1+0x2b68], R10 ;  /* 0x002b680a01007387 */ /* 0x008fe80000100a00 */
[----:B----4-:R0:W-:Y:S04]  /*20a10*/  STL.64 [R1+0x2b60], R8 ;  /* 0x002b600801007387 */ /* 0x0101e80000100a00 */
[----:B0-----:R-:W2:Y:S04]  /*20a20*/  LDL.LU R8, [R1+0x40] ;  /* 0x0000400001087983 */ /* 0x001ea80000300800 */
[----:B------:R-:W2:Y:S04]  /*20a30*/  LDL.LU R9, [R1+0x44] ;  /* 0x0000440001097983 */ /* 0x000ea80000300800 */
[----:B------:R-:W2:Y:S04]  /*20a40*/  LDL.LU R10, [R1+0x48] ;  /* 0x00004800010a7983 */ /* 0x000ea80000300800 */
[----:B------:R-:W3:Y:S04]  /*20a50*/  LDL.LU.64 R22, [R1+0x2b78] ;  /* 0x002b780001167983 */ /* 0x000ee80000300a00 */
[----:B------:R-:W3:Y:S01]  /*20a60*/  LDL.LU.64 R20, [R1+0x2b70] ;  /* 0x002b700001147983 */ /* 0x000ee20000300a00 */
[----:B-----5:R-:W-:-:S03]  /*20a70*/  MOV R11, R3 ;  /* 0x00000003000b7202 */ /* 0x020fc60000000f00 */
[----:B------:R-:W-:Y:S04]  /*20a80*/  STL.64 [R1+0x110], R16 ;  /* 0x0001101001007387 */ /* 0x000fe80000100a00 */
[----:B------:R-:W-:Y:S04]  /*20a90*/  STL.64 [R1+0x118], R18 ;  /* 0x0001181201007387 */ /* 0x000fe80000100a00 */
[----:B------:R-:W-:Y:S01]  /*20aa0*/  LDSM.16.MT88.4 R16, [R13+0x26100] ;  /* 0x026100000d10783b */ /* 0x000fe20000004200 */
[-C--:B---3--:R-:W-:Y:S03]  /*20ab0*/  HMMA.16816.F32 R20, R20, R14.reuse, R24 ;  /* 0x0000000e1414723c */ /* 0x088fe60000001818 */
[----:B------:R-:W-:Y:S11]  /*20ac0*/  LDSM.16.MT88.4 R24, [R0+0x26000] ;  /* 0x026000000018783b */ /* 0x000ff60000004200 */
[----:B------:R-:W-:Y:S09]  /*20ad0*/  @!UPT UIADD3 URZ, URZ, URZ, URZ ;  /* 0x0000003f3f3ff290 */ /* 0x000ff2000fffe03f */
[----:B------:R-:W-:Y:S01]  /*20ae0*/  STL.64 [R1+0xb0], R20 ;  /* 0x0000b01401007387 */ /* 0x000fe20000100a00 */
[----:B------:R-:W-:Y:S02]  /*20af0*/  IMAD.MOV.U32 R12, RZ, RZ, R22 ;  /* 0x000000ffff0c7224 */ /* 0x000fe400078e0016 */
[----:B------:R-:W-:Y:S02]  /*20b00*/  IMAD.MOV.U32 R3, RZ, RZ, R23 ;  /* 0x000000ffff037224 */ /* 0x000fe400078e0017 */
[----:B------:R-:W0:Y:S01]  /*20b10*/  LDSM.16.MT88.4 R20, [R13+0x26180] ;  /* 0x026180000d14783b */ /* 0x000e220000004200 */
[-C--:B--2---:R-:W-:Y:S03]  /*20b20*/  HMMA.16816.F32 R4, R4, R14.reuse, R8 ;  /* 0x0000000e0404723c */ /* 0x084fe60000001808 */
[----:B------:R-:W-:Y:S04]  /*20b30*/  STL [R1+0x2ac8], R12 ;  /* 0x002ac80c01007387 */ /* 0x000fe80000100800 */
        /* <DEDUP_REMOVED lines=9> */
[----:B------:R0:W-:Y:S04]  /*20bd0*/  STL.64 [R1+0x18], R6 ;  /* 0x0000180601007387 */ /* 0x0001e80000100a00 */
[----:B0-----:R-:W3:Y:S04]  /*20be0*/  LDL.LU.64 R6, [R1+0x2b58] ;  /* 0x002b580001067983 */ /* 0x001ee80000300a00 */
[----:B------:R-:W3:Y:S02]  /*20bf0*/  LDL.LU.64 R4, [R1+0x2b50] ;  /* 0x002b500001047983 */ /* 0x000ee40000300a00 */
[-C--:B---3--:R-:W-:Y:S02]  /*20c00*/  HMMA.16816.F32 R4, R4, R14.reuse, R8 ;  /* 0x0000000e0404723c */ /* 0x088fe40000001808 */
[----:B------:R-:W3:Y:S04]  /*20c10*/  LDL.LU.64 R10, [R1+0x2b48] ;  /* 0x002b4800010a7983 */ /* 0x000ee80000300a00 */
[----:B------:R-:W3:Y:S11]  /*20c20*/  LDL.LU.64 R8, [R1+0x2b40] ;  /* 0x002b400001087983 */ /* 0x000ef60000300a00 */
[----:B------:R-:W-:Y:S06]  /*20c30*/  @!UPT UIADD3 URZ, URZ, URZ, URZ ;  /* 0x0000003f3f3ff290 */ /* 0x000fec000fffe03f */
[----:B------:R0:W-:Y:S04]  /*20c40*/  STL.64 [R1+0x130], R4 ;  /* 0x0001300401007387 */ /* 0x0001e80000100a00 */
[----:B------:R1:W-:Y:S04]  /*20c50*/  STL.64 [R1+0x138], R6 ;  /* 0x0001380601007387 */ /* 0x0003e80000100a00 */
[----:B0-----:R-:W3:Y:S04]  /*20c60*/  LDL.LU R4, [R1+0x30] ;  /* 0x0000300001047983 */ /* 0x001ee80000300800 */
[----:B------:R-:W3:Y:S04]  /*20c70*/  LDL.LU R5, [R1+0x34] ;  /* 0x0000340001057983 */ /* 0x000ee80000300800 */
[----:B-1----:R-:W3:Y:S04]  /*20c80*/  LDL.LU R6, [R1+0x38] ;  /* 0x0000380001067983 */ /* 0x002ee80000300800 */
[----:B------:R-:W3:Y:S01]  /*20c90*/  LDL.LU R7, [R1+0x3c] ;  /* 0x00003c0001077983 */ /* 0x000ee20000300800 */
[-C--:B--2---:R-:W-:Y:S08]  /*20ca0*/  HMMA.16816.F32 R16, R16, R14.reuse, R20 ;  /* 0x0000000e1010723c */ /* 0x084ff00000001814 */
[----:B---3--:R-:W-:Y:S01]  /*20cb0*/  HMMA.16816.F32 R4, R8, R14, R4 ;  /* 0x0000000e0804723c */ /* 0x008fe20000001804 */
        /* <DEDUP_REMOVED lines=16> */
[----:B-1----:R-:W-:-:S02]  /*20dc0*/  IMAD.MOV.U32 R4, RZ, RZ, R2 ;  /* 0x000000ffff047224 */ /* 0x002fc400078e0002 */
[----:B------:R-:W3:Y:S01]  /*20dd0*/  LDL.LU R2, [R1+0x2b38] ;  /* 0x002b380001027983 */ /* 0x000ee20000300800 */
[----:B------:R-:W-:-:S03]  /*20de0*/  IMAD.MOV.U32 R5, RZ, RZ, R28 ;  /* 0x000000ffff057224 */ /* 0x000fc600078e001c */
        /* <DEDUP_REMOVED lines=13> */
[----:B------:R-:W-:-:S03]  /*20ec0*/  IMAD.MOV.U32 R7, RZ, RZ, R12 ;  /* 0x000000ffff077224 */ /* 0x000fc600078e000c */
        /* <DEDUP_REMOVED lines=49> */
[----:B------:R-:W4:Y:S01]  /*211e0*/  LDL.LU.64 R8, [R1+0x2af0] ;  /* 0x002af00001087983 */ /* 0x000f220000300a00 */
[----:B-----5:R-:W-:Y:S01]  /*211f0*/  IMAD.MOV.U32 R23, RZ, RZ, R29 ;  /* 0x000000ffff177224 */ /* 0x020fe200078e001d */
[----:B----4-:R-:W-:Y:S02]  /*21200*/  HMMA.16816.F32 R8, R8, R14, R16 ;  /* 0x0000000e0808723c */ /* 0x010fe40000001810 */
[----:B------:R-:W3:Y:S04]  /*21210*/  LDL.LU.64 R18, [R1+0x2ae8] ;  /* 0x002ae80001127983 */ /* 0x000ee80000300a00 */
[----:B------:R-:W3:Y:S11]  /*21220*/  LDL.LU.64 R16, [R1+0x2ae0] ;  /* 0x002ae00001107983 */ /* 0x000ef60000300a00 */
[----:B------:R-:W-:Y:S06]  /*21230*/  @!UPT UIADD3 URZ, URZ, URZ, URZ ;  /* 0x0000003f3f3ff290 */ /* 0x000fec000fffe03f */
[----:B------:R0:W-:Y:S01]  /*21240*/  STL.64 [R1+0x60], R8 ;  /* 0x0000600801007387 */ /* 0x0001e20000100a00 */
[----:B------:R-:W-:-:S03]  /*21250*/  IMAD.MOV.U32 R29, RZ, RZ, R11 ;  /* 0x000000ffff1d7224 */ /* 0x000fc600078e000b */
[----:B------:R1:W-:Y:S04]  /*21260*/  STL [R1+0x68], R10 ;  /* 0x0000680a01007387 */ /* 0x0003e80000100800 */
        /* <DEDUP_REMOVED lines=36> */
[----:B------:R-:W-:Y:S01]  /*214b0*/  MOV R25, R6 ;  /* 0x0000000600197202 */ /* 0x000fe20000000f00 */
[----:B------:R-:W-:-:S02]  /*214c0*/  IMAD.MOV.U32 R26, RZ, RZ, R5 ;  /* 0x000000ffff1a7224 */ /* 0x000fc400078e0005 */
[----:B------:R-:W-:Y:S02]  /*214d0*/  IMAD.MOV.U32 R27, RZ, RZ, R4 ;  /* 0x000000ffff1b7224 */ /* 0x000fe400078e0004 */
[----:B------:R-:W0:Y:S04]  /*214e0*/  LDSM.16.MT88.4 R4, [R2+0x28180] ;  /* 0x028180000204783b */ /* 0x000e280000004200 */
[----:B------:R-:W-:Y:S04]  /*214f0*/  STL.64 [R1+0x2aa8], R22 ;  /* 0x002aa81601007387 */ /* 0x000fe80000100a00 */
[----:B------:R1:W-:Y:S04]  /*21500*/  STL.64 [R1+0x2aa0], R20 ;  /* 0x002aa01401007387 */ /* 0x0003e80000100a00 */
[----:B-1----:R-:W5:Y:S04]  /*21510*/  LDL.LU R20, [R1+0x140] ;  /* 0x0001400001147983 */ /* 0x002f680000300800 */
[----:B------:R-:W5:Y:S04]  /*21520*/  LDL.LU R21, [R1+0x144] ;  /* 0x0001440001157983 */ /* 0x000f680000300800 */
[----:B------:R-:W5:Y:S04]  /*21530*/  LDL.LU R22, [R1+0x148] ;  /* 0x0001480001167983 */ /* 0x000f680000300800 */
[----:B------:R-:W5:Y:S04]  /*21540*/  LDL.LU R23, [R1+0x14c] ;  /* 0x00014c0001177983 */ /* 0x000f680000300800 */
[----:B--2---:R-:W-:Y:S04]  /*21550*/  STL.64 [R1+0x2a98], R18 ;  /* 0x002a981201007387 */ /* 0x004fe80000100a00 */
[----:B------:R1:W-:Y:S04]  /*21560*/  STL.64 [R1+0x2a90], R16 ;  /* 0x002a901001007387 */ /* 0x0003e80000100a00 */
[----:B-1----:R-:W2:Y:S04]  /*21570*/  LDL.LU R16, [R1+0x110] ;  /* 0x0001100001107983 */ /* 0x002ea80000300800 */
[----:B------:R-:W2:Y:S04]  /*21580*/  LDL.LU R17, [R1+0x114] ;  /* 0x0001140001117983 */ /* 0x000ea80000300800 */
[----:B------:R-:W2:Y:S04]  /*21590*/  LDL.LU R18, [R1+0x118] ;  /* 0x0001180001127983 */ /* 0x000ea80000300800 */
[----:B------:R-:W2:Y:S04]  /*215a0*/  LDL.LU R19, [R1+0x11c] ;  /* 0x00011c0001137983 */ /* 0x000ea80000300800 */
[----:B0-----:R0:W-:Y:S04]  /*215b0*/  STL.64 [R1+0x2a88], R6 ;  /* 0x002a880601007387 */ /* 0x0011e80000100a00 */
[----:B------:R1:W-:Y:S01]  /*215c0*/  STL.64 [R1+0x2a80], R4 ;  /* 0x002a800401007387 */ /* 0x0003e20000100a00 */
[----:B0-----:R-:W-:-:S03]  /*215d0*/  IMAD.MOV.U32 R7, RZ, RZ, R3 ;  /* 0x000000ffff077224 */ /* 0x001fc600078e0003 */
[----:B-1----:R-:W2:Y:S04]  /*215e0*/  LDL.LU R4, [R1+0xb0] ;  /* 0x0000b00001047983 */ /* 0x002ea80000300800 */
[----:B------:R-:W2:Y:S01]  /*215f0*/  LDL.LU R5, [R1+0xb4] ;  /* 0x0000b40001057983 */ /* 0x000ea20000300800 */
[----:B----4-:R-:W-:Y:S03]  /*21600*/  HMMA.16816.F32 R24, R24, R14, R8 ;  /* 0x0000000e1818723c */ /* 0x010fe60000001808 */
[----:B------:R-:W5:Y:S11]  /*21610*/  LDL.LU.64 R8, [R1+0x2ac0] ;  /* 0x002ac00001087983 */ /* 0x000f760000300a00 */
[----:B------:R-:W-:Y:S09]  /*21620*/  @!UPT UIADD3 URZ, URZ, URZ, URZ ;  /* 0x0000003f3f3ff290 */ /* 0x000ff2000fffe03f */
[----:B------:R-:W-:Y:S01]  /*21630*/  STL.64 [R1+0xf0], R24 ;  /* 0x0000f01801007387 */ /* 0x000fe20000100a00 */
[----:B------:R-:W-:-:S03]  /*21640*/  IMAD.MOV.U32 R3, RZ, RZ, R27 ;  /* 0x000000ffff037224 */ /* 0x000fc600078e001b */
[----:B------:R0:W-:Y:S04]  /*21650*/  STL [R1+0xf8], R26 ;  /* 0x0000f81a01007387 */ /* 0x0001e80000100800 */
[----:B0-----:R-:W5:Y:S04]  /*21660*/  LDL.LU.64 R26, [R1+0x2ab8] ;  /* 0x002ab800011a7983 */ /* 0x001f680000300a00 */
[----:B------:R-:W5:Y:S02]  /*21670*/  LDL.LU.64 R24, [R1+0x2ab0] ;  /* 0x002ab00001187983 */ /* 0x000f640000300a00 */
[-C--:B-----5:R-:W-:Y:S02]  /*21680*/  HMMA.16816.F32 R24, R24, R8.reuse, R20 ;  /* 0x000000081818723c */ /* 0x0a0fe40000001814 */
[----:B------:R-:W2:Y:S04]  /*21690*/  LDL.LU.64 R22, [R1+0x2aa8] ;  /* 0x002aa80001167983 */ /* 0x000ea80000300a00 */
[----:B------:R-:W2:Y:S11]  /*216a0*/  LDL.LU.64 R20, [R1+0x2aa0] ;  /* 0x002aa00001147983 */ /* 0x000eb60000300a00 */
[----:B------:R-:W-:Y:S06]  /*216b0*/  @!UPT UIADD3 URZ, URZ, URZ, URZ ;  /* 0x0000003f3f3ff290 */ /* 0x000fec000fffe03f */
[----:B------:R-:W-:Y:S04]  /*216c0*/  STL.64 [R1], R24 ;  /* 0x0000001801007387 */ /* 0x000fe80000100a00 */
[----:B------:R0:W-:Y:S04]  /*216d0*/  STL.64 [R1+0x8], R26 ;  /* 0x0000081a01007387 */ /* 0x0001e80000100a00 */
[----:B0-----:R-:W4:Y:S01]  /*216e0*/  LDL R27, [R1+0x880] ;  /* 0x00088000011b7983 */ /* 0x001f220000100800 */
[----:B--2---:R-:W-:Y:S03]  /*216f0*/  HMMA.16816.F32 R20, R20, R8, R16 ;  /* 0x000000081414723c */ /* 0x004fe60000001810 */
[----:B------:R-:W2:Y:S04]  /*21700*/  LDL.LU.64 R18, [R1+0x2a98] ;  /* 0x002a980001127983 */ /* 0x000ea80000300a00 */
[----:B------:R-:W2:Y:S01]  /*21710*/  LDL.LU.64 R16, [R1+0x2a90] ;  /* 0x002a900001107983 */ /* 0x000ea20000300a00 */
[----:B---3--:R-:W-:-:S03]  /*21720*/  MOV R6, R12 ;  /* 0x0000000c00067202 */ /* 0x008fc60000000f00 */
[----:B------:R-:W-:Y:S11]  /*21730*/  LDSM.16.MT88.4 R12, [R13+0x28000] ;  /* 0x028000000d0c783b */ /* 0x000ff60000004200 */
[----:B------:R-:W-:Y:S01]  /*21740*/  @!UPT UIADD3 URZ, URZ, URZ, URZ ;  /* 0x0000003f3f3ff290 */ /* 0x000fe2000fffe03f */
[----:B------:R0:W-:Y:S01]  /*21750*/  STL.64 [R1+0x120], R20 ;  /* 0x0001201401007387 */ /* 0x0001e20000100a00 */
[----:B------:R-:W-:Y:S01]  /*21760*/  MOV R10, R22 ;  /* 0x00000016000a7202 */ /* 0x000fe20000000f00 */
[----:B------:R-:W-:Y:S02]  /*21770*/  IMAD.MOV.U32 R11, RZ, RZ, R23 ;  /* 0x000000ffff0b7224 */ /* 0x000fe400078e0017 */
[----:B0-----:R-:W3:Y:S04]  /*21780*/  LDL.LU R20, [R1+0x10] ;  /* 0x0000100001147983 */ /* 0x001ee80000300800 */
[----:B------:R-:W3:Y:S04]  /*21790*/  LDL.LU R21, [R1+0x14] ;  /* 0x0000140001157983 */ /* 0x000ee80000300800 */
[----:B------:R-:W3:Y:S04]  /*217a0*/  LDL.LU R22, [R1+0x18] ;  /* 0x0000180001167983 */ /* 0x000ee80000300800 */
[----:B------:R-:W3:Y:S01]  /*217b0*/  LDL.LU R23, [R1+0x1c] ;  /* 0x00001c0001177983 */ /* 0x000ee20000300800 */
[-C--:B--2---:R-:W-:Y:S03]  /*217c0*/  HMMA.16816.F32 R16, R16, R8.reuse, R4 ;  /* 0x000000081010723c */ /* 0x084fe60000001804 */
[----:B------:R-:W3:Y:S04]  /*217d0*/  LDL.LU.64 R6, [R1+0x2a88] ;  /* 0x002a880001067983 */ /* 0x000ee80000300a00 */
[----:B------:R-:W3:Y:S11]  /*217e0*/  LDL.LU.64 R4, [R1+0x2a80] ;  /* 0x002a800001047983 */ /* 0x000ef60000300a00 */
[----:B------:R-:W-:Y:S05]  /*217f0*/  @!UPT UIADD3 URZ, URZ, URZ, URZ ;  /* 0x0000003f3f3ff290 */ /* 0x000fea000fffe03f */
[----:B------:R-:W-:Y:S04]  /*21800*/  STL.64 [R1+0x100], R16 ;  /* 0x0001001001007387 */ /* 0x000fe80000100a00 */
[----:B------:R3:W-:Y:S02]  /*21810*/  STL.64 [R1+0x108], R18 ;  /* 0x0001081201007387 */ /* 0x0007e40000100a00 */
[-C--:B---3--:R-:W-:Y:S02]  /*21820*/  HMMA.16816.F32 R16, R4, R8.reuse, R20 ;  /* 0x000000080410723c */ /* 0x088fe40000001814 */
[----:B----4-:R-:W0:Y:S04]  /*21830*/  LDSM.16.MT88.4 R4, [R27+0x28080] ;  /* 0x028080001b04783b */ /* 0x010e280000004200 */
[----:B------:R-:W-:Y:S04]  /*21840*/  LDSM.16.MT88.4 R20, [R27+0x28180] ;  /* 0x028180001b14783b */ /* 0x000fe80000004200 */
[----:B0-----:R-:W-:Y:S11]  /*21850*/  STL.64 [R1+0x2a78], R6 ;  /* 0x002a780601007387 */ /* 0x001ff60000100a00 */
[----:B------:R-:W-:Y:S02]  /*21860*/  @!UPT UIADD3 URZ, URZ, URZ, URZ ;  /* 0x0000003f3f3ff290 */ /* 0x000fe4000fffe03f */
[----:B------:R-:W-:Y:S04]  /*21870*/  STL.64 [R1+0xe0], R16 ;  /* 0x0000e01001007387 */ /* 0x000fe80000100a00 */
[----:B------:R-:W-:Y:S04]  /*21880*/  STL.64 [R1+0xe8], R18 ;  /* 0x0000e81201007387 */ /* 0x000fe80000100a00 */
[----:B------:R0:W-:Y:S04]  /*21890*/  STL.64 [R1+0x2a70], R4 ;  /* 0x002a700401007387 */ /* 0x0001e80000100a00 */
[----:B------:R-:W1:Y:S04]  /*218a0*/  LDSM.16.MT88.4 R16, [R27+0x28100] ;  /* 0x028100001b10783b */ /* 0x000e680000004200 */
        /* <DEDUP_REMOVED lines=44> */
[----:B------:R0:W-:Y:S04]  /*21b70*/  STL.64 [R1+0x110], R16 ;  /* 0x0001101001007387 */ /* 0x0001e80000100a00 */
[----:B------:R1:W-:Y:S04]  /*21b80*/  STL.64 [R1+0x118], R18 ;  /* 0x0001181201007387 */ /* 0x0003e80000100a00 */
[----:B0-----:R-:W4:Y:S04]  /*21b90*/  LDL.LU R16, [R1+0x50] ;  /* 0x0000500001107983 */ /* 0x001f280000300800 */
[----:B------:R-:W4:Y:S04]  /*21ba0*/  LDL.LU R17, [R1+0x54] ;  /* 0x0000540001117983 */ /* 0x000f280000300800 */
[----:B-1----:R-:W4:Y:S04]  /*21bb0*/  LDL.LU R18, [R1+0x58] ;  /* 0x0000580001127983 */ /* 0x002f280000300800 */
[----:B------:R-:W4:Y:S01]  /*21bc0*/  LDL.LU R19, [R1+0x5c] ;  /* 0x00005c0001137983 */ /* 0x000f220000300800 */
        /* <DEDUP_REMOVED lines=19> */
[----:B----4-:R-:W-:Y:S03]  /*21d00*/  HMMA.16816.F32 R12, R12, R8, R16 ;  /* 0x000000080c0c723c */ /* 0x010fe60000001810 */
[----:B------:R-:W0:Y:S04]  /*21d10*/  LDSM.16.MT88.4 R16, [R28+0x28100] ;  /* 0x028100001c10783b */ /* 0x000e280000004200 */
[----:B------:R-:W-:Y:S04]  /*21d20*/  STL [R1+0x29e8], R0 ;  /* 0x0029e80001007387 */ /* 0x000fe80000100800 */
[----:B-1----:R1:W-:Y:S04]  /*21d30*/  STL.64 [R1+0x2a28], R26 ;  /* 0x002a281a01007387 */ /* 0x0023e80000100a00 */
[----:B------:R3:W-:Y:S01]  /*21d40*/  STL.64 [R1+0x2a20], R24 ;  /* 0x002a201801007387 */ /* 0x0007e20000100a00 */
[----:B-1----:R-:W-:-:S08]  /*21d50*/  IMAD.MOV.U32 R27, RZ, RZ, R29 ;  /* 0x000000ffff1b7224 */ /* 0x002fd000078e001d */
[----:B------:R-:W-:Y:S01]  /*21d60*/  MOV R29, R15 ;  /* 0x0000000f001d7202 */ /* 0x000fe20000000f00 */
[----:B---3--:R-:W3:Y:S04]  /*21d70*/  LDL.LU R24, [R1+0x60] ;  /* 0x0000600001187983 */ /* 0x008ee80000300800 */
[----:B------:R-:W3:Y:S04]  /*21d80*/  LDL.LU R25, [R1+0x64] ;  /* 0x0000640001197983 */ /* 0x000ee80000300800 */
[----:B------:R-:W3:Y:S04]  /*21d90*/  LDL.LU R26, [R1+0x68] ;  /* 0x00006800011a7983 */ /* 0x000ee80000300800 */
[----:B------:R-:W-:Y:S04]  /*21da0*/  STL.64 [R1+0x20], R12 ;  /* 0x0000200c01007387 */ /* 0x000fe80000100a00 */
[----:B------:R-:W-:Y:S04]  /*21db0*/  STL [R1+0x28], R14 ;  /* 0x0000280e01007387 */ /* 0x000fe80000100800 */
[----:B------:R-:W-:Y:S04]  /*21dc0*/  STL [R1+0x29ec], R29 ;  /* 0x0029ec1d01007387 */ /* 0x000fe80000100800 */
[----:B0-----:R-:W-:Y:S04]  /*21dd0*/  STL.64 [R1+0x2a18], R18 ;  /* 0x002a181201007387 */ /* 0x001fe80000100a00 */
[----:B------:R0:W-:Y:S04]  /*21de0*/  STL.64 [R1+0x2a10], R16 ;  /* 0x002a101001007387 */ /* 0x0001e80000100a00 */
[----:B------:R-:W1:Y:S04]  /*21df0*/  LDSM.16.MT88.4 R12, [R28+0x28080] ;  /* 0x028080001c0c783b */ /* 0x000e680000004200 */
[----:B0-----:R-:W1:Y:S04]  /*21e00*/  LDL.LU R16, [R1+0xc0] ;  /* 0x0000c00001107983 */ /* 0x001e680000300800 */
[----:B------:R-:W1:Y:S04]  /*21e10*/  LDL.LU R17, [R1+0xc4] ;  /* 0x0000c40001117983 */ /* 0x000e680000300800 */
[----:B------:R-:W1:Y:S04]  /*21e20*/  LDL.LU R18, [R1+0xc8] ;  /* 0x0000c80001127983 */ /* 0x000e680000300800 */
[----:B------:R-:W1:Y:S01]  /*21e30*/  LDL.LU R19, [R1+0xcc] ;  /* 0x0000cc0001137983 */ /* 0x000e620000300800 */
[-C--:B--2---:R-:W-:Y:S03]  /*21e40*/  HMMA.16816.F32 R4, R4, R8.reuse, R20 ;  /* 0x000000080404723c */ /* 0x084fe60000001814 */
[----:B------:R-:W3:Y:S04]  /*21e50*/  LDL.LU.64 R22, [R1+0x2a38] ;  /* 0x002a380001167983 */ /* 0x000ee80000300a00 */
[----:B------:R-:W3:Y:S11]  /*21e60*/  LDL.LU.64 R20, [R1+0x2a30] ;  /* 0x002a300001147983 */ /* 0x000ef60000300a00 */
[----:B------:R-:W-:Y:S05]  /*21e70*/  @!UPT UIADD3 URZ, URZ, URZ, URZ ;  /* 0x0000003f3f3ff290 */ /* 0x000fea000fffe03f */
[----:B------:R0:W-:Y:S04]  /*21e80*/  STL.64 [R1+0x70], R4 ;  /* 0x0000700401007387 */ /* 0x0001e80000100a00 */
[----:B------:R2:W-:Y:S04]  /*21e90*/  STL.64 [R1+0x78], R6 ;  /* 0x0000780601007387 */ /* 0x0005e80000100a00 */
[----:B0-----:R-:W4:Y:S04]  /*21ea0*/  LDL.LU R4, [R1+0x80] ;  /* 0x0000800001047983 */ /* 0x001f280000300800 */
[----:B------:R-:W4:Y:S04]  /*21eb0*/  LDL.LU R5, [R1+0x84] ;  /* 0x0000840001057983 */ /* 0x000f280000300800 */
[----:B--2---:R-:W4:Y:S04]  /*21ec0*/  LDL.LU R6, [R1+0x88] ;  /* 0x0000880001067983 */ /* 0x004f280000300800 */
        /* <DEDUP_REMOVED lines=9> */
[----:B--2---:R-:W3:Y:S04]  /*21f60*/  LDL.LU R22, [R1+0xa8] ;  /* 0x0000a80001167983 */ /* 0x004ee80000300800 */
[----:B------:R-:W3:Y:S04]  /*21f70*/  LDL.LU R23, [R1+0xac] ;  /* 0x0000ac0001177983 */ /* 0x000ee80000300800 */
[----:B------:R-:W-:Y:S01]  /*21f80*/  STL [R1+0x29f0], R28 ;  /* 0x0029f01c01007387 */ /* 0x000fe20000100800 */
[-C--:B-1----:R-:W-:Y:S08]  /*21f90*/  HMMA.16816.F32 R12, R12, R8.reuse, R16 ;  /* 0x000000080c0c723c */ /* 0x082ff00000001810 */
[----:B----4-:R-:W-:Y:S01]  /*21fa0*/  HMMA.16816.F32 R24, R24, R8, R4 ;  /* 0x000000081818723c */ /* 0x010fe20000001804 */
        /* <DEDUP_REMOVED lines=10> */
[----:B------:R-:W3:Y:S04]  /*22050*/  LDL.LU.64 R18, [R1+0x2a18] ;  /* 0x002a180001127983 */ /* 0x000ee80000300a00 */
[----:B------:R-:W3:Y:S01]  /*22060*/  LDL.LU.64 R16, [R1+0x2a10] ;  /* 0x002a100001107983 */ /* 0x000ee20000300a00 */
[----:B------:R-:W-:-:S03]  /*22070*/  IMAD.MOV.U32 R27, RZ, RZ, R3 ;  /* 0x000000ffff1b7224 */ /* 0x000fc600078e0003 */
[----:B------:R-:W-:Y:S04]  /*22080*/  STL.64 [R1+0x30], R12 ;  /* 0x0000300c01007387 */ /* 0x000fe80000100a00 */
[----:B------:R-:W-:Y:S01]  /*22090*/  STL [R1+0x38], R14 ;  /* 0x0000380e01007387 */ /* 0x000fe20000100800 */
[-C--:B---3--:R-:W-:Y:S03]  /*220a0*/  HMMA.16816.F32 R20, R16, R8.reuse, R20 ;  /* 0x000000081014723c */ /* 0x088fe60000001814 */
[----:B------:R-:W0:Y:S05]  /*220b0*/  LDSM.16.MT88.4 R16, [R2+0x2a100] ;  /* 0x02a100000210783b */ /* 0x000e2a0000004200 */
[----:B--2---:R-:W-:Y:S11]  /*220c0*/  HMMA.16816.F32 R4, R4, R8, R24 ;  /* 0x000000080404723c */ /* 0x004ff60000001818 */
[----:B------:R-:W-:Y:S04]  /*220d0*/  @!UPT UIADD3 URZ, URZ, URZ, URZ ;  /* 0x0000003f3f3ff290 */ /* 0x000fe8000fffe03f */
[----:B------:R-:W-:Y:S01]  /*220e0*/  STL.64 [R1+0x10], R20 ;  /* 0x0000101401007387 */ /* 0x000fe20000100a00 */
[----:B------:R-:W-:Y:S02]  /*220f0*/  STL.64 [R1+0x18], R22 ;  /* 0x0000181601007387 */ /* 0x000fe40000100a00 */
[----:B------:R-:W-:Y:S02]  /*22100*/  IMAD.MOV.U32 R3, RZ, RZ, R15 ;  /* 0x000000ffff037224 */ /* 0x000fe400078e000f */
[----:B------:R-:W-:Y:S01]  /*22110*/  LDSM.16.MT88.4 R20, [R2+0x2a180] ;  /* 0x02a180000214783b */ /* 0x000fe20000004200 */
[----:B------:R-:W1:Y:S04]  /*22120*/  LDSM.16.MT88.4 R12, [R2+0x2a080] ;  /* 0x02a08000020c783b */ /* 0x000e680000004200 */
[----:B0-----:R0:W-:Y:S01]  /*22130*/  STL.64 [R1+0x29e0], R18 ;  /* 0x0029e01201007387 */ /* 0x0011e20000100a00 */
[----:B------:R2:W-:Y:S01]  /*22140*/  STL.64 [R1+0x29d8], R16 ;  /* 0x0029d81001007387 */ /* 0x0005e20000100a00 */
[----:B0-----:R-:W-:-:S02]  /*22150*/  MOV R18, R10 ;  /* 0x0000000a00127202 */ /* 0x001fc40000000f00 */
[----:B--2---:R-:W1:Y:S01]  /*22160*/  LDL.LU R16, [R1+0x120] ;  /* 0x0001200001107983 */ /* 0x004e620000300800 */
[----:B------:R-:W1:Y:S02]  /*22170*/  LDL.LU R17, [R1+0x124] ;  /* 0x0001240001117983 */ /* 0x000e640000300800 */
[----:B------:R-:W2:Y:S02]  /*22180*/  LDL.LU R10, [R1+0x2a0c] ;  /* 0x002a0c00010a7983 */ /* 0x000ea40000300800 */
[----:B------:R-:W-:Y:S02]  /*22190*/  IMAD.MOV.U32 R19, RZ, RZ, R11 ;  /* 0x000000ffff137224 */ /* 0x000fe400078e000b */
[----:B------:R-:W2:Y:S01]  /*221a0*/  LDL.LU R11, [R1+0x2a08] ;  /* 0x002a0800010b7983 */ /* 0x000ea20000300800 */
[----:B------:R-:W2:Y:S02]  /*221b0*/  LDL.LU.64 R26, [R1+0x2a00] ;  /* 0x002a0000011a7983 */ /* 0x000ea40000300a00 */
[----:B------:R-:W2:Y:S02]  /*221c0*/  LDL.LU.64 R24, [R1+0x29f8] ;  /* 0x0029f80001187983 */ /* 0x000ea40000300a00 */
[----:B------:R0:W-:Y:S01]  /*221d0*/  STL.64 [R1+0x80], R4 ;  /* 0x0000800401007387 */ /* 0x0001e20000100a00 */
[----:B------:R3:W-:Y:S04]  /*221e0*/  STL.64 [R1+0x88], R6 ;  /* 0x0000880601007387 */ /* 0x0007e80000100a00 */
[----:B0-----:R-:W2:Y:S01]  /*221f0*/  LDL.LU R4, [R1] ;  /* 0x0000000001047983 */ /* 0x001ea20000300800 */
[----:B------:R-:W2:Y:S02]  /*22200*/  LDL.LU R5, [R1+0x4] ;  /* 0x0000040001057983 */ /* 0x000ea40000300800 */
[----:B---3--:R-:W2:Y:S02]  /*22210*/  LDL.LU R6, [R1+0x8] ;  /* 0x0000080001067983 */ /* 0x008ea40000300800 */
[----:B------:R-:W2:Y:S01]  /*22220*/  LDL.LU R7, [R1+0xc] ;  /* 0x00000c0001077983 */ /* 0x000ea20000300800 */
[----:B------:R-:W3:Y:S01]  /*22230*/  LDL R9, [R1+0x880] ;  /* 0x0008800001097983 */ /* 0x000ee20000100800 */
[-C--:B--2---:R-:W-:Y:S03]  /*22240*/  HMMA.16816.F32 R4, R24, R10.reuse, R4 ;  /* 0x0000000a1804723c */ /* 0x084fe60000001804 */
[----:B------:R-:W2:Y:S11]  /*22250*/  LDL.LU R24, [R1+0xe0] ;  /* 0x0000e00001187983 */ /* 0x000eb60000300800 */
[----:B------:R-:W-:Y:S09]  /*22260*/  @!UPT UIADD3 URZ, URZ, URZ, URZ ;  /* 0x0000003f3f3ff290 */ /* 0x000ff2000fffe03f */
[----:B------:R-:W-:Y:S01]  /*22270*/  STL.64 [R1+0xc0], R4 ;  /* 0x0000c00401007387 */ /* 0x000fe20000100a00 */
[----:B------:R-:W-:Y:S02]  /*22280*/  STL.64 [R1+0xc8], R6 ;  /* 0x0000c80601007387 */ /* 0x000fe40000100a00 */
[----:B---3--:R-:W0:Y:S01]  /*22290*/  LDSM.16.MT88.4 R4, [R9+0x2a000] ;  /* 0x02a000000904783b */ /* 0x008e220000004200 */
[----:B-1----:R-:W-:Y:S01]  /*222a0*/  HMMA.16816.F32 R12, R12, R10, R16 ;  /* 0x0000000a0c0c723c */ /* 0x002fe20000001810 */
[----:B------:R-:W2:Y:S02]  /*222b0*/  LDL.LU R25, [R1+0xe4] ;  /* 0x0000e40001197983 */ /* 0x000ea40000300800 */
[----:B------:R-:W2:Y:S02]  /*222c0*/  LDL.LU R26, [R1+0xe8] ;  /* 0x0000e800011a7983 */ /* 0x000ea40000300800 */
[----:B------:R-:W2:Y:S02]  /*222d0*/  LDL.LU R27, [R1+0xec] ;  /* 0x0000ec00011b7983 */ /* 0x000ea40000300800 */
[----:B0-----:R-:W-:Y:S01]  /*222e0*/  IMAD.MOV.U32 R28, RZ, RZ, R4 ;  /* 0x000000ffff1c7224 */ /* 0x001fe200078e0004 */
[----:B------:R-:W-:Y:S01]  /*222f0*/  MOV R29, R5 ;  /* 0x00000005001d7202 */ /* 0x000fe20000000f00 */
[----:B------:R-:W-:-:S02]  /*22300*/  IMAD.MOV.U32 R0, RZ, RZ, R6 ;  /* 0x000000ffff007224 */ /* 0x000fc400078e0006 */
[----:B------:R-:W-:Y:S02]  /*22310*/  IMAD.MOV.U32 R8, RZ, RZ, R7 ;  /* 0x000000ffff087224 */ /* 0x000fe400078e0007 */
[----:B------:R-:W0:Y:S04]  /*22320*/  LDSM.16.MT88.4 R4, [R9+0x2a080] ;  /* 0x02a080000904783b */ /* 0x000e280000004200 */
[----:B0-----:R-:W-:Y:S01]  /*22330*/  STL.64 [R1+0x29c0], R6 ;  /* 0x0029c00601007387 */ /* 0x001fe20000100a00 */
[----:B------:R0:W-:Y:S02]  /*22340*/  STL.64 [R1+0x29b8], R4 ;  /* 0x0029b80401007387 */ /* 0x0001e40000100a00 */
[----:B0-----:R-:W-:Y:S01]  /*22350*/  MOV R4, R28 ;  /* 0x0000001c00047202 */ /* 0x001fe20000000f00 */
[----:B------:R-:W-:Y:S01]  /*22360*/  IMAD.MOV.U32 R5, RZ, RZ, R29 ;  /* 0x000000ffff057224 */ /* 0x000fe200078e001d */
[----:B------:R-:W3:Y:S01]  /*22370*/  LDL.LU R28, [R1+0x29f0] ;  /* 0x0029f000011c7983 */ /* 0x000ee20000300800 */
[----:B------:R-:W4:Y:S02]  /*22380*/  LDL.LU R29, [R1+0x29ec] ;  /* 0x0029ec00011d7983 */ /* 0x000f240000300800 */
[----:B------:R-:W-:-:S02]  /*22390*/  IMAD.MOV.U32 R6, RZ, RZ, R0 ;  /* 0x000000ffff067224 */ /* 0x000fc400078e0000 */
[----:B------:R-:W5:Y:S01]  /*223a0*/  LDL.LU R0, [R1+0x29e8] ;  /* 0x0029e80001007983 */ /* 0x000f620000300800 */
[----:B------:R-:W2:Y:S02]  /*223b0*/  LDL.LU.64 R18, [R1+0x29e0] ;  /* 0x0029e00001127983 */ /* 0x000ea40000300a00 */
[----:B------:R-:W2:Y:S02]  /*223c0*/  LDL.LU.64 R16, [R1+0x29d8] ;  /* 0x0029d80001107983 */ /* 0x000ea40000300a00 */
[----:B------:R0:W-:Y:S01]  /*223d0*/  STL.64 [R1+0xb0], R12 ;  /* 0x0000b00c01007387 */ /* 0x0001e20000100a00 */
[----:B------:R1:W-:Y:S04]  /*223e0*/  STL.64 [R1+0xb8], R14 ;  /* 0x0000b80e01007387 */ /* 0x0003e80000100a00 */
[----:B0-----:R-:W2:Y:S01]  /*223f0*/  LDL.LU R12, [R1+0x100] ;  /* 0x00010000010c7983 */ /* 0x001ea20000300800 */
[----:B------:R-:W2:Y:S02]  /*22400*/  LDL.LU R13, [R1+0x104] ;  /* 0x00010400010d7983 */ /* 0x000ea40000300800 */
[----:B-1----:R-:W2:Y:S02]  /*22410*/  LDL.LU R14, [R1+0x108] ;  /* 0x00010800010e7983 */ /* 0x002ea40000300800 */
[----:B------:R-:W2:Y:S01]  /*22420*/  LDL.LU R15, [R1+0x10c] ;  /* 0x00010c00010f7983 */ /* 0x000ea20000300800 */
[----:B------:R-:W-:Y:S01]  /*22430*/  MOV R7, R8 ;  /* 0x0000000800077202 */ /* 0x000fe20000000f00 */
[-C--:B--2---:R-:W-:Y:S01]  /*22440*/  HMMA.16816.F32 R16, R16, R10.reuse, R12 ;  /* 0x0000000a1010723c */ /* 0x084fe2000000180c */
[----:B------:R-:W0:Y:S11]  /*22450*/  LDSM.16.MT88.4 R12, [R9+0x2a100] ;  /* 0x02a10000090c783b */ /* 0x000e360000004200 */
[----:B------:R-:W-:Y:S11]  /*22460*/  @!UPT UIADD3 URZ, URZ, URZ, URZ ;  /* 0x0000003f3f3ff290 */ /* 0x000ff6000fffe03f */
[----:B------:R-:W-:Y:S01]  /*22470*/  STL.64 [R1+0xa0], R16 ;  /* 0x0000a01001007387 */ /* 0x000fe20000100a00 */
[----:B------:R1:W-:Y:S02]  /*22480*/  STL [R1+0xa8], R18 ;  /* 0x0000a81201007387 */ /* 0x0003e40000100800 */
[----:B------:R-:W-:Y:S02]  /*22490*/  IMAD.MOV.U32 R8, RZ, RZ, R19 ;  /* 0x000000ffff087224 */ /* 0x000fe400078e0013 */
[-C--:B-1----:R-:W-:Y:S03]  /*224a0*/  HMMA.16816.F32 R16, R20, R10.reuse, R24 ;  /* 0x0000000a1410723c */ /* 0x082fe60000001818 */
[----:B------:R-:W-:Y:S04]  /*224b0*/  STL [R1+0x2950], R8 ;  /* 0x0029500801007387 */ /* 0x000fe80000100800 */
[----:B-----5:R-:W-:Y:S04]  /*224c0*/  LDSM.16.MT88.4 R20, [R0+0x2a000] ;  /* 0x02a000000014783b */ /* 0x020fe80000004200 */
[----:B------:R-:W-:Y:S04]  /*224d0*/  LDSM.16.MT88.4 R24, [R0+0x2a080] ;  /* 0x02a080000018783b */ /* 0x000fe80000004200 */
[----:B0-----:R-:W-:Y:S08]  /*224e0*/  STL.64 [R1+0x29b0], R14 ;  /* 0x0029b00e01007387 */ /* 0x001ff00000100a00 */
[----:B------:R-:W-:Y:S01]  /*224f0*/  STL.64 [R1+0x90], R16 ;  /* 0x0000901001007387 */ /* 0x000fe20000100a00 */
[----:B------:R-:W-:Y:S02]  /*22500*/  STL.64 [R1+0x98], R18 ;  /* 0x0000981201007387 */ /* 0x000fe40000100a00 */
[----:B------:R0:W-:Y:S02]  /*22510*/  STL.64 [R1+0x29a8], R12 ;  /* 0x0029a80c01007387 */ /* 0x0001e40000100a00 */
[----:B------:R-:W1:Y:S01]  /*22520*/  LDSM.16.MT88.4 R16, [R9+0x2a180] ;  /* 0x02a180000910783b */ /* 0x000e620000004200 */
[----:B0-----:R-:W2:Y:S03]  /*22530*/  LDL.LU R12, [R1+0x130] ;  /* 0x00013000010c7983 */ /* 0x001ea60000300800 */
[----:B------:R-:W2:Y:S02]  /*22540*/  LDL.LU R13, [R1+0x134] ;  /* 0x00013400010d7983 */ /* 0x000ea40000300800 */
[----:B------:R-:W5:Y:S02]  /*22550*/  LDL.LU R14, [R1+0x138] ;  /* 0x00013800010e7983 */ /* 0x000f640000300800 */
[----:B------:R-:W5:Y:S02]  /*22560*/  LDL.LU R15, [R1+0x13c] ;  /* 0x00013c00010f7983 */ /* 0x000f640000300800 */
[----:B-----5:R-:W-:Y:S01]  /*22570*/  STL.64 [R1+0x29d0], R14 ;  /* 0x0029d00e01007387 */ /* 0x020fe20000100a00 */
[----:B--2---:R0:W-:Y:S03]  /*22580*/  STL.64 [R1+0x29c8], R12 ;  /* 0x0029c80c01007387 */ /* 0x0041e60000100a00 */
[----:B0-----:R-:W2:Y:S01]  /*22590*/  LDL.LU R12, [R1+0x140] ;  /* 0x00014000010c7983 */ /* 0x001ea20000300800 */
[----:B------:R-:W2:Y:S02]  /*225a0*/  LDL.LU R13, [R1+0x144] ;  /* 0x00014400010d7983 */ /* 0x000ea40000300800 */
[----:B------:R-:W2:Y:S02]  /*225b0*/  LDL.LU R14, [R1+0x148] ;  /* 0x00014800010e7983 */ /* 0x000ea40000300800 */
[----:B------:R-:W2:Y:S01]  /*225c0*/  LDL.LU R15, [R1+0x14c] ;  /* 0x00014c00010f7983 */ /* 0x000ea20000300800 */
[----:B-1----:R-:W-:Y:S01]  /*225d0*/  STL.64 [R1+0x29a0], R18 ;  /* 0x0029a01201007387 */ /* 0x002fe20000100a00 */
[----:B------:R0:W-:Y:S03]  /*225e0*/  STL.64 [R1+0x2998], R16 ;  /* 0x0029981001007387 */ /* 0x0001e60000100a00 */
[----:B0-----:R-:W5:Y:S01]  /*225f0*/  LDL.LU R16, [R1+0x110] ;  /* 0x0001100001107983 */ /* 0x001f620000300800 */
[----:B------:R-:W5:Y:S02]  /*22600*/  LDL.LU R17, [R1+0x114] ;  /* 0x0001140001117983 */ /* 0x000f640000300800 */
[----:B------:R-:W5:Y:S02]  /*22610*/  LDL.LU R18, [R1+0x118] ;  /* 0x0001180001127983 */ /* 0x000f640000300800 */
[----:B------:R-:W5:Y:S01]  /*22620*/  LDL.LU R19, [R1+0x11c] ;  /* 0x00011c0001137983 */ /* 0x000f620000300800 */
[----:B------:R-:W-:Y:S01]  /*22630*/  STL.64 [R1+0x2990], R22 ;  /* 0x0029901601007387 */ /* 0x000fe20000100a00 */
[----:B------:R0:W-:Y:S03]  /*22640*/  STL.64 [R1+0x2988], R20 ;  /* 0x0029881401007387 */ /* 0x0001e60000100a00 */
[----:B0-----:R-:W3:Y:S01]  /*22650*/  LDL.LU R20, [R1+0xd0] ;  /* 0x0000d00001147983 */ /* 0x001ee20000300800 */
[----:B------:R-:W3:Y:S02]  /*22660*/  LDL.LU R21, [R1+0xd4] ;  /* 0x0000d40001157983 */ /* 0x000ee40000300800 */
[----:B------:R-:W3:Y:S02]  /*22670*/  LDL.LU R22, [R1+0xd8] ;  /* 0x0000d80001167983 */ /* 0x000ee40000300800 */
[----:B------:R-:W3:Y:S01]  /*22680*/  LDL.LU R23, [R1+0xdc] ;  /* 0x0000dc0001177983 */ /* 0x000ee20000300800 */
[-C--:B--2---:R-:W-:Y:S01]  /*22690*/  HMMA.16816.F32 R4, R4, R10.reuse, R12 ;  /* 0x0000000a0404723c */ /* 0x084fe2000000180c */
[----:B------:R-:W2:Y:S01]  /*226a0*/  LDL.LU.64 R14, [R1+0x29d0] ;  /* 0x0029d000010e7983 */ /* 0x000ea20000300a00 */
[----:B------:R-:W2:Y:S11]  /*226b0*/  LDL.LU.64 R12, [R1+0x29c8] ;  /* 0x0029c800010c7983 */ /* 0x000eb60000300a00 */
[----:B------:R-:W-:Y:S10]  /*226c0*/  @!UPT UIADD3 URZ, URZ, URZ, URZ ;  /* 0x0000003f3f3ff290 */ /* 0x000ff4000fffe03f */
[----:B------:R-:W-:Y:S01]  /*226d0*/  STL.64 [R1+0x100], R4 ;  /* 0x0001000401007387 */ /* 0x000fe20000100a00 */
[----:B------:R0:W-:Y:S03]  /*226e0*/  STL.64 [R1+0x108], R6 ;  /* 0x0001080601007387 */ /* 0x0001e60000100a00 */
[----:B0-----:R-:W2:Y:S01]  /*226f0*/  LDL.LU.64 R6, [R1+0x29c0] ;  /* 0x0029c00001067983 */ /* 0x001ea20000300a00 */
[----:B------:R-:W2:Y:S02]  /*22700*/  LDL.LU.64 R4, [R1+0x29b8] ;  /* 0x0029b80001047983 */ /* 0x000ea40000300a00 */
[-C--:B--2---:R-:W-:Y:S01]  /*22710*/  HMMA.16816.F32 R4, R4, R10.reuse, R12 ;  /* 0x0000000a0404723c */ /* 0x084fe2000000180c */
[----:B------:R-:W5:Y:S01]  /*22720*/  LDL.LU.64 R14, [R1+0x29b0] ;  /* 0x0029b000010e7983 */ /* 0x000f620000300a00 */
[----:B------:R-:W5:Y:S11]  /*22730*/  LDL.LU.64 R12, [R1+0x29a8] ;  /* 0x0029a800010c7983 */ /* 0x000f760000300a00 */
[----:B------:R-:W-:Y:S10]  /*22740*/  @!UPT UIADD3 URZ, URZ, URZ, URZ ;  /* 0x0000003f3f3ff290 */ /* 0x000ff4000fffe03f */
[----:B------:R-:W-:Y:S01]  /*22750*/  STL.64 [R1+0x160], R4 ;  /* 0x0001600401007387 */ /* 0x000fe20000100a00 */
[----:B------:R-:W-:Y:S02]  /*22760*/  STL.64 [R1+0x168], R6 ;  /* 0x0001680601007387 */ /* 0x000fe40000100a00 */
[----:B------:R-:W-:Y:S01]  /*22770*/  LDSM.16.MT88.4 R4, [R0+0x2a100] ;  /* 0x02a100000004783b */ /* 0x000fe20000004200 */
[-C--:B-----5:R-:W-:Y:S01]  /*22780*/  HMMA.16816.F32 R12, R12, R10.reuse, R16 ;  /* 0x0000000a0c0c723c */ /* 0x0a0fe20000001810 */
[----:B------:R-:W3:Y:S02]  /*22790*/  LDL.LU.64 R18, [R1+0x29a0] ;  /* 0x0029a00001127983 */ /* 0x000ee40000300a00 */
[----:B------:R-:W3:Y:S11]  /*227a0*/  LDL.LU.64 R16, [R1+0x2998] ;  /* 0x0029980001107983 */ /* 0x000ef60000300a00 */
[----:B------:R-:W-:Y:S09]  /*227b0*/  @!UPT UIADD3 URZ, URZ, URZ, URZ ;  /* 0x0000003f3f3ff290 */ /* 0x000ff2000fffe03f */
[----:B------:R0:W-:Y:S01]  /*227c0*/  STL.64 [R1+0x130], R12 ;  /* 0x0001300c01007387 */ /* 0x0001e20000100a00 */
[----:B------:R1:W-:Y:S03]  /*227d0*/  STL.64 [R1+0x138], R14 ;  /* 0x0001380e01007387 */ /* 0x0003e60000100a00 */
[----:B0-----:R-:W2:Y:S01]  /*227e0*/  LDL.LU R12, [R1+0x20] ;  /* 0x00002000010c7983 */ /* 0x001ea20000300800 */
[----:B------:R-:W2:Y:S02]  /*227f0*/  LDL.LU R13, [R1+0x24] ;  /* 0x00002400010d7983 */ /* 0x000ea40000300800 */
[----:B-1----:R-:W2:Y:S02]  /*22800*/  LDL.LU R14, [R1+0x28] ;  /* 0x00002800010e7983 */ /* 0x002ea40000300800 */
[----:B----4-:R-:W-:Y:S01]  /*22810*/  IMAD.MOV.U32 R15, RZ, RZ, R29 ;  /* 0x000000ffff0f7224 */ /* 0x010fe200078e001d */
[-C--:B---3--:R-:W-:Y:S01]  /*22820*/  HMMA.16816.F32 R16, R16, R10.reuse, R20 ;  /* 0x0000000a1010723c */ /* 0x088fe20000001814 */
[----:B------:R-:W3:Y:S01]  /*22830*/  LDL.LU.64 R22, [R1+0x2990] ;  /* 0x0029900001167983 */ /* 0x000ee20000300a00 */
[----:B------:R-:W3:Y:S11]  /*22840*/  LDL.LU.64 R20, [R1+0x2988] ;  /* 0x0029880001147983 */ /* 0x000ef60000300a00 */
[----:B------:R-:W-:Y:S10]  /*22850*/  @!UPT UIADD3 URZ, URZ, URZ, URZ ;  /* 0x0000003f3f3ff290 */ /* 0x000ff4000fffe03f */
[----:B------:R0:W-:Y:S01]  /*22860*/  STL.64 [R1+0x110], R16 ;  /* 0x0001101001007387 */ /* 0x0001e20000100a00 */
[----:B------:R1:W-:Y:S01]  /*22870*/  STL [R1+0x118], R18 ;  /* 0x0001181201007387 */ /* 0x0003e20000100800 */
[----:B------:R-:W-:Y:S02]  /*22880*/  MOV R29, R19 ;  /* 0x00000013001d7202 */ /* 0x000fe40000000f00 */
[----:B0-----:R-:W3:Y:S01]  /*22890*/  LDL.LU R16, [R1+0x40] ;  /* 0x0000400001107983 */ /* 0x001ee20000300800 */
[----:B------:R-:W3:Y:S02]  /*228a0*/  LDL.LU R17, [R1+0x44] ;  /* 0x0000440001117983 */ /* 0x000ee40000300800 */
[----:B-1----:R-:W3:Y:S02]  /*228b0*/  LDL.LU R18, [R1+0x48] ;  /* 0x0000480001127983 */ /* 0x002ee40000300800 */
[----:B------:R-:W3:Y:S01]  /*228c0*/  LDL.LU R19, [R1+0x4c] ;  /* 0x00004c0001137983 */ /* 0x000ee20000300800 */
[-C--:B--2---:R-:W-:Y:S01]  /*228d0*/  HMMA.16816.F32 R12, R24, R10.reuse, R12 ;  /* 0x0000000a180c723c */ /* 0x084fe2000000180c */
[----:B------:R-:W0:Y:S04]  /*228e0*/  LDSM.16.MT88.4 R24, [R0+0x2a180] ;  /* 0x02a180000018783b */ /* 0x000e280000004200 */
[----:B------:R-:W-:Y:S11]  /*228f0*/  STL [R1+0x28f0], R29 ;  /* 0x0028f01d01007387 */ /* 0x000ff60000100800 */
[----:B------:R-:W-:Y:S07]  /*22900*/  @!UPT UIADD3 URZ, URZ, URZ, URZ ;  /* 0x0000003f3f3ff290 */ /* 0x000fee000fffe03f */
[----:B------:R-:W-:Y:S01]  /*22910*/  STL.64 [R1+0x120], R12 ;  /* 0x0001200c01007387 */ /* 0x000fe20000100a00 */
[-C--:B---3--:R-:W-:Y:S03]  /*22920*/  HMMA.16816.F32 R16, R20, R10.reuse, R16 ;  /* 0x0000000a1410723c */ /* 0x088fe60000001810 */
[----:B------:R-:W1:Y:S11]  /*22930*/  LDSM.16.MT88.4 R20, [R28+0x2a000] ;  /* 0x02a000001c14783b */ /* 0x000e760000004200 */
[----:B------:R-:W-:Y:S09]  /*22940*/  @!UPT UIADD3 URZ, URZ, URZ, URZ ;  /* 0x0000003f3f3ff290 */ /* 0x000ff2000fffe03f */
[----:B------:R-:W-:Y:S01]  /*22950*/  STL.64 [R1+0x140], R16 ;  /* 0x0001401001007387 */ /* 0x000fe20000100a00 */
[----:B------:R-:W-:Y:S02]  /*22960*/  STL.64 [R1+0x148], R18 ;  /* 0x0001481201007387 */ /* 0x000fe40000100a00 */
[----:B------:R-:W-:Y:S02]  /*22970*/  STL [R1+0x128], R14 ;  /* 0x0001280e01007387 */ /* 0x000fe40000100800 */
[----:B0-----:R-:W-:Y:S01]  /*22980*/  STL.64 [R1+0x2980], R26 ;  /* 0x0029801a01007387 */ /* 0x001fe20000100a00 */
[----:B------:R0:W-:Y:S04]  /*22990*/  STL.64 [R1+0x2978], R24 ;  /* 0x0029781801007387 */ /* 0x0001e80000100a00 */
[----:B------:R-:W2:Y:S04]  /*229a0*/  LDSM.16.MT88.4 R16, [R28+0x2a080] ;  /* 0x02a080001c10783b */ /* 0x000ea80000004200 */
[----:B0-----:R-:W3:Y:S01]  /*229b0*/  LDL.LU R24, [R1+0x70] ;  /* 0x0000700001187983 */ /* 0x001ee20000300800 */
[----:B------:R-:W3:Y:S02]  /*229c0*/  LDL.LU R25, [R1+0x74] ;  /* 0x0000740001197983 */ /* 0x000ee40000300800 */
[----:B------:R-:W3:Y:S02]  /*229d0*/  LDL.LU R26, [R1+0x78] ;  /* 0x00007800011a7983 */ /* 0x000ee40000300800 */
[----:B------:R-:W3:Y:S01]  /*229e0*/  LDL.LU R27, [R1+0x7c] ;  /* 0x00007c00011b7983 */ /* 0x000ee20000300800 */
[----:B-1----:R-:W-:Y:S01]  /*229f0*/  STL.64 [R1+0x2970], R22 ;  /* 0x0029701601007387 */ /* 0x002fe20000100a00 */
[----:B------:R0:W-:Y:S03]  /*22a00*/  STL.64 [R1+0x2968], R20 ;  /* 0x0029681401007387 */ /* 0x0001e60000100a00 */
[----:B0-----:R-:W4:Y:S01]  /*22a10*/  LDL.LU R20, [R1+0x60] ;  /* 0x0000600001147983 */ /* 0x001f220000300800 */
[----:B------:R-:W4:Y:S02]  /*22a20*/  LDL.LU R21, [R1+0x64] ;  /* 0x0000640001157983 */ /* 0x000f240000300800 */
[----:B------:R-:W4:Y:S02]  /*22a30*/  LDL.LU R22, [R1+0x68] ;  /* 0x0000680001167983 */ /* 0x000f240000300800 */
[----:B------:R-:W4:Y:S01]  /*22a40*/  LDL.LU R23, [R1+0x6c] ;  /* 0x00006c0001177983 */ /* 0x000f220000300800 */
[----:B--2---:R-:W-:Y:S01]  /*22a50*/  STL.64 [R1+0x2960], R18 ;  /* 0x0029601201007387 */ /* 0x004fe20000100a00 */
[----:B------:R0:W-:Y:S03]  /*22a60*/  STL.64 [R1+0x2958], R16 ;  /* 0x0029581001007387 */ /* 0x0001e60000100a00 */
[----:B0-----:R-:W2:Y:S01]  /*22a70*/  LDL.LU R16, [R1+0x50] ;  /* 0x0000500001107983 */ /* 0x001ea20000300800 */
[----:B------:R-:W2:Y:S02]  /*22a80*/  LDL.LU R17, [R1+0x54] ;  /* 0x0000540001117983 */ /* 0x000ea40000300800 */
[----:B------:R-:W2:Y:S02]  /*22a90*/  LDL.LU R18, [R1+0x58] ;  /* 0x0000580001127983 */ /* 0x000ea40000300800 */
[----:B------:R-:W2:Y:S01]  /*22aa0*/  LDL.LU R19, [R1+0x5c] ;  /* 0x00005c0001137983 */ /* 0x000ea20000300800 */
[-C--:B---3--:R-:W-:Y:S01]  /*22ab0*/  HMMA.16816.F32 R24, R4, R10.reuse, R24 ;  /* 0x0000000a0418723c */ /* 0x088fe20000001818 */
[----:B------:R-:W3:Y:S11]  /*22ac0*/  LDL R7, [R1+0xe98] ;  /* 0x000e980001077983 */ /* 0x000ef60000100800 */
[----:B------:R-:W-:Y:S11]  /*22ad0*/  @!UPT UIADD3 URZ, URZ, URZ, URZ ;  /* 0x0000003f3f3ff290 */ /* 0x000ff6000fffe03f */
[----:B------:R-:W-:Y:S01]  /*22ae0*/  STL.64 [R1+0x150], R24 ;  /* 0x0001501801007387 */ /* 0x000fe20000100a00 */
[----:B------:R-:W-:Y:S02]  /*22af0*/  STL.64 [R1+0x158], R26 ;  /* 0x0001581a01007387 */ /* 0x000fe40000100a00 */
[----:B------:R-:W0:Y:S04]  /*22b00*/  LDSM.16.MT88.4 R24, [R28+0x2a180] ;  /* 0x02a180001c18783b */ /* 0x000e280000004200 */
[----:B0-----:R-:W-:Y:S02]  /*22b10*/  IMAD.MOV.U32 R5, RZ, RZ, R26 ;  /* 0x000000ffff057224 */ /* 0x001fe400078e001a */
[----:B------:R-:W-:Y:S02]  /*22b20*/  IMAD.MOV.U32 R4, RZ, RZ, R27 ;  /* 0x000000ffff047224 */ /* 0x000fe400078e001b */
[----:B------:R-:W-:Y:S01]  /*22b30*/  IMAD.MOV.U32 R8, RZ, RZ, R24 ;  /* 0x000000ffff087224 */ /* 0x000fe200078e0018 */
[----:B------:R-:W-:Y:S01]  /*22b40*/  MOV R6, R25 ;  /* 0x0000001900067202 */ /* 0x000fe20000000f00 */
[----:B------:R-:W4:Y:S01]  /*22b50*/  LDL.LU.64 R26, [R1+0x2980] ;  /* 0x00298000011a7983 */ /* 0x000f220000300a00 */
[----:B------:R-:W4:Y:S02]  /*22b60*/  LDL.LU.64 R24, [R1+0x2978] ;  /* 0x0029780001187983 */ /* 0x000f240000300a00 */
[-C--:B----4-:R-:W-:Y:S01]  /*22b70*/  HMMA.16816.F32 R24, R24, R10.reuse, R20 ;  /* 0x0000000a1818723c */ /* 0x090fe20000001814 */
[----:B------:R-:W2:Y:S01]  /*22b80*/  LDL.LU.64 R22, [R1+0x2970] ;  /* 0x0029700001167983 */ /* 0x000ea20000300a00 */
[----:B------:R-:W2:Y:S11]  /*22b90*/  LDL.LU.64 R20, [R1+0x2968] ;  /* 0x0029680001147983 */ /* 0x000eb60000300a00 */
[----:B------:R-:W-:Y:S10]  /*22ba0*/  @!UPT UIADD3 URZ, URZ, URZ, URZ ;  /* 0x0000003f3f3ff290 */ /* 0x000ff4000fffe03f */
[----:B------:R0:W-:Y:S01]  /*22bb0*/  STL.64 [R1+0xf0], R24 ;  /* 0x0000f01801007387 */ /* 0x0001e20000100a00 */
[----:B------:R1:W-:Y:S03]  /*22bc0*/  STL.64 [R1+0xf8], R26 ;  /* 0x0000f81a01007387 */ /* 0x0003e60000100a00 */
[----:B0-----:R-:W4:Y:S01]  /*22bd0*/  LDL.LU R24, [R1+0x10] ;  /* 0x0000100001187983 */ /* 0x001f220000300800 */
[----:B------:R-:W4:Y:S02]  /*22be0*/  LDL.LU R25, [R1+0x14] ;  /* 0x0000140001197983 */ /* 0x000f240000300800 */
[----:B-1----:R-:W4:Y:S02]  /*22bf0*/  LDL.LU R26, [R1+0x18] ;  /* 0x00001800011a7983 */ /* 0x002f240000300800 */
[----:B------:R-:W4:Y:S01]  /*22c00*/  LDL.LU R27, [R1+0x1c] ;  /* 0x00001c00011b7983 */ /* 0x000f220000300800 */
[-C--:B--2---:R-:W-:Y:S01]  /*22c10*/  HMMA.16816.F32 R20, R20, R10.reuse, R16 ;  /* 0x0000000a1414723c */ /* 0x084fe20000001810 */
[----:B------:R-:W2:Y:S01]  /*22c20*/  LDL.LU.64 R18, [R1+0x2960] ;  /* 0x0029600001127983 */ /* 0x000ea20000300a00 */
[----:B------:R-:W2:Y:S11]  /*22c30*/  LDL.LU.64 R16, [R1+0x2958] ;  /* 0x0029580001107983 */ /* 0x000eb60000300a00 */
[----:B------:R-:W-:Y:S10]  /*22c40*/  @!UPT UIADD3 URZ, URZ, URZ, URZ ;  /* 0x0000003f3f3ff290 */ /* 0x000ff4000fffe03f */
[----:B------:R0:W-:Y:S01]  /*22c50*/  STL.64 [R1+0xe0], R20 ;  /* 0x0000e01401007387 */ /* 0x0001e20000100a00 */
[----:B------:R1:W-:Y:S03]  /*22c60*/  STL.64 [R1+0xe8], R22 ;  /* 0x0000e81601007387 */ /* 0x0003e60000100a00 */
[----:B0-----:R-:W2:Y:S01]  /*22c70*/  LDL.LU R20, [R1+0x30] ;  /* 0x0000300001147983 */ /* 0x001ea20000300800 */
[----:B------:R-:W2:Y:S02]  /*22c80*/  LDL.LU R21, [R1+0x34] ;  /* 0x0000340001157983 */ /* 0x000ea40000300800 */
[----:B-1----:R-:W2:Y:S02]  /*22c90*/  LDL.LU R22, [R1+0x38] ;  /* 0x0000380001167983 */ /* 0x002ea40000300800 */
[----:B------:R-:W-:Y:S02]  /*22ca0*/  IMAD.MOV.U32 R29, RZ, RZ, R15 ;  /* 0x000000ffff1d7224 */ /* 0x000fe400078e000f */
[----:B------:R-:W4:Y:S01]  /*22cb0*/  LDSM.16.MT88.4 R12, [R28+0x2a100] ;  /* 0x02a100001c0c783b */ /* 0x000f220000004200 */
[----:B------:R-:W-:Y:S01]  /*22cc0*/  MOV R23, R3 ;  /* 0x0000000300177202 */ /* 0x000fe20000000f00 */
[-C--:B----4-:R-:W-:Y:S02]  /*22cd0*/  HMMA.16816.F32 R12, R12, R10.reuse, R24 ;  /* 0x0000000a0c0c723c */ /* 0x090fe40000001818 */
[----:B------:R-:W0:Y:S06]  /*22ce0*/  LDSM.16.MT88.4 R24, [R2+0x2c000] ;  /* 0x02c000000218783b */ /* 0x000e2c0000004200 */
[----:B--2---:R-:W-:Y:S01]  /*22cf0*/  HMMA.16816.F32 R16, R16, R10, R20 ;  /* 0x0000000a1010723c */ /* 0x004fe20000001814 */
[----:B------:R-:W-:Y:S11]  /*22d00*/  LDSM.16.MT88.4 R20, [R2+0x2c080] ;  /* 0x02c080000214783b */ /* 0x000ff60000004200 */
[----:B------:R-:W-:Y:S11]  /*22d10*/  @!UPT UIADD3 URZ, URZ, URZ, URZ ;  /* 0x0000003f3f3ff290 */ /* 0x000ff6000fffe03f */
[----:B------:R-:W-:Y:S01]  /*22d20*/  STL.64 [R1+0xd0], R16 ;  /* 0x0000d01001007387 */ /* 0x000fe20000100a00 */
[----:B------:R-:W-:Y:S02]  /*22d30*/  STL [R1+0xd8], R18 ;  /* 0x0000d81201007387 */ /* 0x000fe40000100800 */
[----:B0-----:R0:W-:Y:S02]  /*22d40*/  STL.64 [R1+0x2940], R26 ;  /* 0x0029401a01007387 */ /* 0x0011e40000100a00 */
[----:B------:R-:W-:Y:S01]  /*22d50*/  STL.64 [R1+0x30], R12 ;  /* 0x0000300c01007387 */ /* 0x000fe20000100a00 */
[----:B------:R-:W-:Y:S01]  /*22d60*/  STL.64 [R1+0x38], R14 ;  /* 0x0000380e01007387 */ /* 0x000fe20000100a00 */
[----:B------:R1:W-:Y:S02]  /*22d70*/  STL.64 [R1+0x2938], R24 ;  /* 0x0029381801007387 */ /* 0x0003e40000100a00 */
[----:B------:R-:W-:Y:S02]  /*22d80*/  IMAD.MOV.U32 R3, RZ, RZ, R19 ;  /* 0x000000ffff037224 */ /* 0x000fe400078e0013 */
[----:B------:R-:W-:Y:S01]  /*22d90*/  LDSM.16.MT88.4 R12, [R2+0x2c180] ;  /* 0x02c18000020c783b */ /* 0x000fe20000004200 */
[----:B------:R-:W-:Y:S03]  /*22da0*/  LDSM.16.MT88.4 R16, [R2+0x2c100] ;  /* 0x02c100000210783b */ /* 0x000fe60000004200 */
[----:B0-----:R-:W-:-:S02]  /*22db0*/  IMAD.MOV.U32 R26, RZ, RZ, R5 ;  /* 0x000000ffff1a7224 */ /* 0x001fc400078e0005 */
[----:B------:R-:W-:Y:S01]  /*22dc0*/  IMAD.MOV.U32 R27, RZ, RZ, R4 ;  /* 0x000000ffff1b7224 */ /* 0x000fe200078e0004 */
[----:B-1----:R-:W-:Y:S02]  /*22dd0*/  MOV R25, R6 ;  /* 0x0000000600197202 */ /* 0x002fe40000000f00 */
[----:B---3--:R-:W0:Y:S01]  /*22de0*/  LDSM.16.M88.4 R4, [R7+0x40280] ;  /* 0x040280000704783b */ /* 0x008e220000000200 */
[----:B------:R-:W-:Y:S02]  /*22df0*/  IMAD.MOV.U32 R24, RZ, RZ, R8 ;  /* 0x000000ffff187224 */ /* 0x000fe400078e0008 */
[----:B------:R-:W2:Y:S01]  /*22e00*/  LDL.LU R8, [R1+0x2950] ;  /* 0x0029500001087983 */ /* 0x000ea20000300800 */
[----:B0-----:R-:W-:Y:S01]  /*22e10*/  STL [R1+0x289c], R6 ;  /* 0x00289c0601007387 */ /* 0x001fe20000100800 */
[----:B------:R-:W-:Y:S02]  /*22e20*/  STL [R1+0x2898], R7 ;  /* 0x0028980701007387 */ /* 0x000fe40000100800 */
[----:B------:R0:W-:Y:S02]  /*22e30*/  STL.64 [R1+0x2948], R4 ;  /* 0x0029480401007387 */ /* 0x0001e40000100a00 */
[----:B0-----:R-:W3:Y:S01]  /*22e40*/  LDL.LU R4, [R1+0x80] ;  /* 0x0000800001047983 */ /* 0x001ee20000300800 */
[----:B------:R-:W3:Y:S02]  /*22e50*/  LDL.LU R5, [R1+0x84] ;  /* 0x0000840001057983 */ /* 0x000ee40000300800 */
[----:B------:R-:W3:Y:S02]  /*22e60*/  LDL.LU R6, [R1+0x88] ;  /* 0x0000880001067983 */ /* 0x000ee40000300800 */
[----:B------:R-:W3:Y:S01]  /*22e70*/  LDL.LU R7, [R1+0x8c] ;  /* 0x00008c0001077983 */ /* 0x000ee20000300800 */
[----:B------:R-:W-:Y:S01]  /*22e80*/  STL.64 [R1+0x2930], R22 ;  /* 0x0029301601007387 */ /* 0x000fe20000100a00 */
[----:B------:R0:W-:Y:S03]  /*22e90*/  STL.64 [R1+0x2928], R20 ;  /* 0x0029281401007387 */ /* 0x0001e60000100a00 */
[----:B0-----:R-:W4:Y:S01]  /*22ea0*/  LDL.LU R20, [R1+0xc0] ;  /* 0x0000c00001147983 */ /* 0x001f220000300800 */
[----:B------:R-:W4:Y:S02]  /*22eb0*/  LDL.LU R21, [R1+0xc4] ;  /* 0x0000c40001157983 */ /* 0x000f240000300800 */
[----:B------:R-:W4:Y:S02]  /*22ec0*/  LDL.LU R22, [R1+0xc8] ;  /* 0x0000c80001167983 */ /* 0x000f240000300800 */
[----:B------:R-:W4:Y:S01]  /*22ed0*/  LDL.LU R23, [R1+0xcc] ;  /* 0x0000cc0001177983 */ /* 0x000f220000300800 */
[----:B------:R-:W-:Y:S01]  /*22ee0*/  STL.64 [R1+0x2920], R18 ;  /* 0x0029201201007387 */ /* 0x000fe20000100a00 */
[----:B------:R0:W-:Y:S03]  /*22ef0*/  STL.64 [R1+0x2918], R16 ;  /* 0x0029181001007387 */ /* 0x0001e60000100a00 */
[----:B0-----:R-:W5:Y:S01]  /*22f00*/  LDL.LU R16, [R1+0xb0] ;  /* 0x0000b00001107983 */ /* 0x001f620000300800 */
[----:B------:R-:W5:Y:S02]  /*22f10*/  LDL.LU R17, [R1+0xb4] ;  /* 0x0000b40001117983 */ /* 0x000f640000300800 */
[----:B------:R-:W5:Y:S02]  /*22f20*/  LDL.LU R18, [R1+0xb8] ;  /* 0x0000b80001127983 */ /* 0x000f640000300800 */
[----:B------:R-:W5:Y:S01]  /*22f30*/  LDL.LU R19, [R1+0xbc] ;  /* 0x0000bc0001137983 */ /* 0x000f620000300800 */
[----:B------:R-:W-:Y:S01]  /*22f40*/  STL.64 [R1+0x2910], R14 ;  /* 0x0029100e01007387 */ /* 0x000fe20000100a00 */
[----:B------:R0:W-:Y:S03]  /*22f50*/  STL.64 [R1+0x2908], R12 ;  /* 0x0029080c01007387 */ /* 0x0001e60000100a00 */
[----:B0-----:R-:W2:Y:S01]  /*22f60*/  LDL.LU R12, [R1+0xa0] ;  /* 0x0000a000010c7983 */ /* 0x001ea20000300800 */
[----:B------:R-:W2:Y:S02]  /*22f70*/  LDL.LU R13, [R1+0xa4] ;  /* 0x0000a400010d7983 */ /* 0x000ea40000300800 */
[----:B------:R-:W2:Y:S01]  /*22f80*/  LDL.LU R14, [R1+0xa8] ;  /* 0x0000a800010e7983 */ /* 0x000ea20000300800 */
[----:B---3--:R-:W-:Y:S01]  /*22f90*/  HMMA.16816.F32 R24, R24, R10, R4 ;  /* 0x0000000a1818723c */ /* 0x008fe20000001804 */
[----:B------:R-:W4:Y:S11]  /*22fa0*/  LDL.LU.64 R4, [R1+0x2948] ;  /* 0x0029480001047983 */ /* 0x000f360000300a00 */
[----:B------:R-:W-:Y:S11]  /*22fb0*/  @!UPT UIADD3 URZ, URZ, URZ, URZ ;  /* 0x0000003f3f3ff290 */ /* 0x000ff6000fffe03f */
[----:B------:R-:W-:Y:S01]  /*22fc0*/  STL.64 [R1], R24 ;  /* 0x0000001801007387 */ /* 0x000fe20000100a00 */
[----:B------:R0:W-:Y:S03]  /*22fd0*/  STL.64 [R1+0x8], R26 ;  /* 0x0000081a01007387 */ /* 0x0001e60000100a00 */
[----:B0-----:R-:W4:Y:S01]  /*22fe0*/  LDL.LU.64 R26, [R1+0x2940] ;  /* 0x00294000011a7983 */ /* 0x001f220000300a00 */
[----:B------:R-:W4:Y:S02]  /*22ff0*/  LDL.LU.64 R24, [R1+0x2938] ;  /* 0x0029380001187983 */ /* 0x000f240000300a00 */
[-C--:B----4-:R-:W-:Y:S01]  /*23000*/  HMMA.16816.F32 R24, R24, R4.reuse, R20 ;  /* 0x000000041818723c */ /* 0x090fe20000001814 */
[----:B------:R-:W5:Y:S01]  /*23010*/  LDL.LU.64 R22, [R1+0x2930] ;  /* 0x0029300001167983 */ /* 0x000f620000300a00 */
[----:B------:R-:W5:Y:S11]  /*23020*/  LDL.LU.64 R20, [R1+0x2928] ;  /* 0x0029280001147983 */ /* 0x000f760000300a00 */
[----:B------:R-:W-:Y:S10]  /*23030*/  @!UPT UIADD3 URZ, URZ, URZ, URZ ;  /* 0x0000003f3f3ff290 */ /* 0x000ff4000fffe03f */
[----:B------:R0:W-:Y:S01]  /*23040*/  STL.64 [R1+0x50], R24 ;  /* 0x0000501801007387 */ /* 0x0001e20000100a00 */
[----:B------:R1:W-:Y:S03]  /*23050*/  STL.64 [R1+0x58], R26 ;  /* 0x0000581a01007387 */ /* 0x0003e60000100a00 */
[----:B0-----:R-:W3:Y:S01]  /*23060*/  LDL.LU R24, [R1+0x100] ;  /* 0x0001000001187983 */ /* 0x001ee20000300800 */
[----:B------:R-:W3:Y:S02]  /*23070*/  LDL.LU R25, [R1+0x104] ;  /* 0x0001040001197983 */ /* 0x000ee40000300800 */
[----:B-1----:R-:W3:Y:S02]  /*23080*/  LDL.LU R26, [R1+0x108] ;  /* 0x00010800011a7983 */ /* 0x002ee40000300800 */
[----:B------:R-:W3:Y:S01]  /*23090*/  LDL.LU R27, [R1+0x10c] ;  /* 0x00010c00011b7983 */ /* 0x000ee20000300800 */
[----:B-----5:R-:W-:Y:S01]  /*230a0*/  HMMA.16816.F32 R20, R20, R4, R16 ;  /* 0x000000041414723c */ /* 0x020fe20000001810 */
[----:B------:R-:W4:Y:S01]  /*230b0*/  LDL.LU.64 R18, [R1+0x2920] ;  /* 0x0029200001127983 */ /* 0x000f220000300a00 */
[----:B------:R-:W4:Y:S01]  /*230c0*/  LDL.LU.64 R16, [R1+0x2918] ;  /* 0x0029180001107983 */ /* 0x000f220000300a00 */
[----:B--2---:R-:W-:-:S02]  /*230d0*/  MOV R15, R8 ;  /* 0x00000008000f7202 */ /* 0x004fc40000000f00 */
[----:B------:R-:W3:Y:S11]  /*230e0*/  LDSM.16.MT88.4 R8, [R9+0x2c000] ;  /* 0x02c000000908783b */ /* 0x000ef60000004200 */
[----:B------:R-:W-:Y:S07]  /*230f0*/  @!UPT UIADD3 URZ, URZ, URZ, URZ ;  /* 0x0000003f3f3ff290 */ /* 0x000fee000fffe03f */
[----:B------:R0:W-:Y:S01]  /*23100*/  STL.64 [R1+0x40], R20 ;  /* 0x0000401401007387 */ /* 0x0001e20000100a00 */
[----:B------:R1:W-:Y:S03]  /*23110*/  STL.64 [R1+0x48], R22 ;  /* 0x0000481601007387 */ /* 0x0003e60000100a00 */
[----:B0-----:R-:W2:Y:S01]  /*23120*/  LDL.LU R20, [R1+0x90] ;  /* 0x0000900001147983 */ /* 0x001ea20000300800 */
[----:B------:R-:W2:Y:S02]  /*23130*/  LDL.LU R21, [R1+0x94] ;  /* 0x0000940001157983 */ /* 0x000ea40000300800 */
[----:B-1----:R-:W2:Y:S02]  /*23140*/  LDL.LU R22, [R1+0x98] ;  /* 0x0000980001167983 */ /* 0x002ea40000300800 */
[----:B------:R-:W2:Y:S01]  /*23150*/  LDL.LU R23, [R1+0x9c] ;  /* 0x00009c0001177983 */ /* 0x000ea20000300800 */
[-C--:B----4-:R-:W-:Y:S01]  /*23160*/  HMMA.16816.F32 R16, R16, R4.reuse, R12 ;  /* 0x000000041010723c */ /* 0x090fe2000000180c */
[----:B------:R-:W2:Y:S01]  /*23170*/  LDL.LU.64 R14, [R1+0x2910] ;  /* 0x00291000010e7983 */ /* 0x000ea20000300a00 */
[----:B------:R-:W2:Y:S11]  /*23180*/  LDL.LU.64 R12, [R1+0x2908] ;  /* 0x00290800010c7983 */ /* 0x000eb60000300a00 */
[----:B------:R-:W-:Y:S10]  /*23190*/  @!UPT UIADD3 URZ, URZ, URZ, URZ ;  /* 0x0000003f3f3ff290 */ /* 0x000ff4000fffe03f */
[----:B------:R-:W-:Y:S01]  /*231a0*/  STL.64 [R1+0x20], R16 ;  /* 0x0000201001007387 */ /* 0x000fe20000100a00 */
[----:B------:R-:W-:Y:S01]  /*231b0*/  STL.64 [R1+0x28], R18 ;  /* 0x0000281201007387 */ /* 0x000fe20000100a00 */
[-C--:B--2---:R-:W-:Y:S11]  /*231c0*/  HMMA.16816.F32 R12, R12, R4.reuse, R20 ;  /* 0x000000040c0c723c */ /* 0x084ff60000001814 */
[----:B------:R-:W-:Y:S11]  /*231d0*/  @!UPT UIADD3 URZ, URZ, URZ, URZ ;  /* 0x0000003f3f3ff290 */ /* 0x000ff6000fffe03f */
[----:B------:R-:W-:Y:S01]  /*231e0*/  @!UPT UIADD3 URZ, URZ, URZ, URZ ;  /* 0x0000003f3f3ff290 */ /* 0x000fe2000fffe03f */
[----:B------:R-:W-:Y:S01]  /*231f0*/  STL [R1+0x10], R12 ;  /* 0x0000100c01007387 */ /* 0x000fe20000100800 */
[----:B------:R0:W-:Y:S03]  /*23200*/  STL [R1+0x1c], R15 ;  /* 0x00001c0f01007387 */ /* 0x0001e60000100800 */
[----:B0-----:R-:W2:Y:S01]  /*23210*/  LDL R15, [R1+0x880] ;  /* 0x00088000010f7983 */ /* 0x001ea20000100800 */
[----:B------:R-:W-:Y:S02]  /*23220*/  IMAD.MOV.U32 R6, RZ, RZ, R13 ;  /* 0x000000ffff067224 */ /* 0x000fe400078e000d */
[----:B------:R-:W-:Y:S01]  /*23230*/  IMAD.MOV.U32 R7, RZ, RZ, R14 ;  /* 0x000000ffff077224 */ /* 0x000fe200078e000e */
[-C--:B---3--:R-:W-:Y:S01]  /*23240*/  HMMA.16816.F32 R8, R8, R4.reuse, R24 ;  /* 0x000000040808723c */ /* 0x088fe20000001818 */
[----:B------:R-:W-:Y:S04]  /*23250*/  LDSM.16.MT88.4 R24, [R0+0x2c000] ;  /* 0x02c000000018783b */ /* 0x000fe80000004200 */
[----:B--2---:R-:W0:Y:S04]  /*23260*/  LDSM.16.MT88.4 R16, [R15+0x2c100] ;  /* 0x02c100000f10783b */ /* 0x004e280000004200 */
[----:B------:R-:W-:Y:S02]  /*23270*/  LDSM.16.MT88.4 R20, [R15+0x2c080] ;  /* 0x02c080000f14783b */ /* 0x000fe40000004200 */
[----:B------:R-:W1:Y:S02]  /*23280*/  LDSM.16.MT88.4 R12, [R15+0x2c180] ;  /* 0x02c180000f0c783b */ /* 0x000e640000004200 */
[----:B0-----:R-:W-:Y:S02]  /*23290*/  STL.64 [R1+0x2900], R18 ;  /* 0x0029001201007387 */ /* 0x001fe40000100a00 */
[----:B------:R0:W-:Y:S02]  /*232a0*/  STL.64 [R1+0x28f8], R16 ;  /* 0x0028f81001007387 */ /* 0x0001e40000100a00 */
[----:B0-----:R-:W2:Y:S01]  /*232b0*/  LDL.LU R16, [R1+0x160] ;  /* 0x0001600001107983 */ /* 0x001ea20000300800 */
[----:B------:R-:W2:Y:S02]  /*232c0*/  LDL.LU R17, [R1+0x164] ;  /* 0x0001640001117983 */ /* 0x000ea40000300800 */
[----:B------:R-:W2:Y:S02]  /*232d0*/  LDL.LU R18, [R1+0x168] ;  /* 0x0001680001127983 */ /* 0x000ea40000300800 */
[----:B------:R-:W2:Y:S01]  /*232e0*/  LDL.LU R19, [R1+0x16c] ;  /* 0x00016c0001137983 */ /* 0x000ea20000300800 */
[----:B-1----:R-:W-:Y:S01]  /*232f0*/  STL.64 [R1+0x28e8], R14 ;  /* 0x0028e80e01007387 */ /* 0x002fe20000100a00 */
[----:B------:R0:W-:Y:S03]  /*23300*/  STL.64 [R1+0x28e0], R12 ;  /* 0x0028e00c01007387 */ /* 0x0001e60000100a00 */
[----:B0-----:R-:W3:Y:S01]  /*23310*/  LDL.LU R12, [R1+0x130] ;  /* 0x00013000010c7983 */ /* 0x001ee20000300800 */
[----:B------:R-:W3:Y:S02]  /*23320*/  LDL.LU R13, [R1+0x134] ;  /* 0x00013400010d7983 */ /* 0x000ee40000300800 */
[----:B------:R-:W3:Y:S02]  /*23330*/  LDL.LU R14, [R1+0x138] ;  /* 0x00013800010e7983 */ /* 0x000ee40000300800 */
[----:B------:R-:W3:Y:S01]  /*23340*/  LDL.LU R15, [R1+0x13c] ;  /* 0x00013c00010f7983 */ /* 0x000ee20000300800 */
[----:B------:R-:W-:Y:S01]  /*23350*/  STL.64 [R1+0x60], R8 ;  /* 0x0000600801007387 */ /* 0x000fe20000100a00 */
[----:B------:R-:W-:Y:S02]  /*23360*/  STL.64 [R1+0x68], R10 ;  /* 0x0000680a01007387 */ /* 0x000fe40000100a00 */
[----:B------:R-:W0:Y:S02]  /*23370*/  LDSM.16.MT88.4 R8, [R0+0x2c080] ;  /* 0x02c080000008783b */ /* 0x000e240000004200 */
[----:B0-----:R-:W-:Y:S02]  /*23380*/  STL.64 [R1+0x28d8], R10 ;  /* 0x0028d80a01007387 */ /* 0x001fe40000100a00 */
[----:B------:R0:W-:Y:S02]  /*23390*/  STL.64 [R1+0x28d0], R8 ;  /* 0x0028d00801007387 */ /* 0x0001e40000100a00 */
[----:B0-----:R-:W4:Y:S01]  /*233a0*/  LDL.LU R8, [R1+0x140] ;  /* 0x0001400001087983 */ /* 0x001f220000300800 */
[----:B------:R-:W4:Y:S02]  /*233b0*/  LDL.LU R9, [R1+0x144] ;  /* 0x0001440001097983 */ /* 0x000f240000300800 */
[----:B------:R-:W4:Y:S02]  /*233c0*/  LDL.LU R10, [R1+0x148] ;  /* 0x00014800010a7983 */ /* 0x000f240000300800 */
[----:B------:R-:W4:Y:S01]  /*233d0*/  LDL.LU R11, [R1+0x14c] ;  /* 0x00014c00010b7983 */ /* 0x000f220000300800 */
[-C--:B--2---:R-:W-:Y:S01]  /*233e0*/  HMMA.16816.F32 R20, R20, R4.reuse, R16 ;  /* 0x000000041414723c */ /* 0x084fe20000001810 */
[----:B------:R-:W3:Y:S01]  /*233f0*/  LDL.LU.64 R18, [R1+0x2900] ;  /* 0x0029000001127983 */ /* 0x000ee20000300a00 */
[----:B------:R-:W3:Y:S11]  /*23400*/  LDL.LU.64 R16, [R1+0x28f8] ;  /* 0x0028f80001107983 */ /* 0x000ef60000300a00 */
[----:B------:R-:W-:Y:S10]  /*23410*/  @!UPT UIADD3 URZ, URZ, URZ, URZ ;  /* 0x0000003f3f3ff290 */ /* 0x000ff4000fffe03f */
[----:B------:R0:W-:Y:S01]  /*23420*/  STL.64 [R1+0x70], R20 ;  /* 0x0000701401007387 */ /* 0x0001e20000100a00 */
[----:B------:R1:W-:Y:S03]  /*23430*/  STL.64 [R1+0x78], R22 ;  /* 0x0000781601007387 */ /* 0x0003e60000100a00 */
[----:B0-----:R-:W2:Y:S01]  /*23440*/  LDL.LU R20, [R1+0x120] ;  /* 0x0001200001147983 */ /* 0x001ea20000300800 */
[----:B------:R-:W2:Y:S02]  /*23450*/  LDL.LU R21, [R1+0x124] ;  /* 0x0001240001157983 */ /* 0x000ea40000300800 */
[----:B-1----:R-:W2:Y:S01]  /*23460*/  LDL.LU R22, [R1+0x128] ;  /* 0x0001280001167983 */ /* 0x002ea20000300800 */
[----:B------:R-:W-:Y:S02]  /*23470*/  MOV R23, R29 ;  /* 0x0000001d00177202 */ /* 0x000fe40000000f00 */
[----:B------:R-:W5:Y:S01]  /*23480*/  LDL.LU R29, [R1+0x28f0] ;  /* 0x0028f000011d7983 */ /* 0x000f620000300800 */
[-C--:B---3--:R-:W-:Y:S03]  /*23490*/  HMMA.16816.F32 R16, R16, R4.reuse, R12 ;  /* 0x000000041010723c */ /* 0x088fe6000000180c */
[----:B------:R-:W3:Y:S01]  /*234a0*/  LDL.LU.64 R14, [R1+0x28e8] ;  /* 0x0028e800010e7983 */ /* 0x000ee20000300a00 */
[----:B------:R-:W3:Y:S11]  /*234b0*/  LDL.LU.64 R12, [R1+0x28e0] ;  /* 0x0028e000010c7983 */ /* 0x000ef60000300a00 */
[----:B------:R-:W-:Y:S08]  /*234c0*/  @!UPT UIADD3 URZ, URZ, URZ, URZ ;  /* 0x0000003f3f3ff290 */ /* 0x000ff0000fffe03f */
[----:B------:R0:W-:Y:S01]  /*234d0*/  STL.64 [R1+0xa0], R16 ;  /* 0x0000a01001007387 */ /* 0x0001e20000100a00 */
[----:B------:R1:W-:Y:S03]  /*234e0*/  STL.64 [R1+0xa8], R18 ;  /* 0x0000a81201007387 */ /* 0x0003e60000100a00 */
[----:B0-----:R-:W3:Y:S01]  /*234f0*/  LDL.LU R16, [R1+0x110] ;  /* 0x0001100001107983 */ /* 0x001ee20000300800 */
[----:B------:R-:W3:Y:S02]  /*23500*/  LDL.LU R17, [R1+0x114] ;  /* 0x0001140001117983 */ /* 0x000ee40000300800 */
[----:B-1----:R-:W3:Y:S02]  /*23510*/  LDL.LU R18, [R1+0x118] ;  /* 0x0001180001127983 */ /* 0x002ee40000300800 */
[----:B-----5:R-:W-:Y:S01]  /*23520*/  IMAD.MOV.U32 R19, RZ, RZ, R29 ;  /* 0x000000ffff137224 */ /* 0x020fe200078e001d */
[-C--:B----4-:R-:W-:Y:S08]  /*23530*/  HMMA.16816.F32 R24, R24, R4.reuse, R8 ;  /* 0x000000041818723c */ /* 0x090ff00000001808 */
[-C--:B---3--:R-:W-:Y:S01]  /*23540*/  HMMA.16816.F32 R12, R12, R4.reuse, R16 ;  /* 0x000000040c0c723c */ /* 0x088fe20000001810 */
[----:B------:R-:W-:Y:S11]  /*23550*/  LDSM.16.MT88.4 R16, [R0+0x2c100] ;  /* 0x02c100000010783b */ /* 0x000ff60000004200 */
[----:B------:R-:W-:Y:S11]  /*23560*/  @!UPT UIADD3 URZ, URZ, URZ, URZ ;  /* 0x0000003f3f3ff290 */ /* 0x000ff6000fffe03f */
[----:B------:R-:W-:Y:S01]  /*23570*/  STL.64 [R1+0x90], R12 ;  /* 0x0000900c01007387 */ /* 0x000fe20000100a00 */
[----:B------:R-:W-:Y:S02]  /*23580*/  STL [R1+0x98], R14 ;  /* 0x0000980e01007387 */ /* 0x000fe40000100800 */
[----:B------:R-:W-:Y:S02]  /*23590*/  IMAD.MOV.U32 R29, RZ, RZ, R15 ;  /* 0x000000ffff1d7224 */ /* 0x000fe400078e000f */
[----:B------:R-:W0:Y:S04]  /*235a0*/  LDSM.16.MT88.4 R12, [R0+0x2c180] ;  /* 0x02c18000000c783b */ /* 0x000e280000004200 */
[----:B------:R-:W-:Y:S04]  /*235b0*/  STL [R1+0x2858], R29 ;  /* 0x0028581d01007387 */ /* 0x000fe80000100800 */
[----:B0-----:R-:W-:Y:S01]  /*235c0*/  STL.64 [R1+0x28c8], R14 ;  /* 0x0028c80e01007387 */ /* 0x001fe20000100a00 */
[----:B------:R0:W-:Y:S03]  /*235d0*/  STL.64 [R1+0x28c0], R12 ;  /* 0x0028c00c01007387 */ /* 0x0001e60000100a00 */
[----:B0-----:R-:W3:Y:S01]  /*235e0*/  LDL.LU R12, [R1+0x150] ;  /* 0x00015000010c7983 */ /* 0x001ee20000300800 */
[----:B------:R-:W3:Y:S02]  /*235f0*/  LDL.LU R13, [R1+0x154] ;  /* 0x00015400010d7983 */ /* 0x000ee40000300800 */
[----:B------:R-:W3:Y:S02]  /*23600*/  LDL.LU R14, [R1+0x158] ;  /* 0x00015800010e7983 */ /* 0x000ee40000300800 */
[----:B------:R-:W3:Y:S01]  /*23610*/  LDL.LU R15, [R1+0x15c] ;  /* 0x00015c00010f7983 */ /* 0x000ee20000300800 */
[----:B------:R-:W-:Y:S01]  /*23620*/  STL [R1+0x285c], R0 ;  /* 0x00285c0001007387 */ /* 0x000fe20000100800 */
[----:B------:R-:W2:Y:S02]  /*23630*/  LDL.LU.64 R10, [R1+0x28d8] ;  /* 0x0028d800010a7983 */ /* 0x000ea40000300a00 */
[----:B------:R-:W2:Y:S02]  /*23640*/  LDL.LU.64 R8, [R1+0x28d0] ;  /* 0x0028d00001087983 */ /* 0x000ea40000300a00 */
[----:B------:R-:W-:Y:S01]  /*23650*/  STL.64 [R1+0xb0], R24 ;  /* 0x0000b01801007387 */ /* 0x000fe20000100a00 */
[----:B------:R-:W-:Y:S02]  /*23660*/  STL.64 [R1+0xb8], R26 ;  /* 0x0000b81a01007387 */ /* 0x000fe40000100a00 */
[----:B------:R-:W0:Y:S02]  /*23670*/  LDSM.16.MT88.4 R24, [R28+0x2c000] ;  /* 0x02c000001c18783b */ /* 0x000e240000004200 */
[----:B0-----:R-:W-:Y:S01]  /*23680*/  STL.64 [R1+0x28b8], R26 ;  /* 0x0028b81a01007387 */ /* 0x001fe20000100a00 */
[-C--:B--2---:R-:W-:Y:S03]  /*23690*/  HMMA.16816.F32 R8, R8, R4.reuse, R20 ;  /* 0x000000040808723c */ /* 0x084fe60000001814 */
[----:B------:R-:W0:Y:S05]  /*236a0*/  LDSM.16.MT88.4 R20, [R28+0x2c080] ;  /* 0x02c080001c14783b */ /* 0x000e2a0000004200 */
[-C--:B---3--:R-:W-:Y:S11]  /*236b0*/  HMMA.16816.F32 R16, R16, R4.reuse, R12 ;  /* 0x000000041010723c */ /* 0x088ff6000000180c */
[----:B------:R-:W-:Y:S04]  /*236c0*/  @!UPT UIADD3 URZ, URZ, URZ, URZ ;  /* 0x0000003f3f3ff290 */ /* 0x000fe8000fffe03f */
[----:B------:R-:W-:Y:S01]  /*236d0*/  STL.64 [R1+0x130], R8 ;  /* 0x0001300801007387 */ /* 0x000fe20000100a00 */
[----:B------:R-:W-:Y:S02]  /*236e0*/  STL.64 [R1+0x138], R10 ;  /* 0x0001380a01007387 */ /* 0x000fe40000100a00 */
[----:B------:R1:W-:Y:S02]  /*236f0*/  STL.64 [R1+0x28b0], R24 ;  /* 0x0028b01801007387 */ /* 0x0003e40000100a00 */
[----:B------:R-:W2:Y:S01]  /*23700*/  LDSM.16.MT88.4 R8, [R28+0x2c100] ;  /* 0x02c100001c08783b */ /* 0x000ea20000004200 */
[----:B-1----:R-:W3:Y:S03]  /*23710*/  LDL.LU R24, [R1+0xf0] ;  /* 0x0000f00001187983 */ /* 0x002ee60000300800 */
[----:B------:R-:W3:Y:S02]  /*23720*/  LDL.LU R25, [R1+0xf4] ;  /* 0x0000f40001197983 */ /* 0x000ee40000300800 */
[----:B------:R-:W3:Y:S02]  /*23730*/  LDL.LU R26, [R1+0xf8] ;  /* 0x0000f800011a7983 */ /* 0x000ee40000300800 */
[----:B------:R-:W3:Y:S01]  /*23740*/  LDL.LU R27, [R1+0xfc] ;  /* 0x0000fc00011b7983 */ /* 0x000ee20000300800 */
[----:B0-----:R-:W-:Y:S01]  /*23750*/  STL.64 [R1+0x28a8], R22 ;  /* 0x0028a81601007387 */ /* 0x001fe20000100a00 */
[----:B------:R0:W-:Y:S03]  /*23760*/  STL.64 [R1+0x28a0], R20 ;  /* 0x0028a01401007387 */ /* 0x0001e60000100a00 */
[----:B0-----:R-:W4:Y:S01]  /*23770*/  LDL.LU R20, [R1+0xe0] ;  /* 0x0000e00001147983 */ /* 0x001f220000300800 */
[----:B------:R-:W4:Y:S02]  /*23780*/  LDL.LU R21, [R1+0xe4] ;  /* 0x0000e40001157983 */ /* 0x000f240000300800 */
[----:B------:R-:W4:Y:S02]  /*23790*/  LDL.LU R22, [R1+0xe8] ;  /* 0x0000e80001167983 */ /* 0x000f240000300800 */
[----:B------:R-:W4:Y:S01]  /*237a0*/  LDL.LU R23, [R1+0xec] ;  /* 0x0000ec0001177983 */ /* 0x000f220000300800 */
[----:B------:R-:W3:Y:S01]  /*237b0*/  LDL.LU.64 R14, [R1+0x28c8] ;  /* 0x0028c800010e7983 */ /* 0x000ee20000300a00 */
[----:B------:R-:W3:Y:S02]  /*237c0*/  LDL.LU.64 R12, [R1+0x28c0] ;  /* 0x0028c000010c7983 */ /* 0x000ee40000300a00 */
[----:B------:R0:W-:Y:S02]  /*237d0*/  STL.64 [R1+0x140], R16 ;  /* 0x0001401001007387 */ /* 0x0001e40000100a00 */
[----:B------:R1:W-:Y:S01]  /*237e0*/  STL.64 [R1+0x148], R18 ;  /* 0x0001481201007387 */ /* 0x0003e20000100a00 */
[----:B0-----:R-:W2:Y:S01]  /*237f0*/  LDL.LU R16, [R1+0x30] ;  /* 0x0000300001107983 */ /* 0x001ea20000300800 */
[----:B------:R-:W2:Y:S02]  /*23800*/  LDL.LU R17, [R1+0x34] ;  /* 0x0000340001117983 */ /* 0x000ea40000300800 */
[----:B-1----:R-:W2:Y:S02]  /*23810*/  LDL.LU R18, [R1+0x38] ;  /* 0x0000380001127983 */ /* 0x002ea40000300800 */
[----:B------:R-:W2:Y:S01]  /*23820*/  LDL.LU R19, [R1+0x3c] ;  /* 0x00003c0001137983 */ /* 0x000ea20000300800 */
[-C--:B---3--:R-:W-:Y:S01]  /*23830*/  HMMA.16816.F32 R12, R12, R4.reuse, R24 ;  /* 0x000000040c0c723c */ /* 0x088fe20000001818 */
[----:B------:R-:W4:Y:S01]  /*23840*/  LDL.LU.64 R26, [R1+0x28b8] ;  /* 0x0028b800011a7983 */ /* 0x000f220000300a00 */
[----:B------:R-:W4:Y:S11]  /*23850*/  LDL.LU.64 R24, [R1+0x28b0] ;  /* 0x0028b00001187983 */ /* 0x000f360000300a00 */
[----:B------:R-:W-:Y:S10]  /*23860*/  @!UPT UIADD3 URZ, URZ, URZ, URZ ;  /* 0x0000003f3f3ff290 */ /* 0x000ff4000fffe03f */
[----:B------:R-:W-:Y:S01]  /*23870*/  STL.64 [R1+0x120], R12 ;  /* 0x0001200c01007387 */ /* 0x000fe20000100a00 */
[----:B------:R-:W-:Y:S02]  /*23880*/  STL.64 [R1+0x128], R14 ;  /* 0x0001280e01007387 */ /* 0x000fe40000100a00 */
[----:B------:R-:W-:Y:S01]  /*23890*/  STL [R1+0x2860], R28 ;  /* 0x0028601c01007387 */ /* 0x000fe20000100800 */
[-C--:B--2---:R-:W-:Y:S01]  /*238a0*/  HMMA.16816.F32 R8, R8, R4.reuse, R16 ;  /* 0x000000040808723c */ /* 0x084fe20000001810 */
[----:B------:R-:W-:Y:S04]  /*238b0*/  LDSM.16.MT88.4 R12, [R28+0x2c180] ;  /* 0x02c180001c0c783b */ /* 0x000fe80000004200 */
[----:B------:R-:W-:Y:S03]  /*238c0*/  LDSM.16.MT88.4 R16, [R2+0x2e100] ;  /* 0x02e100000210783b */ /* 0x000fe60000004200 */
[----:B----4-:R-:W-:Y:S01]  /*238d0*/  HMMA.16816.F32 R24, R24, R4, R20 ;  /* 0x000000041818723c */ /* 0x010fe20000001814 */
[----:B------:R-:W2:Y:S01]  /*238e0*/  LDL.LU.64 R22, [R1+0x28a8] ;  /* 0x0028a80001167983 */ /* 0x000ea20000300a00 */
[----:B------:R-:W2:Y:S11]  /*238f0*/  LDL.LU.64 R20, [R1+0x28a0] ;  /* 0x0028a00001147983 */ /* 0x000eb60000300a00 */
[----:B------:R-:W-:Y:S10]  /*23900*/  @!UPT UIADD3 URZ, URZ, URZ, URZ ;  /* 0x0000003f3f3ff290 */ /* 0x000ff4000fffe03f */
[----:B------:R0:W-:Y:S01]  /*23910*/  STL.64 [R1+0x100], R24 ;  /* 0x0001001801007387 */ /* 0x0001e20000100a00 */
[----:B------:R1:W-:Y:S03]  /*23920*/  STL.64 [R1+0x108], R26 ;  /* 0x0001081a01007387 */ /* 0x0003e60000100a00 */
[----:B0-----:R-:W2:Y:S01]  /*23930*/  LDL.LU R24, [R1+0xd0] ;  /* 0x0000d00001187983 */ /* 0x001ea20000300800 */
[----:B------:R-:W2:Y:S02]  /*23940*/  LDL.LU R25, [R1+0xd4] ;  /* 0x0000d40001197983 */ /* 0x000ea40000300800 */
[----:B-1----:R-:W2:Y:S01]  /*23950*/  LDL.LU R26, [R1+0xd8] ;  /* 0x0000d800011a7983 */ /* 0x002ea20000300800 */
[----:B------:R-:W-:-:S07]  /*23960*/  MOV R27, R3 ;  /* 0x00000003001b7202 */ /* 0x000fce0000000f00 */
[-C--:B--2---:R-:W-:Y:S01]  /*23970*/  HMMA.16816.F32 R20, R20, R4.reuse, R24 ;  /* 0x000000041414723c */ /* 0x084fe20000001818 */
[----:B------:R-:W0:Y:S11]  /*23980*/  LDSM.16.MT88.4 R24, [R2+0x2e000] ;  /* 0x02e000000218783b */ /* 0x000e360000004200 */
[----:B------:R-:W-:Y:S11]  /*23990*/  @!UPT UIADD3 URZ, URZ, URZ, URZ ;  /* 0x0000003f3f3ff290 */ /* 0x000ff6000fffe03f */
[----:B------:R-:W-:Y:S01]  /*239a0*/  STL.64 [R1+0xe0], R20 ;  /* 0x0000e01401007387 */ /* 0x000fe20000100a00 */
[----:B------:R-:W-:Y:S03]  /*239b0*/  STL [R1+0xe8], R22 ;  /* 0x0000e81601007387 */ /* 0x000fe60000100800 */
[----:B0-----:R-:W-:Y:S01]  /*239c0*/  STL.64 [R1+0x2890], R26 ;  /* 0x0028901a01007387 */ /* 0x001fe20000100a00 */
[----:B------:R-:W-:Y:S02]  /*239d0*/  STL.64 [R1+0xf0], R8 ;  /* 0x0000f00801007387 */ /* 0x000fe40000100a00 */
[----:B------:R-:W-:Y:S02]  /*239e0*/  STL.64 [R1+0xf8], R10 ;  /* 0x0000f80a01007387 */ /* 0x000fe40000100a00 */
[----:B------:R0:W-:Y:S02]  /*239f0*/  STL.64 [R1+0x2888], R24 ;  /* 0x0028881801007387 */ /* 0x0001e40000100a00 */
[----:B------:R-:W-:Y:S01]  /*23a00*/  IMAD.MOV.U32 R3, RZ, RZ, R23 ;  /* 0x000000ffff037224 */ /* 0x000fe200078e0017 */
[----:B------:R-:W-:Y:S04]  /*23a10*/  LDSM.16.MT88.4 R8, [R2+0x2e180] ;  /* 0x02e180000208783b */ /* 0x000fe80000004200 */
[----:B------:R-:W1:Y:S04]  /*23a20*/  LDSM.16.MT88.4 R20, [R2+0x2e080] ;  /* 0x02e080000214783b */ /* 0x000e680000004200 */
[----:B0-----:R-:W2:Y:S01]  /*23a30*/  LDL.LU R24, [R1] ;  /* 0x0000000001187983 */ /* 0x001ea20000300800 */
        /* <DEDUP_REMOVED lines=15> */
[----:B--2---:R-:W-:Y:S11]  /*23b30*/  HMMA.16816.F32 R12, R12, R4, R24 ;  /* 0x000000040c0c723c */ /* 0x004ff60000001818 */
[----:B------:R-:W-:Y:S11]  /*23b40*/  @!UPT UIADD3 URZ, URZ, URZ, URZ ;  /* 0x0000003f3f3ff290 */ /* 0x000ff6000fffe03f */
[----:B------:R-:W-:Y:S01]  /*23b50*/  @!UPT UIADD3 URZ, URZ, URZ, URZ ;  /* 0x0000003f3f3ff290 */ /* 0x000fe2000fffe03f */
[----:B------:R-:W-:Y:S01]  /*23b60*/  STL.64 [R1+0xd0], R12 ;  /* 0x0000d00c01007387 */ /* 0x000fe20000100a00 */
[----:B------:R0:W-:Y:S02]  /*23b70*/  STL [R1+0xd8], R14 ;  /* 0x0000d80e01007387 */ /* 0x0001e40000100800 */
[----:B------:R-:W-:Y:S02]  /*23b80*/  IMAD.MOV.U32 R2, RZ, RZ, R15 ;  /* 0x000000ffff027224 */ /* 0x000fe400078e000f */
[----:B0-----:R-:W-:Y:S01]  /*23b90*/  IMAD.MOV.U32 R14, RZ, RZ, R7 ;  /* 0x000000ffff0e7224 */ /* 0x001fe200078e0007 */
[----:B------:R-:W2:Y:S01]  /*23ba0*/  LDL.LU R12, [R1+0x10] ;  /* 0x00001000010c7983 */ /* 0x000ea20000300800 */
[----:B------:R-:W-:Y:S02]  /*23bb0*/  MOV R13, R6 ;  /* 0x00000006000d7202 */ /* 0x000fe40000000f00 */
[----:B------:R-:W3:Y:S02]  /*23bc0*/  LDL.LU R6, [R1+0x289c] ;  /* 0x00289c0001067983 */ /* 0x000ee40000300800 */
[----:B------:R-:W3:Y:S01]  /*23bd0*/  LDL.LU R7, [R1+0x2898] ;  /* 0x0028980001077983 */ /* 0x000ee20000300800 */
[----:B------:R-:W2:Y:S01]  /*23be0*/  LDL.LU R15, [R1+0x1c] ;  /* 0x00001c00010f7983 */ /* 0x000ea20000300800 */
[----:B------:R-:W-:Y:S02]  /*23bf0*/  STL [R1+0x27e0], R2 ;  /* 0x0027e00201007387 */ /* 0x000fe40000100800 */
[----:B------:R-:W5:Y:S02]  /*23c00*/  LDL R5, [R1+0x880] ;  /* 0x0008800001057983 */ /* 0x000f640000100800 */
[----:B-----5:R-:W0:Y:S02]  /*23c10*/  LDSM.16.MT88.4 R24, [R5+0x2e000] ;  /* 0x02e000000518783b */ /* 0x020e240000004200 */
[----:B0-----:R-:W-:-:S02]  /*23c20*/  IMAD.MOV.U32 R29, RZ, RZ, R26 ;  /* 0x000000ffff1d7224 */ /* 0x001fc400078e001a */
[----:B------:R-:W-:Y:S02]  /*23c30*/  IMAD.MOV.U32 R4, RZ, RZ, R27 ;  /* 0x000000ffff047224 */ /* 0x000fe400078e001b */
[----:B------:R-:W-:Y:S01]  /*23c40*/  IMAD.MOV.U32 R28, RZ, RZ, R24 ;  /* 0x000000ffff1c7224 */ /* 0x000fe200078e0018 */
[----:B------:R-:W-:Y:S01]  /*23c50*/  MOV R0, R25 ;  /* 0x0000001900007202 */ /* 0x000fe20000000f00 */
[----:B------:R-:W3:Y:S01]  /*23c60*/  LDL.LU.64 R26, [R1+0x2890] ;  /* 0x00289000011a7983 */ /* 0x000ee20000300a00 */
[----:B------:R-:W3:Y:S02]  /*23c70*/  LDL.LU.64 R24, [R1+0x2888] ;  /* 0x0028880001187983 */ /* 0x000ee40000300a00 */
[-C--:B---3--:R-:W-:Y:S01]  /*23c80*/  HMMA.16816.F32 R24, R24, R6.reuse, R20 ;  /* 0x000000061818723c */ /* 0x088fe20000001814 */
[----:B------:R-:W4:Y:S01]  /*23c90*/  LDL.LU.64 R22, [R1+0x2880] ;  /* 0x0028800001167983 */ /* 0x000f220000300a00 */
[----:B------:R-:W4:Y:S11]  /*23ca0*/  LDL.LU.64 R20, [R1+0x2878] ;  /* 0x0028780001147983 */ /* 0x000f360000300a00 */
        /* <DEDUP_REMOVED lines=8> */
[-C--:B----4-:R-:W-:Y:S01]  /*23d30*/  HMMA.16816.F32 R20, R20, R6.reuse, R16 ;  /* 0x000000061414723c */ /* 0x090fe20000001810 */
[----:B------:R-:W3:Y:S01]  /*23d40*/  LDL.LU.64 R18, [R1+0x2870] ;  /* 0x0028700001127983 */ /* 0x000ee20000300a00 */
[----:B------:R-:W3:Y:S06]  /*23d50*/  LDL.LU.64 R16, [R1+0x2868] ;  /* 0x0028680001107983 */ /* 0x000eec0000300a00 */
[-C--:B--2---:R-:W-:Y:S01]  /*23d60*/  HMMA.16816.F32 R12, R8, R6.reuse, R12 ;  /* 0x00000006080c723c */ /* 0x084fe2000000180c */
[----:B------:R-:W0:Y:S11]  /*23d70*/  LDSM.16.MT88.4 R8, [R5+0x2e080] ;  /* 0x02e080000508783b */ /* 0x000e360000004200 */
[----:B------:R-:W-:Y:S03]  /*23d80*/  @!UPT UIADD3 URZ, URZ, URZ, URZ ;  /* 0x0000003f3f3ff290 */ /* 0x000fe6000fffe03f */
[----:B------:R1:W-:Y:S01]  /*23d90*/  STL.64 [R1+0xc0], R20 ;  /* 0x0000c01401007387 */ /* 0x0003e20000100a00 */
[----:B------:R2:W-:Y:S02]  /*23da0*/  STL.64 [R1+0xc8], R22 ;  /* 0x0000c81601007387 */ /* 0x0005e40000100a00 */
[----:B-1----:R-:W-:Y:S02]  /*23db0*/  IMAD.MOV.U32 R20, RZ, RZ, R28 ;  /* 0x000000ffff147224 */ /* 0x002fe400078e001c */
[----:B------:R-:W-:Y:S01]  /*23dc0*/  IMAD.MOV.U32 R21, RZ, RZ, R0 ;  /* 0x000000ffff157224 */ /* 0x000fe200078e0000 */
[----:B------:R-:W4:Y:S01]  /*23dd0*/  LDL.LU R28, [R1+0x2860] ;  /* 0x00286000011c7983 */ /* 0x000f220000300800 */
[----:B------:R-:W5:Y:S01]  /*23de0*/  LDL.LU R0, [R1+0x285c] ;  /* 0x00285c0001007983 */ /* 0x000f620000300800 */
[----:B--2---:R-:W-:Y:S02]  /*23df0*/  MOV R22, R29 ;  /* 0x0000001d00167202 */ /* 0x004fe40000000f00 */
[----:B------:R-:W2:Y:S01]  /*23e00*/  LDL.LU R29, [R1+0x2858] ;  /* 0x00285800011d7983 */ /* 0x000ea20000300800 */
[----:B---3--:R-:W-:Y:S11]  /*23e10*/  HMMA.16816.F32 R16, R16, R6, R24 ;  /* 0x000000061010723c */ /* 0x008ff60000001818 */
[----:B------:R-:W-:Y:S11]  /*23e20*/  @!UPT UIADD3 URZ, URZ, URZ, URZ ;  /* 0x0000003f3f3ff290 */ /* 0x000ff6000fffe03f */
[----:B------:R-:W-:Y:S01]  /*23e30*/  @!UPT UIADD3 URZ, URZ, URZ, URZ ;  /* 0x0000003f3f3ff290 */ /* 0x000fe2000fffe03f */
[----:B------:R-:W-:Y:S01]  /*23e40*/  STL.64 [R1+0x80], R16 ;  /* 0x0000801001007387 */ /* 0x000fe20000100a00 */
[----:B------:R-:W-:Y:S02]  /*23e50*/  STL [R1+0x88], R18 ;  /* 0x0000881201007387 */ /* 0x000fe40000100800 */
[----:B0-----:R-:W-:Y:S02]  /*23e60*/  STL.64 [R1+0x2850], R10 ;  /* 0x0028500a01007387 */ /* 0x001fe40000100a00 */
[----:B------:R-:W-:Y:S01]  /*23e70*/  STL.64 [R1+0x30], R12 ;  /* 0x0000300c01007387 */ /* 0x000fe20000100a00 */
[----:B------:R-:W-:Y:S01]  /*23e80*/  STL.64 [R1+0x38], R14 ;  /* 0x0000380e01007387 */ /* 0x000fe20000100a00 */
[----:B------:R0:W-:Y:S02]  /*23e90*/  STL.64 [R1+0x2848], R8 ;  /* 0x0028480801007387 */ /* 0x0001e40000100a00 */
[----:B------:R-:W1:Y:S04]  /*23ea0*/  LDSM.16.MT88.4 R12, [R5+0x2e100] ;  /* 0x02e10000050c783b */ /* 0x000e680000004200 */
[----:B------:R-:W-:Y:S01]  /*23eb0*/  IMAD.MOV.U32 R23, RZ, RZ, R4 ;  /* 0x000000ffff177224 */ /* 0x000fe200078e0004 */
[----:B-----5:R-:W-:Y:S04]  /*23ec0*/  LDSM.16.MT88.4 R24, [R0+0x2e000] ;  /* 0x02e000000018783b */ /* 0x020fe80000004200 */
[----:B0-----:R-:W3:Y:S01]  /*23ed0*/  LDL.LU R8, [R1+0x60] ;  /* 0x0000600001087983 */ /* 0x001ee20000300800 */
[----:B------:R-:W3:Y:S02]  /*23ee0*/  LDL.LU R9, [R1+0x64] ;  /* 0x0000640001097983 */ /* 0x000ee40000300800 */
[----:B------:R-:W3:Y:S02]  /*23ef0*/  LDL.LU R10, [R1+0x68] ;  /* 0x00006800010a7983 */ /* 0x000ee40000300800 */
[----:B------:R-:W3:Y:S02]  /*23f00*/  LDL.LU R11, [R1+0x6c] ;  /* 0x00006c00010b7983 */ /* 0x000ee40000300800 */
[----:B------:R-:W-:-:S02]  /*23f10*/  IMAD.MOV.U32 R4, RZ, RZ, R19 ;  /* 0x000000ffff047224 */ /* 0x000fc400078e0013 */
[----:B------:R-:W0:Y:S04]  /*23f20*/  LDSM.16.MT88.4 R16, [R5+0x2e180] ;  /* 0x02e180000510783b */ /* 0x000e280000004200 */
[----:B-1----:R-:W-:Y:S01]  /*23f30*/  STL.64 [R1+0x2840], R14 ;  /* 0x0028400e01007387 */ /* 0x002fe20000100a00 */
[----:B------:R1:W-:Y:S03]  /*23f40*/  STL.64 [R1+0x2838], R12 ;  /* 0x0028380c01007387 */ /* 0x0003e60000100a00 */
[----:B-1----:R-:W5:Y:S01]  /*23f50*/  LDL.LU R12, [R1+0x70] ;  /* 0x00007000010c7983 */ /* 0x002f620000300800 */
[----:B------:R-:W5:Y:S02]  /*23f60*/  LDL.LU R13, [R1+0x74] ;  /* 0x00007400010d7983 */ /* 0x000f640000300800 */
[----:B------:R-:W5:Y:S02]  /*23f70*/  LDL.LU R14, [R1+0x78] ;  /* 0x00007800010e7983 */ /* 0x000f640000300800 */
[----:B------:R-:W5:Y:S01]  /*23f80*/  LDL.LU R15, [R1+0x7c] ;  /* 0x00007c00010f7983 */ /* 0x000f620000300800 */
[----:B0-----:R-:W-:Y:S01]  /*23f90*/  STL.64 [R1+0x2830], R18 ;  /* 0x0028301201007387 */ /* 0x001fe20000100a00 */
[----:B------:R0:W-:Y:S03]  /*23fa0*/  STL.64 [R1+0x2828], R16 ;  /* 0x0028281001007387 */ /* 0x0001e60000100a00 */
[----:B0-----:R-:W2:Y:S01]  /*23fb0*/  LDL.LU R16, [R1+0xa0] ;  /* 0x0000a00001107983 */ /* 0x001ea20000300800 */
[----:B------:R-:W2:Y:S02]  /*23fc0*/  LDL.LU R17, [R1+0xa4] ;  /* 0x0000a40001117983 */ /* 0x000ea40000300800 */
[----:B------:R-:W2:Y:S02]  /*23fd0*/  LDL.LU R18, [R1+0xa8] ;  /* 0x0000a80001127983 */ /* 0x000ea40000300800 */
[----:B------:R-:W2:Y:S01]  /*23fe0*/  LDL.LU R19, [R1+0xac] ;  /* 0x0000ac0001137983 */ /* 0x000ea20000300800 */
[-C--:B---3--:R-:W-:Y:S01]  /*23ff0*/  HMMA.16816.F32 R20, R20, R6.reuse, R8 ;  /* 0x000000061414723c */ /* 0x088fe20000001808 */
[----:B------:R-:W5:Y:S01]  /*24000*/  LDL.LU.64 R10, [R1+0x2850] ;  /* 0x00285000010a7983 */ /* 0x000f620000300a00 */
[----:B------:R-:W5:Y:S11]  /*24010*/  LDL.LU.64 R8, [R1+0x2848] ;  /* 0x0028480001087983 */ /* 0x000f760000300a00 */
[----:B------:R-:W-:Y:S10]  /*24020*/  @!UPT UIADD3 URZ, URZ, URZ, URZ ;  /* 0x0000003f3f3ff290 */ /* 0x000ff4000fffe03f */
[----:B------:R-:W-:Y:S01]  /*24030*/  STL.64 [R1+0x20], R20 ;  /* 0x0000201401007387 */ /* 0x000fe20000100a00 */
[----:B------:R-:W-:Y:S02]  /*24040*/  STL.64 [R1+0x28], R22 ;  /* 0x0000281601007387 */ /* 0x000fe40000100a00 */
[----:B------:R-:W-:Y:S01]  /*24050*/  LDSM.16.MT88.4 R20, [R0+0x2e080] ;  /* 0x02e080000014783b */ /* 0x000fe20000004200 */
[-C--:B-----5:R-:W-:Y:S01]  /*24060*/  HMMA.16816.F32 R8, R8, R6.reuse, R12 ;  /* 0x000000060808723c */ /* 0x0a0fe2000000180c */
[----:B------:R-:W2:Y:S02]  /*24070*/  LDL.LU.64 R14, [R1+0x2840] ;  /* 0x00284000010e7983 */ /* 0x000ea40000300a00 */
[----:B------:R-:W2:Y:S11]  /*24080*/  LDL.LU.64 R12, [R1+0x2838] ;  /* 0x00283800010c7983 */ /* 0x000eb60000300a00 */
[----:B------:R-:W-:Y:S09]  /*24090*/  @!UPT UIADD3 URZ, URZ, URZ, URZ ;  /* 0x0000003f3f3ff290 */ /* 0x000ff2000fffe03f */
[----:B------:R0:W-:Y:S01]  /*240a0*/  STL.64 [R1+0x70], R8 ;  /* 0x0000700801007387 */ /* 0x0001e20000100a00 */
[----:B------:R1:W-:Y:S03]  /*240b0*/  STL.64 [R1+0x78], R10 ;  /* 0x0000780a01007387 */ /* 0x0003e60000100a00 */
[----:B0-----:R-:W3:Y:S01]  /*240c0*/  LDL.LU R8, [R1+0xb0] ;  /* 0x0000b00001087983 */ /* 0x001ee20000300800 */
[----:B------:R-:W3:Y:S02]  /*240d0*/  LDL.LU R9, [R1+0xb4] ;  /* 0x0000b40001097983 */ /* 0x000ee40000300800 */
[----:B-1----:R-:W3:Y:S02]  /*240e0*/  LDL.LU R10, [R1+0xb8] ;  /* 0x0000b800010a7983 */ /* 0x002ee40000300800 */
[----:B------:R-:W3:Y:S01]  /*240f0*/  LDL.LU R11, [R1+0xbc] ;  /* 0x0000bc00010b7983 */ /* 0x000ee20000300800 */
        /* <DEDUP_REMOVED lines=9> */
[----:B------:R-:W-:Y:S01]  /*24190*/  MOV R15, R29 ;  /* 0x0000001d000f7202 */ /* 0x000fe20000000f00 */
[-C--:B---3--:R-:W-:Y:S08]  /*241a0*/  HMMA.16816.F32 R8, R24, R6.reuse, R8 ;  /* 0x000000061808723c */ /* 0x088ff00000001808 */
[----:B--2---:R-:W-:Y:S11]  /*241b0*/  HMMA.16816.F32 R16, R16, R6, R12 ;  /* 0x000000061010723c */ /* 0x004ff6000000180c */
[----:B------:R-:W-:Y:S11]  /*241c0*/  @!UPT UIADD3 URZ, URZ, URZ, URZ ;  /* 0x0000003f3f3ff290 */ /* 0x000ff6000fffe03f */
[----:B------:R-:W-:Y:S01]  /*241d0*/  @!UPT UIADD3 URZ, URZ, URZ, URZ ;  /* 0x0000003f3f3ff290 */ /* 0x000fe2000fffe03f */
[----:B------:R-:W-:Y:S01]  /*241e0*/  STL.64 [R1+0x50], R16 ;  /* 0x0000501001007387 */ /* 0x000fe20000100a00 */
[----:B------:R-:W-:Y:S02]  /*241f0*/  STL [R1+0x58], R18 ;  /* 0x0000581201007387 */ /* 0x000fe40000100800 */
[----:B------:R-:W2:Y:S02]  /*24200*/  LDL.LU R24, [R1+0x130] ;  /* 0x0001300001187983 */ /* 0x000ea40000300800 */
[----:B------:R-:W-:Y:S01]  /*24210*/  STL.64 [R1+0x40], R8 ;  /* 0x0000400801007387 */ /* 0x000fe20000100a00 */
[----:B------:R-:W-:Y:S02]  /*24220*/  STL.64 [R1+0x48], R10 ;  /* 0x0000480a01007387 */ /* 0x000fe40000100a00 */
[----:B------:R-:W0:Y:S04]  /*24230*/  LDSM.16.MT88.4 R8, [R0+0x2e100] ;  /* 0x02e100000008783b */ /* 0x000e280000004200 */
[----:B------:R-:W2:Y:S02]  /*24240*/  LDL.LU R25, [R1+0x134] ;  /* 0x0001340001197983 */ /* 0x000ea40000300800 */
[----:B------:R-:W2:Y:S01]  /*24250*/  LDL.LU R26, [R1+0x138] ;  /* 0x00013800011a7983 */ /* 0x000ea20000300800 */
[----:B------:R-:W2:Y:S01]  /*24260*/  LDL.LU R27, [R1+0x13c] ;  /* 0x00013c00011b7983 */ /* 0x000ea20000300800 */
[----:B0-----:R-:W-:Y:S01]  /*24270*/  IMAD.MOV.U32 R15, RZ, RZ, R8 ;  /* 0x000000ffff0f7224 */ /* 0x001fe200078e0008 */
[----:B------:R-:W-:Y:S01]  /*24280*/  MOV R14, R9 ;  /* 0x00000009000e7202 */ /* 0x000fe20000000f00 */
[----:B------:R-:W-:-:S02]  /*24290*/  IMAD.MOV.U32 R13, RZ, RZ, R10 ;  /* 0x000000ffff0d7224 */ /* 0x000fc400078e000a */
[----:B------:R-:W-:Y:S02]  /*242a0*/  IMAD.MOV.U32 R12, RZ, RZ, R11 ;  /* 0x000000ffff0c7224 */ /* 0x000fe400078e000b */
[----:B------:R-:W0:Y:S04]  /*242b0*/  LDSM.16.MT88.4 R8, [R0+0x2e180] ;  /* 0x02e180000008783b */ /* 0x000e280000004200 */
[----:B0-----:R0:W-:Y:S01]  /*242c0*/  STL.64 [R1+0x2810], R10 ;  /* 0x0028100a01007387 */ /* 0x0011e20000100a00 */
[----:B------:R1:W-:Y:S02]  /*242d0*/  STL.64 [R1+0x2808], R8 ;  /* 0x0028080801007387 */ /* 0x0003e40000100a00 */
[----:B0-----:R-:W-:Y:S01]  /*242e0*/  IMAD.MOV.U32 R10, RZ, RZ, R13 ;  /* 0x000000ffff0a7224 */ /* 0x001fe200078e000d */
[----:B-1----:R-:W-:Y:S01]  /*242f0*/  MOV R8, R15 ;  /* 0x0000000f00087202 */ /* 0x002fe20000000f00 */
[----:B------:R-:W-:Y:S01]  /*24300*/  IMAD.MOV.U32 R9, RZ, RZ, R14 ;  /* 0x000000ffff097224 */ /* 0x000fe200078e000e */
[----:B------:R-:W-:-:S02]  /*24310*/  MOV R11, R12 ;  /* 0x0000000c000b7202 */ /* 0x000fc40000000f00 */
[----:B----4-:R-:W0:Y:S04]  /*24320*/  LDSM.16.MT88.4 R12, [R28+0x2e000] ;  /* 0x02e000001c0c783b */ /* 0x010e280000004200 */
[----:B0-----:R-:W-:Y:S01]  /*24330*/  STL.64 [R1+0x2800], R14 ;  /* 0x0028000e01007387 */ /* 0x001fe20000100a00 */
[----:B------:R0:W-:Y:S03]  /*24340*/  STL.64 [R1+0x27f8], R12 ;  /* 0x0027f80c01007387 */ /* 0x0001e60000100a00 */
[----:B0-----:R-:W3:Y:S01]  /*24350*/  LDL.LU R12, [R1+0x120] ;  /* 0x00012000010c7983 */ /* 0x001ee20000300800 */
[----:B------:R-:W3:Y:S02]  /*24360*/  LDL.LU R13, [R1+0x124] ;  /* 0x00012400010d7983 */ /* 0x000ee40000300800 */
[----:B------:R-:W4:Y:S02]  /*24370*/  LDL.LU R14, [R1+0x128] ;  /* 0x00012800010e7983 */ /* 0x000f240000300800 */
[----:B------:R-:W4:Y:S02]  /*24380*/  LDL.LU R15, [R1+0x12c] ;  /* 0x00012c00010f7983 */ /* 0x000f240000300800 */
[----:B------:R-:W-:-:S02]  /*24390*/  IMAD.MOV.U32 R29, RZ, RZ, R19 ;  /* 0x000000ffff1d7224 */ /* 0x000fc400078e0013 */
[----:B------:R-:W0:Y:S04]  /*243a0*/  LDSM.16.MT88.4 R16, [R28+0x2e080] ;  /* 0x02e080001c10783b */ /* 0x000e280000004200 */
[----:B----4-:R-:W-:Y:S01]  /*243b0*/  STL.64 [R1+0x2820], R14 ;  /* 0x0028200e01007387 */ /* 0x010fe20000100a00 */
[----:B---3--:R1:W-:Y:S03]  /*243c0*/  STL.64 [R1+0x2818], R12 ;  /* 0x0028180c01007387 */ /* 0x0083e60000100a00 */
[----:B-1----:R-:W3:Y:S01]  /*243d0*/  LDL.LU R12, [R1+0x140] ;  /* 0x00014000010c7983 */ /* 0x002ee20000300800 */
[----:B------:R-:W3:Y:S02]  /*243e0*/  LDL.LU R13, [R1+0x144] ;  /* 0x00014400010d7983 */ /* 0x000ee40000300800 */
[----:B------:R-:W3:Y:S02]  /*243f0*/  LDL.LU R14, [R1+0x148] ;  /* 0x00014800010e7983 */ /* 0x000ee40000300800 */
[----:B------:R-:W3:Y:S01]  /*24400*/  LDL.LU R15, [R1+0x14c] ;  /* 0x00014c00010f7983 */ /* 0x000ee20000300800 */
[-C--:B--2---:R-:W-:Y:S01]  /*24410*/  HMMA.16816.F32 R24, R20, R6.reuse, R24 ;  /* 0x000000061418723c */ /* 0x084fe20000001818 */
[----:B0-----:R-:W-:Y:S01]  /*24420*/  STL.64 [R1+0x27f0], R18 ;  /* 0x0027f01201007387 */ /* 0x001fe20000100a00 */
[----:B------:R0:W-:Y:S03]  /*24430*/  STL.64 [R1+0x27e8], R16 ;  /* 0x0027e81001007387 */ /* 0x0001e60000100a00 */
[----:B------:R-:W-:Y:S04]  /*24440*/  LDSM.16.MT88.4 R20, [R28+0x2e100] ;  /* 0x02e100001c14783b */ /* 0x000fe80000004200 */
[----:B0-----:R-:W2:Y:S01]  /*24450*/  LDL.LU R16, [R1+0x100] ;  /* 0x0001000001107983 */ /* 0x001ea20000300800 */
[----:B------:R-:W2:Y:S02]  /*24460*/  LDL.LU R17, [R1+0x104] ;  /* 0x0001040001117983 */ /* 0x000ea40000300800 */
[----:B------:R-:W2:Y:S02]  /*24470*/  LDL.LU R18, [R1+0x108] ;  /* 0x0001080001127983 */ /* 0x000ea40000300800 */
[----:B------:R-:W2:Y:S09]  /*24480*/  LDL.LU R19, [R1+0x10c] ;  /* 0x00010c0001137983 */ /* 0x000eb20000300800 */
        /* <DEDUP_REMOVED lines=9> */
[-C--:B---3--:R-:W-:Y:S01]  /*24520*/  HMMA.16816.F32 R8, R8, R6.reuse, R12 ;  /* 0x000000060808723c */ /* 0x088fe2000000180c */
[----:B------:R-:W3:Y:S01]  /*24530*/  LDL.LU.64 R14, [R1+0x2820] ;  /* 0x00282000010e7983 */ /* 0x000ee20000300a00 */
[----:B------:R-:W3:Y:S11]  /*24540*/  LDL.LU.64 R12, [R1+0x2818] ;  /* 0x00281800010c7983 */ /* 0x000ef60000300a00 */
[----:B------:R-:W-:Y:S10]  /*24550*/  @!UPT UIADD3 URZ, URZ, URZ, URZ ;  /* 0x0000003f3f3ff290 */ /* 0x000ff4000fffe03f */
[----:B------:R-:W-:Y:S01]  /*24560*/  STL.64 [R1+0x150], R8 ;  /* 0x0001500801007387 */ /* 0x000fe20000100a00 */
[----:B------:R0:W-:Y:S03]  /*24570*/  STL.64 [R1+0x158], R10 ;  /* 0x0001580a01007387 */ /* 0x0001e60000100a00 */
[----:B0-----:R-:W3:Y:S01]  /*24580*/  LDL.LU.64 R10, [R1+0x2810] ;  /* 0x00281000010a7983 */ /* 0x001ee20000300a00 */
[----:B------:R-:W3:Y:S02]  /*24590*/  LDL.LU.64 R8, [R1+0x2808] ;  /* 0x0028080001087983 */ /* 0x000ee40000300a00 */
[-C--:B---3--:R-:W-:Y:S01]  /*245a0*/  HMMA.16816.F32 R8, R8, R6.reuse, R12 ;  /* 0x000000060808723c */ /* 0x088fe2000000180c */
[----:B------:R-:W2:Y:S01]  /*245b0*/  LDL.LU.64 R14, [R1+0x2800] ;  /* 0x00280000010e7983 */ /* 0x000ea20000300a00 */
[----:B------:R-:W2:Y:S11]  /*245c0*/  LDL.LU.64 R12, [R1+0x27f8] ;  /* 0x0027f800010c7983 */ /* 0x000eb60000300a00 */
[----:B------:R-:W-:Y:S10]  /*245d0*/  @!UPT UIADD3 URZ, URZ, URZ, URZ ;  /* 0x0000003f3f3ff290 */ /* 0x000ff4000fffe03f */
[----:B------:R-:W-:Y:S01]  /*245e0*/  STL.64 [R1+0x140], R8 ;  /* 0x0001400801007387 */ /* 0x000fe20000100a00 */
[----:B------:R0:W-:Y:S03]  /*245f0*/  STL.64 [R1+0x148], R10 ;  /* 0x0001480a01007387 */ /* 0x0001e60000100a00 */
[----:B0-----:R-:W3:Y:S04]  /*24600*/  LDL R10, [R1+0x360] ;  /* 0x00036000010a7983 */ /* 0x001ee80000100800 */
[----:B------:R-:W5:Y:S01]  /*24610*/  LDL R11, [R1+0x7fc] ;  /* 0x0007fc00010b7983 */ /* 0x000f620000100800 */
[----:B--2---:R-:W-:Y:S03]  /*24620*/  HMMA.16816.F32 R12, R12, R6, R16 ;  /* 0x000000060c0c723c */ /* 0x004fe60000001810 */
[----:B------:R-:W2:Y:S01]  /*24630*/  LDL.LU.64 R18, [R1+0x27f0] ;  /* 0x0027f00001127983 */ /* 0x000ea20000300a00 */
[----:B------:R-:W2:Y:S11]  /*24640*/  LDL.LU.64 R16, [R1+0x27e8] ;  /* 0x0027e80001107983 */ /* 0x000eb60000300a00 */
[----:B------:R-:W-:Y:S08]  /*24650*/  @!UPT UIADD3 URZ, URZ, URZ, URZ ;  /* 0x0000003f3f3ff290 */ /* 0x000ff0000fffe03f */
[----:B------:R0:W-:Y:S01]  /*24660*/  STL.64 [R1+0x120], R12 ;  /* 0x0001200c01007387 */ /* 0x0001e20000100a00 */
[----:B------:R1:W-:Y:S03]  /*24670*/  STL.64 [R1+0x128], R14 ;  /* 0x0001280e01007387 */ /* 0x0003e60000100a00 */
[----:B0-----:R-:W2:Y:S01]  /*24680*/  LDL.LU R12, [R1+0xe0] ;  /* 0x0000e000010c7983 */ /* 0x001ea20000300800 */
[----:B------:R-:W2:Y:S02]  /*24690*/  LDL.LU R13, [R1+0xe4] ;  /* 0x0000e400010d7983 */ /* 0x000ea40000300800 */
[----:B-1----:R-:W2:Y:S02]  /*246a0*/  LDL.LU R14, [R1+0xe8] ;  /* 0x0000e800010e7983 */ /* 0x002ea40000300800 */
[----:B------:R-:W-:-:S07]  /*246b0*/  IMAD.MOV.U32 R15, RZ, RZ, R3 ;  /* 0x000000ffff0f7224 */ /* 0x000fce00078e0003 */
[-C--:B--2---:R-:W-:Y:S11]  /*246c0*/  HMMA.16816.F32 R16, R16, R6.reuse, R12 ;  /* 0x000000061010723c */ /* 0x084ff6000000180c */
[----:B------:R-:W-:Y:S11]  /*246d0*/  @!UPT UIADD3 URZ, URZ, URZ, URZ ;  /* 0x0000003f3f3ff290 */ /* 0x000ff6000fffe03f */
[----:B------:R-:W-:Y:S01]  /*246e0*/  @!UPT UIADD3 URZ, URZ, URZ, URZ ;  /* 0x0000003f3f3ff290 */ /* 0x000fe2000fffe03f */
[----:B------:R-:W-:Y:S01]  /*246f0*/  STL.64 [R1+0x100], R16 ;  /* 0x0001001001007387 */ /* 0x000fe20000100a00 */
[----:B------:R-:W-:Y:S02]  /*24700*/  STL [R1+0x108], R18 ;  /* 0x0001081201007387 */ /* 0x000fe40000100800 */
[----:B------:R-:W-:Y:S02]  /*24710*/  IMAD.MOV.U32 R3, RZ, RZ, R19 ;  /* 0x000000ffff037224 */ /* 0x000fe400078e0013 */
[----:B---3--:R-:W-:Y:S02]  /*24720*/  LDSM.16.MT88.4 R16, [R10+0x30000] ;  /* 0x030000000a10783b */ /* 0x008fe40000004200 */
[----:B-----5:R-:W0:Y:S02]  /*24730*/  LDSM.16.M88.4 R8, [R11+0x40300] ;  /* 0x040300000b08783b */ /* 0x020e240000000200 */
[----:B0-----:R0:W-:Y:S04]  /*24740*/  STL [R1+0x2714], R10 ;  /* 0x0027140a01007387 */ /* 0x0011e80000100800 */
[----:B0-----:R-:W2:Y:S01]  /*24750*/  LDL R10, [R1+0x360] ;  /* 0x00036000010a7983 */ /* 0x001ea20000100800 */
[----:B----4-:R-:W-:Y:S01]  /*24760*/  HMMA.16816.F32 R20, R20, R6, R24 ;  /* 0x000000061414723c */ /* 0x010fe20000001818 */
[----:B------:R-:W-:Y:S02]  /*24770*/  STL [R1+0x2710], R11 ;  /* 0x0027100b01007387 */ /* 0x000fe40000100800 */
[----:B--2---:R-:W0:Y:S04]  /*24780*/  LDSM.16.MT88.4 R12, [R10+0x30080] ;  /* 0x030080000a0c783b */ /* 0x004e280000004200 */
[----:B0-----:R-:W-:Y:S01]  /*24790*/  STL.64 [R1+0x27c8], R14 ;  /* 0x0027c80e01007387 */ /* 0x001fe20000100a00 */
[----:B------:R0:W-:Y:S03]  /*247a0*/  STL.64 [R1+0x27c0], R12 ;  /* 0x0027c00c01007387 */ /* 0x0001e60000100a00 */
[----:B0-----:R-:W2:Y:S01]  /*247b0*/  LDL.LU R12, [R1+0x110] ;  /* 0x00011000010c7983 */ /* 0x001ea20000300800 */
[----:B------:R-:W2:Y:S02]  /*247c0*/  LDL.LU R13, [R1+0x114] ;  /* 0x00011400010d7983 */ /* 0x000ea40000300800 */
[----:B------:R-:W2:Y:S01]  /*247d0*/  LDL.LU R14, [R1+0x118] ;  /* 0x00011800010e7983 */ /* 0x000ea20000300800 */
[----:B------:R-:W-:-:S02]  /*247e0*/  MOV R15, R2 ;  /* 0x00000002000f7202 */ /* 0x000fc40000000f00 */
[----:B------:R-:W3:Y:S01]  /*247f0*/  LDL.LU R2, [R1+0x27e0] ;  /* 0x0027e00001027983 */ /* 0x000ee20000300800 */
[----:B------:R-:W4:Y:S02]  /*24800*/  LDL.LU.64 R26, [R1+0x27d8] ;  /* 0x0027d800011a7983 */ /* 0x000f240000300a00 */
[----:B------:R-:W4:Y:S03]  /*24810*/  LDL.LU.64 R24, [R1+0x27d0] ;  /* 0x0027d00001187983 */ /* 0x000f260000300a00 */
[----:B------:R0:W-:Y:S01]  /*24820*/  STL.64 [R1], R20 ;  /* 0x0000001401007387 */ /* 0x0001e20000100a00 */
[----:B------:R1:W-:Y:S04]  /*24830*/  STL.64 [R1+0x8], R22 ;  /* 0x0000081601007387 */ /* 0x0003e80000100a00 */
[----:B0-----:R-:W4:Y:S01]  /*24840*/  LDL.LU R20, [R1+0xd0] ;  /* 0x0000d00001147983 */ /* 0x001f220000300800 */
[----:B------:R-:W4:Y:S02]  /*24850*/  LDL.LU R21, [R1+0xd4] ;  /* 0x0000d40001157983 */ /* 0x000f240000300800 */
[----:B-1----:R-:W4:Y:S02]  /*24860*/  LDL.LU R22, [R1+0xd8] ;  /* 0x0000d80001167983 */ /* 0x002f240000300800 */
[----:B---3--:R-:W-:-:S07]  /*24870*/  IMAD.MOV.U32 R23, RZ, RZ, R2 ;  /* 0x000000ffff177224 */ /* 0x008fce00078e0002 */
[----:B----4-:R-:W-:Y:S01]  /*24880*/  HMMA.16816.F32 R24, R24, R6, R20 ;  /* 0x000000061818723c */ /* 0x010fe20000001814 */
[----:B------:R-:W-:Y:S11]  /*24890*/  LDSM.16.MT88.4 R20, [R10+0x30180] ;  /* 0x030180000a14783b */ /* 0x000ff60000004200 */
[----:B------:R-:W-:Y:S11]  /*248a0*/  @!UPT UIADD3 URZ, URZ, URZ, URZ ;  /* 0x0000003f3f3ff290 */ /* 0x000ff6000fffe03f */
[----:B------:R-:W-:Y:S01]  /*248b0*/  STL.64 [R1+0xf0], R24 ;  /* 0x0000f01801007387 */ /* 0x000fe20000100a00 */
[----:B------:R-:W-:Y:S02]  /*248c0*/  STL [R1+0xf8], R26 ;  /* 0x0000f81a01007387 */ /* 0x000fe40000100800 */
[----:B------:R-:W-:Y:S02]  /*248d0*/  IMAD.MOV.U32 R2, RZ, RZ, R27 ;  /* 0x000000ffff027224 */ /* 0x000fe400078e001b */
[----:B------:R-:W0:Y:S04]  /*248e0*/  LDSM.16.MT88.4 R24, [R10+0x30100] ;  /* 0x030100000a18783b */ /* 0x000e280000004200 */
[----:B0-----:R-:W-:Y:S01]  /*248f0*/  STL.64 [R1+0x27b8], R26 ;  /* 0x0027b81a01007387 */ /* 0x001fe20000100a00 */
[----:B------:R0:W-:Y:S03]  /*24900*/  STL.64 [R1+0x27b0], R24 ;  /* 0x0027b01801007387 */ /* 0x0001e60000100a00 */
[----:B0-----:R-:W3:Y:S01]  /*24910*/  LDL.LU R24, [R1+0xc0] ;  /* 0x0000c00001187983 */ /* 0x001ee20000300800 */
[----:B------:R-:W3:Y:S02]  /*24920*/  LDL.LU R25, [R1+0xc4] ;  /* 0x0000c40001197983 */ /* 0x000ee40000300800 */
[----:B------:R-:W3:Y:S02]  /*24930*/  LDL.LU R26, [R1+0xc8] ;  /* 0x0000c800011a7983 */ /* 0x000ee40000300800 */
[----:B------:R-:W3:Y:S01]  /*24940*/  LDL.LU R27, [R1+0xcc] ;  /* 0x0000cc00011b7983 */ /* 0x000ee20000300800 */
[----:B------:R0:W-:Y:S02]  /*24950*/  STL.64 [R1+0x27a8], R22 ;  /* 0x0027a81601007387 */ /* 0x0001e40000100a00 */
[----:B0-----:R-:W-:-:S02]  /*24960*/  MOV R23, R4 ;  /* 0x0000000400177202 */ /* 0x001fc40000000f00 */
[----:B------:R-:W0:Y:S04]  /*24970*/  LDSM.16.MT88.4 R4, [R5+0x30000] ;  /* 0x030000000504783b */ /* 0x000e280000004200 */
[----:B------:R1:W-:Y:S01]  /*24980*/  STL.64 [R1+0x27a0], R20 ;  /* 0x0027a01401007387 */ /* 0x0003e20000100a00 */
[-C--:B--2---:R-:W-:Y:S03]  /*24990*/  HMMA.16816.F32 R16, R16, R8.reuse, R12 ;  /* 0x000000081010723c */ /* 0x084fe6000000180c */
[----:B-1----:R-:W2:Y:S01]  /*249a0*/  LDL.LU R20, [R1+0x80] ;  /* 0x0000800001147983 */ /* 0x002ea20000300800 */
[----:B------:R-:W2:Y:S02]  /*249b0*/  LDL.LU R21, [R1+0x84] ;  /* 0x0000840001157983 */ /* 0x000ea40000300800 */
[----:B------:R-:W2:Y:S01]  /*249c0*/  LDL.LU R22, [R1+0x88] ;  /* 0x0000880001167983 */ /* 0x000ea20000300800 */
[----:B0-----:R-:W-:Y:S01]  /*249d0*/  STL.64 [R1+0x2798], R6 ;  /* 0x0027980601007387 */ /* 0x001fe20000100a00 */
[----:B------:R0:W-:Y:S03]  /*249e0*/  STL.64 [R1+0x2790], R4 ;  /* 0x0027900401007387 */ /* 0x0001e60000100a00 */
[----:B0-----:R-:W4:Y:S01]  /*249f0*/  LDL.LU R4, [R1+0x30] ;  /* 0x0000300001047983 */ /* 0x001f220000300800 */
[----:B------:R-:W4:Y:S02]  /*24a00*/  LDL.LU R5, [R1+0x34] ;  /* 0x0000340001057983 */ /* 0x000f240000300800 */
[----:B------:R-:W4:Y:S02]  /*24a10*/  LDL.LU R6, [R1+0x38] ;  /* 0x0000380001067983 */ /* 0x000f240000300800 */
[----:B------:R-:W4:Y:S01]  /*24a20*/  LDL.LU R7, [R1+0x3c] ;  /* 0x00003c0001077983 */ /* 0x000f220000300800 */
[----:B------:R-:W3:Y:S01]  /*24a30*/  LDL.LU.64 R14, [R1+0x27c8] ;  /* 0x0027c800010e7983 */ /* 0x000ee20000300a00 */
[----:B------:R-:W3:Y:S05]  /*24a40*/  LDL.LU.64 R12, [R1+0x27c0] ;  /* 0x0027c000010c7983 */ /* 0x000eea0000300a00 */
[----:B------:R-:W-:Y:S02]  /*24a50*/  STL.64 [R1+0x130], R16 ;  /* 0x0001301001007387 */ /* 0x000fe40000100a00 */
[----:B------:R0:W-:Y:S02]  /*24a60*/  STL.64 [R1+0x138], R18 ;  /* 0x0001381201007387 */ /* 0x0001e40000100a00 */
[----:B0-----:R-:W5:Y:S01]  /*24a70*/  LDL R19, [R1+0x880] ;  /* 0x0008800001137983 */ /* 0x001f620000100800 */
[-C--:B---3--:R-:W-:Y:S03]  /*24a80*/  HMMA.16816.F32 R12, R12, R8.reuse, R24 ;  /* 0x000000080c0c723c */ /* 0x088fe60000001818 */
[----:B------:R-:W2:Y:S01]  /*24a90*/  LDL.LU.64 R26, [R1+0x27b8] ;  /* 0x0027b800011a7983 */ /* 0x000ea20000300a00 */
[----:B------:R-:W2:Y:S11]  /*24aa0*/  LDL.LU.64 R24, [R1+0x27b0] ;  /* 0x0027b00001187983 */ /* 0x000eb60000300a00 */
[----:B------:R-:W-:Y:S08]  /*24ab0*/  @!UPT UIADD3 URZ, URZ, URZ, URZ ;  /* 0x0000003f3f3ff290 */ /* 0x000ff0000fffe03f */
[----:B------:R-:W-:Y:S01]  /*24ac0*/  STL.64 [R1+0x110], R12 ;  /* 0x0001100c01007387 */ /* 0x000fe20000100a00 */
[----:B------:R-:W-:Y:S02]  /*24ad0*/  STL.64 [R1+0x118], R14 ;  /* 0x0001180e01007387 */ /* 0x000fe40000100a00 */
[----:B-----5:R-:W-:Y:S01]  /*24ae0*/  LDSM.16.MT88.4 R12, [R19+0x30080] ;  /* 0x03008000130c783b */ /* 0x020fe20000004200 */
[-C--:B--2---:R-:W-:Y:S01]  /*24af0*/  HMMA.16816.F32 R24, R24, R8.reuse, R20 ;  /* 0x000000081818723c */ /* 0x084fe20000001814 */
[----:B------:R-:W4:Y:S02]  /*24b00*/  LDL.LU.64 R22, [R1+0x27a8] ;  /* 0x0027a80001167983 */ /* 0x000f240000300a00 */
[----:B------:R-:W4:Y:S11]  /*24b10*/  LDL.LU.64 R20, [R1+0x27a0] ;  /* 0x0027a00001147983 */ /* 0x000f360000300a00 */
[----:B------:R-:W-:Y:S09]  /*24b20*/  @!UPT UIADD3 URZ, URZ, URZ, URZ ;  /* 0x0000003f3f3ff290 */ /* 0x000ff2000fffe03f */
        /* <DEDUP_REMOVED lines=11> */
[----:B------:R-:W-:Y:S02]  /*24be0*/  STL.64 [R1+0xd8], R22 ;  /* 0x0000d81601007387 */ /* 0x000fe40000100a00 */
[----:B------:R-:W-:Y:S01]  /*24bf0*/  LDSM.16.MT88.4 R20, [R19+0x30180] ;  /* 0x030180001314783b */ /* 0x000fe20000004200 */
[-C--:B--2---:R-:W-:Y:S01]  /*24c00*/  HMMA.16816.F32 R4, R4, R8.reuse, R24 ;  /* 0x000000080404723c */ /* 0x084fe20000001818 */
[----:B------:R-:W0:Y:S02]  /*24c10*/  LDSM.16.MT88.4 R24, [R19+0x30100] ;  /* 0x030100001318783b */ /* 0x000e240000004200 */
[----:B------:R-:W1:Y:S11]  /*24c20*/  LDSM.16.MT88.4 R16, [R0+0x30000] ;  /* 0x030000000010783b */ /* 0x000e760000004200 */
[----:B------:R-:W-:Y:S10]  /*24c30*/  @!UPT UIADD3 URZ, URZ, URZ, URZ ;  /* 0x0000003f3f3ff290 */ /* 0x000ff4000fffe03f */
[----:B------:R-:W-:Y:S01]  /*24c40*/  IMAD.MOV.U32 R10, RZ, RZ, R6 ;  /* 0x000000ffff0a7224 */ /* 0x000fe200078e0006 */
[----:B------:R-:W-:Y:S04]  /*24c50*/  STL.64 [R1+0xc0], R4 ;  /* 0x0000c00401007387 */ /* 0x000fe80000100a00 */
[----:B------:R2:W-:Y:S04]  /*24c60*/  STL [R1+0x2718], R10 ;  /* 0x0027180a01007387 */ /* 0x0005e80000100800 */
[----:B--2---:R-:W2:Y:S01]  /*24c70*/  LDL R10, [R1+0x360] ;  /* 0x00036000010a7983 */ /* 0x004ea20000100800 */
[----:B0-----:R-:W-:Y:S02]  /*24c80*/  STL.64 [R1+0x2788], R26 ;  /* 0x0027881a01007387 */ /* 0x001fe40000100a00 */
        /* <DEDUP_REMOVED lines=11> */
[----:B-1----:R-:W-:Y:S01]  /*24d40*/  STL.64 [R1+0x2768], R18 ;  /* 0x0027681201007387 */ /* 0x002fe20000100a00 */
[----:B------:R0:W-:Y:S03]  /*24d50*/  STL.64 [R1+0x2760], R16 ;  /* 0x0027601001007387 */ /* 0x0001e60000100a00 */
[----:B0-----:R-:W5:Y:S01]  /*24d60*/  LDL.LU R16, [R1+0x50] ;  /* 0x0000500001107983 */ /* 0x001f620000300800 */
[----:B------:R-:W5:Y:S02]  /*24d70*/  LDL.LU R17, [R1+0x54] ;  /* 0x0000540001117983 */ /* 0x000f640000300800 */
[----:B------:R-:W5:Y:S01]  /*24d80*/  LDL.LU R18, [R1+0x58] ;  /* 0x0000580001127983 */ /* 0x000f620000300800 */
[-C--:B---3--:R-:W-:Y:S01]  /*24d90*/  HMMA.16816.F32 R12, R12, R8.reuse, R24 ;  /* 0x000000080c0c723c */ /* 0x088fe20000001818 */
[----:B------:R-:W4:Y:S01]  /*24da0*/  LDL.LU.64 R26, [R1+0x2788] ;  /* 0x00278800011a7983 */ /* 0x000f220000300a00 */
[----:B------:R-:W4:Y:S11]  /*24db0*/  LDL.LU.64 R24, [R1+0x2780] ;  /* 0x0027800001187983 */ /* 0x000f360000300a00 */
[----:B------:R-:W-:Y:S10]  /*24dc0*/  @!UPT UIADD3 URZ, URZ, URZ, URZ ;  /* 0x0000003f3f3ff290 */ /* 0x000ff4000fffe03f */
[----:B------:R-:W-:Y:S01]  /*24dd0*/  STL.64 [R1+0xa0], R12 ;  /* 0x0000a00c01007387 */ /* 0x000fe20000100a00 */
[----:B------:R-:W-:Y:S01]  /*24de0*/  STL.64 [R1+0xa8], R14 ;  /* 0x0000a80e01007387 */ /* 0x000fe20000100a00 */
[----:B------:R-:W-:Y:S01]  /*24df0*/  MOV R19, R29 ;  /* 0x0000001d00137202 */ /* 0x000fe20000000f00 */
[----:B------:R-:W-:Y:S01]  /*24e00*/  IMAD.MOV.U32 R11, RZ, RZ, R7 ;  /* 0x000000ffff0b7224 */ /* 0x000fe200078e0007 */
[----:B------:R-:W-:Y:S04]  /*24e10*/  LDSM.16.MT88.4 R12, [R0+0x30100] ;  /* 0x03010000000c783b */ /* 0x000fe80000004200 */
[----:B------:R-:W0:Y:S01]  /*24e20*/  LDSM.16.MT88.4 R4, [R0+0x30080] ;  /* 0x030080000004783b */ /* 0x000e220000004200 */
[-C--:B----4-:R-:W-:Y:S03]  /*24e30*/  HMMA.16816.F32 R24, R24, R8.reuse, R20 ;  /* 0x000000081818723c */ /* 0x090fe60000001814 */
[----:B------:R-:W5:Y:S01]  /*24e40*/  LDL.LU.64 R22, [R1+0x2778] ;  /* 0x0027780001167983 */ /* 0x000f620000300a00 */
[----:B------:R-:W5:Y:S11]  /*24e50*/  LDL.LU.64 R20, [R1+0x2770] ;  /* 0x0027700001147983 */ /* 0x000f760000300a00 */
[----:B------:R-:W-:Y:S08]  /*24e60*/  @!UPT UIADD3 URZ, URZ, URZ, URZ ;  /* 0x0000003f3f3ff290 */ /* 0x000ff0000fffe03f */
[----:B------:R1:W-:Y:S01]  /*24e70*/  STL.64 [R1+0xb0], R24 ;  /* 0x0000b01801007387 */ /* 0x0003e20000100a00 */
[----:B------:R3:W-:Y:S02]  /*24e80*/  STL [R1+0xb8], R26 ;  /* 0x0000b81a01007387 */ /* 0x0007e40000100800 */
[----:B------:R-:W-:Y:S01]  /*24e90*/  IMAD.MOV.U32 R29, RZ, RZ, R27 ;  /* 0x000000ffff1d7224 */ /* 0x000fe200078e001b */
[----:B-1----:R-:W0:Y:S01]  /*24ea0*/  LDL.LU R24, [R1+0x10] ;  /* 0x0000100001187983 */ /* 0x002e220000300800 */
[----:B------:R-:W0:Y:S02]  /*24eb0*/  LDL.LU R25, [R1+0x14] ;  /* 0x0000140001197983 */ /* 0x000e240000300800 */
[----:B---3--:R-:W0:Y:S02]  /*24ec0*/  LDL.LU R26, [R1+0x18] ;  /* 0x00001800011a7983 */ /* 0x008e240000300800 */
[----:B------:R-:W0:Y:S01]  /*24ed0*/  LDL.LU R27, [R1+0x1c] ;  /* 0x00001c00011b7983 */ /* 0x000e220000300800 */
[-C--:B-----5:R-:W-:Y:S01]  /*24ee0*/  HMMA.16816.F32 R20, R20, R8.reuse, R16 ;  /* 0x000000081414723c */ /* 0x0a0fe20000001810 */
[----:B------:R-:W3:Y:S01]  /*24ef0*/  LDL.LU.64 R18, [R1+0x2768] ;  /* 0x0027680001127983 */ /* 0x000ee20000300a00 */
[----:B------:R-:W3:Y:S11]  /*24f00*/  LDL.LU.64 R16, [R1+0x2760] ;  /* 0x0027600001107983 */ /* 0x000ef60000300a00 */
[----:B------:R-:W-:Y:S10]  /*24f10*/  @!UPT UIADD3 URZ, URZ, URZ, URZ ;  /* 0x0000003f3f3ff290 */ /* 0x000ff4000fffe03f */
[----:B------:R1:W-:Y:S01]  /*24f20*/  STL.64 [R1+0x80], R20 ;  /* 0x0000801401007387 */ /* 0x0003e20000100a00 */
[----:B------:R4:W-:Y:S03]  /*24f30*/  STL.64 [R1+0x88], R22 ;  /* 0x0000881601007387 */ /* 0x0009e60000100a00 */
[----:B-1----:R-:W3:Y:S01]  /*24f40*/  LDL.LU R20, [R1+0x40] ;  /* 0x0000400001147983 */ /* 0x002ee20000300800 */
[----:B------:R-:W3:Y:S02]  /*24f50*/  LDL.LU R21, [R1+0x44] ;  /* 0x0000440001157983 */ /* 0x000ee40000300800 */
[----:B----4-:R-:W3:Y:S02]  /*24f60*/  LDL.LU R22, [R1+0x48] ;  /* 0x0000480001167983 */ /* 0x010ee40000300800 */
[----:B------:R-:W3:Y:S02]  /*24f70*/  LDL.LU R23, [R1+0x4c] ;  /* 0x00004c0001177983 */ /* 0x000ee40000300800 */
[-C--:B---3--:R-:W-:Y:S08]  /*24f80*/  HMMA.16816.F32 R20, R16, R8.reuse, R20 ;  /* 0x000000081014723c */ /* 0x088ff00000001814 */
[-C--:B0-----:R-:W-:Y:S01]  /*24f90*/  HMMA.16816.F32 R16, R4, R8.reuse, R24 ;  /* 0x000000080410723c */ /* 0x081fe20000001818 */
[----:B------:R-:W0:Y:S04]  /*24fa0*/  LDSM.16.MT88.4 R4, [R0+0x30180] ;  /* 0x030180000004783b */ /* 0x000e280000004200 */
[----:B------:R-:W-:Y:S10]  /*24fb0*/  LDSM.16.MT88.4 R24, [R28+0x30100] ;  /* 0x030100001c18783b */ /* 0x000ff40000004200 */
[----:B------:R-:W-:Y:S01]  /*24fc0*/  STL.64 [R1+0x90], R20 ;  /* 0x0000901401007387 */ /* 0x000fe20000100a00 */
[----:B------:R-:W-:Y:S02]  /*24fd0*/  STL.64 [R1+0x98], R22 ;  /* 0x0000981601007387 */ /* 0x000fe40000100a00 */
[----:B------:R-:W-:Y:S01]  /*24fe0*/  LDSM.16.MT88.4 R20, [R28+0x30080] ;  /* 0x030080001c14783b */ /* 0x000fe20000004200 */
[----:B0-----:R-:W-:Y:S04]  /*24ff0*/  STL.64 [R1+0x2758], R6 ;  /* 0x0027580601007387 */ /* 0x001fe80000100a00 */
[----:B------:R-:W-:Y:S02]  /*25000*/  STL.64 [R1+0x40], R16 ;  /* 0x0000401001007387 */ /* 0x000fe40000100a00 */
[----:B------:R-:W-:Y:S02]  /*25010*/  STL.64 [R1+0x48], R18 ;  /* 0x0000481201007387 */ /* 0x000fe40000100a00 */
[----:B------:R0:W-:Y:S01]  /*25020*/  STL.64 [R1+0x2750], R4 ;  /* 0x0027500401007387 */ /* 0x0001e20000100a00 */
[----:B------:R-:W1:Y:S04]  /*25030*/  LDSM.16.MT88.4 R16, [R28+0x30000] ;  /* 0x030000001c10783b */ /* 0x000e680000004200 */
        /* <DEDUP_REMOVED lines=21> */
[-C--:B---3--:R-:W-:Y:S01]  /*25190*/  HMMA.16816.F32 R12, R12, R8.reuse, R4 ;  /* 0x000000080c0c723c */ /* 0x088fe20000001804 */
[----:B------:R-:W4:Y:S01]  /*251a0*/  LDL.LU.64 R6, [R1+0x2758] ;  /* 0x0027580001067983 */ /* 0x000f220000300a00 */
[----:B------:R-:W4:Y:S11]  /*251b0*/  LDL.LU.64 R4, [R1+0x2750] ;  /* 0x0027500001047983 */ /* 0x000f360000300a00 */
[----:B------:R-:W-:Y:S10]  /*251c0*/  @!UPT UIADD3 URZ, URZ, URZ, URZ ;  /* 0x0000003f3f3ff290 */ /* 0x000ff4000fffe03f */
[----:B------:R-:W-:Y:S01]  /*251d0*/  STL.64 [R1+0x20], R12 ;  /* 0x0000200c01007387 */ /* 0x000fe20000100a00 */
[----:B------:R-:W-:Y:S01]  /*251e0*/  STL [R1+0x28], R14 ;  /* 0x0000280e01007387 */ /* 0x000fe20000100800 */
[-C--:B----4-:R-:W-:Y:S02]  /*251f0*/  HMMA.16816.F32 R4, R4, R8.reuse, R16 ;  /* 0x000000080404723c */ /* 0x090fe40000001810 */
[----:B------:R-:W5:Y:S01]  /*25200*/  LDL.LU.64 R18, [R1+0x2748] ;  /* 0x0027480001127983 */ /* 0x000f620000300a00 */
[----:B------:R-:W5:Y:S11]  /*25210*/  LDL.LU.64 R16, [R1+0x2740] ;  /* 0x0027400001107983 */ /* 0x000f760000300a00 */
[----:B------:R-:W-:Y:S09]  /*25220*/  @!UPT UIADD3 URZ, URZ, URZ, URZ ;  /* 0x0000003f3f3ff290 */ /* 0x000ff2000fffe03f */
[----:B------:R0:W-:Y:S01]  /*25230*/  STL.64 [R1+0x60], R4 ;  /* 0x0000600401007387 */ /* 0x0001e20000100a00 */
[----:B------:R1:W-:Y:S03]  /*25240*/  STL.64 [R1+0x68], R6 ;  /* 0x0000680601007387 */ /* 0x0003e60000100a00 */
[----:B0-----:R-:W3:Y:S01]  /*25250*/  LDL.LU R4, [R1] ;  /* 0x0000000001047983 */ /* 0x001ee20000300800 */
[----:B------:R-:W3:Y:S02]  /*25260*/  LDL.LU R5, [R1+0x4] ;  /* 0x0000040001057983 */ /* 0x000ee40000300800 */
[----:B-1----:R-:W3:Y:S02]  /*25270*/  LDL.LU R6, [R1+0x8] ;  /* 0x0000080001067983 */ /* 0x002ee40000300800 */
[----:B------:R-:W3:Y:S01]  /*25280*/  LDL.LU R7, [R1+0xc] ;  /* 0x00000c0001077983 */ /* 0x000ee20000300800 */
[----:B-----5:R-:W-:Y:S01]  /*25290*/  HMMA.16816.F32 R16, R16, R8, R20 ;  /* 0x000000081010723c */ /* 0x020fe20000001814 */
[----:B------:R-:W2:Y:S01]  /*252a0*/  LDL.LU.64 R22, [R1+0x2738] ;  /* 0x0027380001167983 */ /* 0x000ea20000300a00 */
[----:B------:R-:W2:Y:S11]  /*252b0*/  LDL.LU.64 R20, [R1+0x2730] ;  /* 0x0027300001147983 */ /* 0x000eb60000300a00 */
[----:B------:R-:W-:Y:S10]  /*252c0*/  @!UPT UIADD3 URZ, URZ, URZ, URZ ;  /* 0x0000003f3f3ff290 */ /* 0x000ff4000fffe03f */
[----:B------:R-:W-:Y:S01]  /*252d0*/  STL.64 [R1+0x50], R16 ;  /* 0x0000501001007387 */ /* 0x000fe20000100a00 */
[----:B------:R0:W-:Y:S03]  /*252e0*/  STL.64 [R1+0x58], R18 ;  /* 0x0000581201007387 */ /* 0x0001e60000100a00 */
[----:B0-----:R-:W4:Y:S01]  /*252f0*/  LDL R19, [R1+0x880] ;  /* 0x0008800001137983 */ /* 0x001f220000100800 */
[----:B------:R-:W-:-:S07]  /*25300*/  IMAD.MOV.U32 R27, RZ, RZ, R3 ;  /* 0x000000ffff1b7224 */ /* 0x000fce00078e0003 */
[-C--:B--2---:R-:W-:Y:S01]  /*25310*/  HMMA.16816.F32 R20, R20, R8.reuse, R24 ;  /* 0x000000081414723c */ /* 0x084fe20000001818 */
[----:B----4-:R0:W-:Y:S01]  /*25320*/  STL [R1+0x271c], R19 ;  /* 0x00271c1301007387 */ /* 0x0101e20000100800 */
[----:B------:R-:W2:Y:S02]  /*25330*/  LDL.LU R16, [R1+0xf0] ;  /* 0x0000f00001107983 */ /* 0x000ea40000300800 */
[----:B------:R-:W2:Y:S02]  /*25340*/  LDL.LU R17, [R1+0xf4] ;  /* 0x0000f40001117983 */ /* 0x000ea40000300800 */
[----:B------:R-:W2:Y:S01]  /*25350*/  LDL.LU R18, [R1+0xf8] ;  /* 0x0000f80001127983 */ /* 0x000ea20000300800 */
[----:B------:R-:W3:Y:S01]  /*25360*/  LDL.LU.64 R26, [R1+0x2728] ;  /* 0x00272800011a7983 */ /* 0x000ee20000300a00 */
[----:B------:R-:W3:Y:S01]  /*25370*/  LDL.LU.64 R24, [R1+0x2720] ;  /* 0x0027200001187983 */ /* 0x000ee20000300a00 */
[----:B------:R-:W-:Y:S02]  /*25380*/  MOV R3, R15 ;  /* 0x0000000f00037202 */ /* 0x000fe40000000f00 */
[----:B------:R-:W2:Y:S01]  /*25390*/  LDSM.16.MT88.4 R12, [R28+0x30180] ;  /* 0x030180001c0c783b */ /* 0x000ea20000004200 */
[----:B0-----:R-:W-:Y:S01]  /*253a0*/  IMAD.MOV.U32 R19, RZ, RZ, R2 ;  /* 0x000000ffff137224 */ /* 0x001fe200078e0002 */
[-C--:B---3--:R-:W-:Y:S02]  /*253b0*/  HMMA.16816.F32 R4, R24, R8.reuse, R4 ;  /* 0x000000081804723c */ /* 0x088fe40000001804 */
[----:B------:R-:W0:Y:S11]  /*253c0*/  LDSM.16.MT88.4 R24, [R10+0x32080] ;  /* 0x032080000a18783b */ /* 0x000e360000004200 */
[----:B------:R-:W-:Y:S10]  /*253d0*/  @!UPT UIADD3 URZ, URZ, URZ, URZ ;  /* 0x0000003f3f3ff290 */ /* 0x000ff4000fffe03f */
[----:B------:R-:W-:Y:S01]  /*253e0*/  STL.64 [R1+0x30], R4 ;  /* 0x0000300401007387 */ /* 0x000fe20000100a00 */
[----:B------:R-:W-:Y:S02]  /*253f0*/  STL.64 [R1+0x70], R20 ;  /* 0x0000701401007387 */ /* 0x000fe40000100a00 */
[----:B------:R-:W-:Y:S02]  /*25400*/  STL.64 [R1+0x78], R22 ;  /* 0x0000781601007387 */ /* 0x000fe40000100a00 */
[----:B------:R-:W1:Y:S04]  /*25410*/  LDSM.16.MT88.4 R20, [R10+0x32100] ;  /* 0x032100000a14783b */ /* 0x000e680000004200 */
[----:B------:R-:W-:Y:S01]  /*25420*/  STL [R1+0x38], R6 ;  /* 0x0000380601007387 */ /* 0x000fe20000100800 */
[----:B--2---:R-:W-:Y:S03]  /*25430*/  HMMA.16816.F32 R12, R12, R8, R16 ;  /* 0x000000080c0c723c */ /* 0x004fe60000001810 */
[----:B0-----:R-:W-:Y:S01]  /*25440*/  STL.64 [R1+0x2708], R26 ;  /* 0x0027081a01007387 */ /* 0x001fe20000100a00 */
[----:B------:R0:W-:Y:S03]  /*25450*/  STL.64 [R1+0x2700], R24 ;  /* 0x0027001801007387 */ /* 0x0001e60000100a00 */
        /* <DEDUP_REMOVED lines=10> */
[----:B------:R-:W4:Y:S01]  /*25500*/  LDL.LU R19, [R1+0x271c] ;  /* 0x00271c0001137983 */ /* 0x000f220000300800 */
[----:B------:R-:W-:Y:S01]  /*25510*/  MOV R9, R14 ;  /* 0x0000000e00097202 */ /* 0x000fe20000000f00 */
[----:B------:R-:W-:Y:S02]  /*25520*/  STL.64 [R1+0x10], R12 ;  /* 0x0000100c01007387 */ /* 0x000fe40000100a00 */
[----:B------:R-:W-:-:S02]  /*25530*/  IMAD.MOV.U32 R8, RZ, RZ, R15 ;  /* 0x000000ffff087224 */ /* 0x000fc400078e000f */
[----:B------:R-:W0:Y:S01]  /*25540*/  LDSM.16.MT88.4 R12, [R10+0x32180] ;  /* 0x032180000a0c783b */ /* 0x000e220000004200 */
[----:B------:R-:W-:Y:S02]  /*25550*/  IMAD.MOV.U32 R2, RZ, RZ, R7 ;  /* 0x000000ffff027224 */ /* 0x000fe400078e0007 */
[----:B------:R0:W-:Y:S04]  /*25560*/  LDSM.16.MT88.4 R4, [R10+0x32000] ;  /* 0x032000000a04783b */ /* 0x0001e80000004200 */
[----:B0-----:R-:W-:Y:S01]  /*25570*/  IMAD.MOV.U32 R10, RZ, RZ, R12 ;  /* 0x000000ffff0a7224 */ /* 0x001fe200078e000c */
[----:B------:R-:W-:Y:S01]  /*25580*/  MOV R18, R13 ;  /* 0x0000000d00127202 */ /* 0x000fe20000000f00 */
[----:B------:R-:W-:Y:S02]  /*25590*/  IMAD.MOV.U32 R17, RZ, RZ, R14 ;  /* 0x000000ffff117224 */ /* 0x000fe400078e000e */
[----:B------:R-:W-:-:S02]  /*255a0*/  IMAD.MOV.U32 R16, RZ, RZ, R15 ;  /* 0x000000ffff107224 */ /* 0x000fc400078e000f */
[----:B----4-:R-:W0:Y:S04]  /*255b0*/  LDSM.16.MT88.4 R12, [R19+0x32000] ;  /* 0x03200000130c783b */ /* 0x010e280000004200 */
[----:B0-----:R-:W-:Y:S01]  /*255c0*/  STL.64 [R1+0x26d8], R14 ;  /* 0x0026d80e01007387 */ /* 0x001fe20000100a00 */
[----:B------:R0:W-:Y:S02]  /*255d0*/  STL.64 [R1+0x26d0], R12 ;  /* 0x0026d00c01007387 */ /* 0x0001e40000100a00 */
[----:B0-----:R-:W-:Y:S02]  /*255e0*/  MOV R12, R10 ;  /* 0x0000000a000c7202 */ /* 0x001fe40000000f00 */
[----:B------:R-:W4:Y:S01]  /*255f0*/  LDL.LU R10, [R1+0x2718] ;  /* 0x00271800010a7983 */ /* 0x000f220000300800 */
[----:B------:R-:W-:-:S02]  /*25600*/  IMAD.MOV.U32 R13, RZ, RZ, R18 ;  /* 0x000000ffff0d7224 */ /* 0x000fc400078e0012 */
[----:B------:R-:W-:Y:S01]  /*25610*/  IMAD.MOV.U32 R14, RZ, RZ, R17 ;  /* 0x000000ffff0e7224 */ /* 0x000fe200078e0011 */
[----:B------:R-:W-:Y:S02]  /*25620*/  MOV R15, R16 ;  /* 0x00000010000f7202 */ /* 0x000fe40000000f00 */
[----:B------:R-:W0:Y:S04]  /*25630*/  LDSM.16.MT88.4 R16, [R19+0x32080] ;  /* 0x032080001310783b */ /* 0x000e280000004200 */
[----:B0-----:R-:W-:Y:S01]  /*25640*/  STL.64 [R1+0x26c8], R18 ;  /* 0x0026c81201007387 */ /* 0x001fe20000100a00 */
[----:B------:R0:W-:Y:S03]  /*25650*/  STL.64 [R1+0x26c0], R16 ;  /* 0x0026c01001007387 */ /* 0x0001e60000100a00 */
[----:B0-----:R-:W5:Y:S01]  /*25660*/  LDL.LU R16, [R1+0xc0] ;  /* 0x0000c00001107983 */ /* 0x001f620000300800 */
[----:B------:R-:W5:Y:S02]  /*25670*/  LDL.LU R17, [R1+0xc4] ;  /* 0x0000c40001117983 */ /* 0x000f640000300800 */
[----:B------:R-:W-:-:S02]  /*25680*/  IMAD.MOV.U32 R19, RZ, RZ, R11 ;  /* 0x000000ffff137224 */ /* 0x000fc400078e000b */
[----:B----4-:R-:W-:Y:S02]  /*25690*/  IMAD.MOV.U32 R18, RZ, RZ, R10 ;  /* 0x000000ffff127224 */ /* 0x010fe400078e000a */
[----:B------:R-:W2:Y:S01]  /*256a0*/  LDL.LU R10, [R1+0x2714] ;  /* 0x00271400010a7983 */ /* 0x000ea20000300800 */
[----:B------:R-:W2:Y:S02]  /*256b0*/  LDL.LU R11, [R1+0x2710] ;  /* 0x00271000010b7983 */ /* 0x000ea40000300800 */
[----:B------:R-:W-:Y:S01]  /*256c0*/  STL.64 [R1+0x26e8], R18 ;  /* 0x0026e81201007387 */ /* 0x000fe20000100a00 */
[----:B-----5:R0:W-:Y:S04]  /*256d0*/  STL.64 [R1+0x26e0], R16 ;  /* 0x0026e01001007387 */ /* 0x0201e80000100a00 */
        /* <DEDUP_REMOVED lines=12> */
[----:B-1----:R-:W2:Y:S02]  /*257a0*/  LDL.LU R6, [R1+0xe8] ;  /* 0x0000e80001067983 */ /* 0x002ea40000300800 */
[----:B------:R-:W2:Y:S01]  /*257b0*/  LDL.LU R7, [R1+0xec] ;  /* 0x0000ec0001077983 */ /* 0x000ea20000300800 */
[-C--:B---3--:R-:W-:Y:S01]  /*257c0*/  HMMA.16816.F32 R24, R24, R10.reuse, R20 ;  /* 0x0000000a1818723c */ /* 0x088fe20000001814 */
[----:B------:R-:W2:Y:S01]  /*257d0*/  LDL.LU.64 R22, [R1+0x26f8] ;  /* 0x0026f80001167983 */ /* 0x000ea20000300a00 */
[----:B------:R-:W2:Y:S11]  /*257e0*/  LDL.LU.64 R20, [R1+0x26f0] ;  /* 0x0026f00001147983 */ /* 0x000eb60000300a00 */
[----:B------:R-:W-:Y:S10]  /*257f0*/  @!UPT UIADD3 URZ, URZ, URZ, URZ ;  /* 0x0000003f3f3ff290 */ /* 0x000ff4000fffe03f */
[----:B------:R-:W-:Y:S01]  /*25800*/  STL.64 [R1+0x130], R24 ;  /* 0x0001301801007387 */ /* 0x000fe20000100a00 */
[----:B------:R0:W-:Y:S03]  /*25810*/  STL.64 [R1+0x138], R26 ;  /* 0x0001381a01007387 */ /* 0x0001e60000100a00 */
[----:B0-----:R-:W3:Y:S01]  /*25820*/  LDL R27, [R1+0x880] ;  /* 0x00088000011b7983 */ /* 0x001ee20000100800 */
[-C--:B----4-:R-:W-:Y:S08]  /*25830*/  HMMA.16816.F32 R12, R12, R10.reuse, R16 ;  /* 0x0000000a0c0c723c */ /* 0x090ff00000001810 */
[-C--:B--2---:R-:W-:Y:S01]  /*25840*/  HMMA.16816.F32 R4, R20, R10.reuse, R4 ;  /* 0x0000000a1404723c */ /* 0x084fe20000001804 */
[----:B------:R-:W2:Y:S11]  /*25850*/  LDL.LU R20, [R1+0xa0] ;  /* 0x0000a00001147983 */ /* 0x000eb60000300800 */
[----:B------:R-:W-:Y:S11]  /*25860*/  @!UPT UIADD3 URZ, URZ, URZ, URZ ;  /* 0x0000003f3f3ff290 */ /* 0x000ff6000fffe03f */
[----:B------:R-:W-:Y:S01]  /*25870*/  STL.64 [R1+0x100], R4 ;  /* 0x0001000401007387 */ /* 0x000fe20000100a00 */
[----:B------:R-:W-:Y:S02]  /*25880*/  STL.64 [R1+0x108], R6 ;  /* 0x0001080601007387 */ /* 0x000fe40000100a00 */
[----:B------:R-:W2:Y:S02]  /*25890*/  LDL.LU R21, [R1+0xa4] ;  /* 0x0000a40001157983 */ /* 0x000ea40000300800 */
[----:B------:R-:W2:Y:S01]  /*258a0*/  LDL.LU R22, [R1+0xa8] ;  /* 0x0000a80001167983 */ /* 0x000ea20000300800 */
[----:B------:R-:W2:Y:S04]  /*258b0*/  LDL.LU R23, [R1+0xac] ;  /* 0x0000ac0001177983 */ /* 0x000ea80000300800 */
[----:B---3--:R-:W-:Y:S02]  /*258c0*/  LDSM.16.MT88.4 R4, [R27+0x32100] ;  /* 0x032100001b04783b */ /* 0x008fe40000004200 */
[----:B------:R-:W0:Y:S02]  /*258d0*/  LDSM.16.MT88.4 R24, [R27+0x32180] ;  /* 0x032180001b18783b */ /* 0x000e240000004200 */
[----:B0-----:R-:W-:Y:S02]  /*258e0*/  STL.64 [R1+0x26b8], R26 ;  /* 0x0026b81a01007387 */ /* 0x001fe40000100a00 */
[----:B------:R0:W-:Y:S02]  /*258f0*/  STL.64 [R1+0x26b0], R24 ;  /* 0x0026b01801007387 */ /* 0x0001e40000100a00 */
[----:B0-----:R-:W3:Y:S01]  /*25900*/  LDL.LU R24, [R1+0xb0] ;  /* 0x0000b00001187983 */ /* 0x001ee20000300800 */
[----:B------:R-:W3:Y:S02]  /*25910*/  LDL.LU R25, [R1+0xb4] ;  /* 0x0000b40001197983 */ /* 0x000ee40000300800 */
[----:B------:R-:W3:Y:S02]  /*25920*/  LDL.LU R26, [R1+0xb8] ;  /* 0x0000b800011a7983 */ /* 0x000ee40000300800 */
[----:B------:R-:W4:Y:S01]  /*25930*/  LDL.LU.64 R18, [R1+0x26e8] ;  /* 0x0026e80001127983 */ /* 0x000f220000300a00 */
[----:B------:R-:W4:Y:S01]  /*25940*/  LDL.LU.64 R16, [R1+0x26e0] ;  /* 0x0026e00001107983 */ /* 0x000f220000300a00 */
[----:B------:R-:W-:Y:S02]  /*25950*/  STL.64 [R1+0xf0], R12 ;  /* 0x0000f00c01007387 */ /* 0x000fe40000100a00 */
[----:B------:R0:W-:Y:S02]  /*25960*/  STL.64 [R1+0xf8], R14 ;  /* 0x0000f80e01007387 */ /* 0x0001e40000100a00 */
[----:B0-----:R-:W4:Y:S01]  /*25970*/  LDL.LU.64 R14, [R1+0x26d8] ;  /* 0x0026d800010e7983 */ /* 0x001f220000300a00 */
[----:B------:R-:W4:Y:S02]  /*25980*/  LDL.LU.64 R12, [R1+0x26d0] ;  /* 0x0026d000010c7983 */ /* 0x000f240000300a00 */
[----:B----4-:R-:W-:Y:S01]  /*25990*/  HMMA.16816.F32 R12, R12, R10, R16 ;  /* 0x0000000a0c0c723c */ /* 0x010fe20000001810 */
[----:B------:R-:W2:Y:S01]  /*259a0*/  LDL.LU.64 R18, [R1+0x26c8] ;  /* 0x0026c80001127983 */ /* 0x000ea20000300a00 */
[----:B------:R-:W2:Y:S01]  /*259b0*/  LDL.LU.64 R16, [R1+0x26c0] ;  /* 0x0026c00001107983 */ /* 0x000ea20000300a00 */
[----:B------:R-:W-:-:S07]  /*259c0*/  MOV R27, R29 ;  /* 0x0000001d001b7202 */ /* 0x000fce0000000f00 */
[-C--:B---3--:R-:W-:Y:S08]  /*259d0*/  HMMA.16816.F32 R4, R4, R10.reuse, R24 ;  /* 0x0000000a0404723c */ /* 0x088ff00000001818 */
[-C--:B--2---:R-:W-:Y:S01]  /*259e0*/  HMMA.16816.F32 R16, R16, R10.reuse, R20 ;  /* 0x0000000a1010723c */ /* 0x084fe20000001814 */
[----:B------:R-:W-:Y:S11]  /*259f0*/  LDSM.16.MT88.4 R20, [R0+0x32100] ;  /* 0x032100000014783b */ /* 0x000ff60000004200 */
[----:B------:R-:W-:Y:S11]  /*25a00*/  @!UPT UIADD3 URZ, URZ, URZ, URZ ;  /* 0x0000003f3f3ff290 */ /* 0x000ff6000fffe03f */
[----:B------:R-:W-:Y:S01]  /*25a10*/  STL.64 [R1+0x110], R16 ;  /* 0x0001101001007387 */ /* 0x000fe20000100a00 */
[----:B------:R-:W-:Y:S02]  /*25a20*/  STL.64 [R1+0xe0], R12 ;  /* 0x0000e00c01007387 */ /* 0x000fe40000100a00 */
[----:B------:R-:W-:Y:S02]  /*25a30*/  STL.64 [R1+0xe8], R14 ;  /* 0x0000e80e01007387 */ /* 0x000fe40000100a00 */
[----:B------:R-:W-:Y:S02]  /*25a40*/  STL [R1+0x118], R18 ;  /* 0x0001181201007387 */ /* 0x000fe40000100800 */
[----:B------:R-:W-:Y:S01]  /*25a50*/  IMAD.MOV.U32 R29, RZ, RZ, R19 ;  /* 0x000000ffff1d7224 */ /* 0x000fe200078e0013 */
[----:B------:R-:W-:Y:S04]  /*25a60*/  LDSM.16.MT88.4 R12, [R0+0x32000] ;  /* 0x03200000000c783b */ /* 0x000fe80000004200 */
[----:B------:R-:W0:Y:S04]  /*25a70*/  LDSM.16.MT88.4 R16, [R0+0x32080] ;  /* 0x032080000010783b */ /* 0x000e280000004200 */
[----:B0-----:R-:W-:Y:S01]  /*25a80*/  STL.64 [R1+0x26a8], R18 ;  /* 0x0026a81201007387 */ /* 0x001fe20000100a00 */
[----:B------:R0:W-:Y:S03]  /*25a90*/  STL.64 [R1+0x26a0], R16 ;  /* 0x0026a01001007387 */ /* 0x0001e60000100a00 */
[----:B0-----:R-:W2:Y:S01]  /*25aa0*/  LDL.LU R16, [R1+0x90] ;  /* 0x0000900001107983 */ /* 0x001ea20000300800 */
[----:B------:R-:W2:Y:S02]  /*25ab0*/  LDL.LU R17, [R1+0x94] ;  /* 0x0000940001117983 */ /* 0x000ea40000300800 */
[----:B------:R-:W2:Y:S02]  /*25ac0*/  LDL.LU R18, [R1+0x98] ;  /* 0x0000980001127983 */ /* 0x000ea40000300800 */
[----:B------:R-:W2:Y:S01]  /*25ad0*/  LDL.LU R19, [R1+0x9c] ;  /* 0x00009c0001137983 */ /* 0x000ea20000300800 */
[----:B------:R-:W-:Y:S01]  /*25ae0*/  STL.64 [R1+0x2698], R22 ;  /* 0x0026981601007387 */ /* 0x000fe20000100a00 */
[----:B------:R0:W-:Y:S03]  /*25af0*/  STL.64 [R1+0x2690], R20 ;  /* 0x0026901401007387 */ /* 0x0001e60000100a00 */
[----:B0-----:R-:W3:Y:S01]  /*25b00*/  LDL.LU R20, [R1+0x40] ;  /* 0x0000400001147983 */ /* 0x001ee20000300800 */
[----:B------:R-:W3:Y:S02]  /*25b10*/  LDL.LU R21, [R1+0x44] ;  /* 0x0000440001157983 */ /* 0x000ee40000300800 */
[----:B------:R-:W3:Y:S02]  /*25b20*/  LDL.LU R22, [R1+0x48] ;  /* 0x0000480001167983 */ /* 0x000ee40000300800 */
[----:B------:R-:W3:Y:S01]  /*25b30*/  LDL.LU R23, [R1+0x4c] ;  /* 0x00004c0001177983 */ /* 0x000ee20000300800 */
[----:B------:R-:W4:Y:S01]  /*25b40*/  LDL.LU.64 R26, [R1+0x26b8] ;  /* 0x0026b800011a7983 */ /* 0x000f220000300a00 */
[----:B------:R-:W4:Y:S02]  /*25b50*/  LDL.LU.64 R24, [R1+0x26b0] ;  /* 0x0026b00001187983 */ /* 0x000f240000300a00 */
[----:B------:R0:W-:Y:S02]  /*25b60*/  STL.64 [R1+0x120], R4 ;  /* 0x0001200401007387 */ /* 0x0001e40000100a00 */
[----:B------:R1:W-:Y:S01]  /*25b70*/  STL.64 [R1+0x128], R6 ;  /* 0x0001280601007387 */ /* 0x0003e20000100a00 */
[----:B0-----:R-:W4:Y:S01]  /*25b80*/  LDL.LU R4, [R1+0x80] ;  /* 0x0000800001047983 */ /* 0x001f220000300800 */
[----:B------:R-:W4:Y:S02]  /*25b90*/  LDL.LU R5, [R1+0x84] ;  /* 0x0000840001057983 */ /* 0x000f240000300800 */
[----:B-1----:R-:W4:Y:S02]  /*25ba0*/  LDL.LU R6, [R1+0x88] ;  /* 0x0000880001067983 */ /* 0x002f240000300800 */
[----:B------:R-:W4:Y:S02]  /*25bb0*/  LDL.LU R7, [R1+0x8c] ;  /* 0x00008c0001077983 */ /* 0x000f240000300800 */
[-C--:B----4-:R-:W-:Y:S08]  /*25bc0*/  HMMA.16816.F32 R24, R24, R10.reuse, R4 ;  /* 0x0000000a1818723c */ /* 0x090ff00000001804 */
[-C--:B--2---:R-:W-:Y:S01]  /*25bd0*/  HMMA.16816.F32 R12, R12, R10.reuse, R16 ;  /* 0x0000000a0c0c723c */ /* 0x084fe20000001810 */
[----:B------:R-:W-:Y:S11]  /*25be0*/  LDSM.16.MT88.4 R4, [R0+0x32180] ;  /* 0x032180000004783b */ /* 0x000ff60000004200 */
[----:B------:R-:W-:Y:S03]  /*25bf0*/  @!UPT UIADD3 URZ, URZ, URZ, URZ ;  /* 0x0000003f3f3ff290 */ /* 0x000fe6000fffe03f */
[----:B------:R-:W-:Y:S01]  /*25c00*/  STL.64 [R1+0xd0], R24 ;  /* 0x0000d01801007387 */ /* 0x000fe20000100a00 */
[----:B------:R-:W-:Y:S02]  /*25c10*/  STL.64 [R1+0xd8], R26 ;  /* 0x0000d81a01007387 */ /* 0x000fe40000100a00 */
[----:B------:R-:W0:Y:S02]  /*25c20*/  LDSM.16.MT88.4 R24, [R28+0x32000] ;  /* 0x032000001c18783b */ /* 0x000e240000004200 */
[----:B0-----:R-:W-:Y:S02]  /*25c30*/  STL.64 [R1+0x2688], R26 ;  /* 0x0026881a01007387 */ /* 0x001fe40000100a00 */
[----:B------:R0:W-:Y:S02]  /*25c40*/  STL.64 [R1+0x2680], R24 ;  /* 0x0026801801007387 */ /* 0x0001e40000100a00 */
[----:B0-----:R-:W2:Y:S01]  /*25c50*/  LDL.LU R24, [R1+0x60] ;  /* 0x0000600001187983 */ /* 0x001ea20000300800 */
[----:B------:R-:W2:Y:S02]  /*25c60*/  LDL.LU R25, [R1+0x64] ;  /* 0x0000640001197983 */ /* 0x000ea40000300800 */
[----:B------:R-:W2:Y:S02]  /*25c70*/  LDL.LU R26, [R1+0x68] ;  /* 0x00006800011a7983 */ /* 0x000ea40000300800 */
[----:B------:R-:W2:Y:S01]  /*25c80*/  LDL.LU R27, [R1+0x6c] ;  /* 0x00006c00011b7983 */ /* 0x000ea20000300800 */
[----:B------:R-:W3:Y:S01]  /*25c90*/  LDL.LU.64 R18, [R1+0x26a8] ;  /* 0x0026a80001127983 */ /* 0x000ee20000300a00 */
[----:B------:R-:W3:Y:S02]  /*25ca0*/  LDL.LU.64 R16, [R1+0x26a0] ;  /* 0x0026a00001107983 */ /* 0x000ee40000300a00 */
[----:B------:R0:W-:Y:S02]  /*25cb0*/  STL.64 [R1+0xc0], R12 ;  /* 0x0000c00c01007387 */ /* 0x0001e40000100a00 */
[----:B------:R1:W-:Y:S01]  /*25cc0*/  STL.64 [R1+0xc8], R14 ;  /* 0x0000c80e01007387 */ /* 0x0003e20000100a00 */
[----:B0-----:R-:W4:Y:S01]  /*25cd0*/  LDL.LU R12, [R1+0x20] ;  /* 0x00002000010c7983 */ /* 0x001f220000300800 */
[----:B------:R-:W4:Y:S02]  /*25ce0*/  LDL.LU R13, [R1+0x24] ;  /* 0x00002400010d7983 */ /* 0x000f240000300800 */
[----:B-1----:R-:W4:Y:S01]  /*25cf0*/  LDL.LU R14, [R1+0x28] ;  /* 0x00002800010e7983 */ /* 0x002f220000300800 */
[----:B---3--:R-:W-:Y:S01]  /*25d00*/  HMMA.16816.F32 R16, R16, R10, R20 ;  /* 0x0000000a1010723c */ /* 0x008fe20000001814 */
[----:B------:R-:W4:Y:S01]  /*25d10*/  LDL.LU.64 R22, [R1+0x2698] ;  /* 0x0026980001167983 */ /* 0x000f220000300a00 */
[----:B------:R-:W4:Y:S02]  /*25d20*/  LDL.LU.64 R20, [R1+0x2690] ;  /* 0x0026900001147983 */ /* 0x000f240000300a00 */
[----:B------:R-:W-:-:S04]  /*25d30*/  IMAD.MOV.U32 R15, RZ, RZ, R3 ;  /* 0x000000ffff0f7224 */ /* 0x000fc800078e0003 */
[-C--:B--2---:R-:W-:Y:S08]  /*25d40*/  HMMA.16816.F32 R4, R4, R10.reuse, R24 ;  /* 0x0000000a0404723c */ /* 0x084ff00000001818 */
[-C--:B----4-:R-:W-:Y:S01]  /*25d50*/  HMMA.16816.F32 R12, R20, R10.reuse, R12 ;  /* 0x0000000a140c723c */ /* 0x090fe2000000180c */
[----:B------:R-:W-:Y:S11]  /*25d60*/  LDSM.16.MT88.4 R20, [R28+0x32180] ;  /* 0x032180001c14783b */ /* 0x000ff60000004200 */
[----:B------:R-:W-:Y:S11]  /*25d70*/  @!UPT UIADD3 URZ, URZ, URZ, URZ ;  /* 0x0000003f3f3ff290 */ /* 0x000ff6000fffe03f */
[----:B------:R-:W-:Y:S01]  /*25d80*/  STL.64 [R1+0x90], R12 ;  /* 0x0000900c01007387 */ /* 0x000fe20000100a00 */
[----:B------:R-:W-:Y:S02]  /*25d90*/  STL.64 [R1+0xb0], R16 ;  /* 0x0000b01001007387 */ /* 0x000fe40000100a00 */
[----:B------:R-:W-:Y:S02]  /*25da0*/  STL.64 [R1+0xb8], R18 ;  /* 0x0000b81201007387 */ /* 0x000fe40000100a00 */
[----:B------:R-:W-:Y:S01]  /*25db0*/  STL [R1+0x98], R14 ;  /* 0x0000980e01007387 */ /* 0x000fe20000100800 */
[----:B------:R-:W-:Y:S01]  /*25dc0*/  MOV R3, R15 ;  /* 0x0000000f00037202 */ /* 0x000fe20000000f00 */
        /* <DEDUP_REMOVED lines=19> */
[----:B------:R-:W2:Y:S01]  /*25f00*/  LDL.LU.64 R26, [R1+0x2688] ;  /* 0x00268800011a7983 */ /* 0x000ea20000300a00 */
[----:B------:R-:W2:Y:S01]  /*25f10*/  LDL.LU.64 R24, [R1+0x2680] ;  /* 0x0026800001187983 */ /* 0x000ea20000300a00 */
[----:B------:R-:W-:Y:S02]  /*25f20*/  STL.64 [R1+0xa0], R4 ;  /* 0x0000a00401007387 */ /* 0x000fe40000100a00 */
[----:B------:R0:W-:Y:S02]  /*25f30*/  STL.64 [R1+0xa8], R6 ;  /* 0x0000a80601007387 */ /* 0x0001e40000100a00 */
[----:B0-----:R-:W5:Y:S01]  /*25f40*/  LDL R7, [R1+0xe98] ;  /* 0x000e980001077983 */ /* 0x001f620000100800 */
[----:B--2---:R-:W-:Y:S01]  /*25f50*/  HMMA.16816.F32 R12, R24, R10, R12 ;  /* 0x0000000a180c723c */ /* 0x004fe2000000180c */
[----:B------:R-:W-:-:S02]  /*25f60*/  IMAD.MOV.U32 R23, RZ, RZ, R2 ;  /* 0x000000ffff177224 */ /* 0x000fc400078e0002 */
[----:B-----5:R-:W-:Y:S11]  /*25f70*/  LDSM.16.M88.4 R4, [R7+0x40300] ;  /* 0x040300000704783b */ /* 0x020ff60000000200 */
[----:B------:R-:W-:Y:S09]  /*25f80*/  @!UPT UIADD3 URZ, URZ, URZ, URZ ;  /* 0x0000003f3f3ff290 */ /* 0x000ff2000fffe03f */
[----:B------:R-:W-:Y:S01]  /*25f90*/  STL.64 [R1+0x80], R12 ;  /* 0x0000800c01007387 */ /* 0x000fe20000100a00 */
[----:B------:R-:W-:Y:S02]  /*25fa0*/  STL [R1+0x88], R14 ;  /* 0x0000880e01007387 */ /* 0x000fe40000100800 */
[----:B------:R-:W2:Y:S02]  /*25fb0*/  LDL R27, [R1+0x360] ;  /* 0x00036000011b7983 */ /* 0x000ea40000100800 */
[----:B------:R-:W-:-:S05]  /*25fc0*/  IMAD.MOV.U32 R2, RZ, RZ, R15 ;  /* 0x000000ffff027224 */ /* 0x000fca00078e000f */
[----:B------:R-:W-:Y:S04]  /*25fd0*/  STL [R1+0x25d8], R2 ;  /* 0x0025d80201007387 */ /* 0x000fe80000100800 */
[----:B--2---:R-:W0:Y:S02]  /*25fe0*/  LDSM.16.MT88.4 R12, [R27+0x34000] ;  /* 0x034000001b0c783b */ /* 0x004e240000004200 */
[----:B0-----:R-:W-:Y:S01]  /*25ff0*/  IMAD.MOV.U32 R24, RZ, RZ, R14 ;  /* 0x000000ffff187224 */ /* 0x001fe200078e000e */
[----:B------:R-:W-:Y:S02]  /*26000*/  MOV R2, R15 ;  /* 0x0000000f00027202 */ /* 0x000fe40000000f00 */
[----:B------:R-:W-:Y:S01]  /*26010*/  MOV R26, R12 ;  /* 0x0000000c001a7202 */ /* 0x000fe20000000f00 */
[----:B------:R-:W-:Y:S01]  /*26020*/  IMAD.MOV.U32 R25, RZ, RZ, R13 ;  /* 0x000000ffff197224 */ /* 0x000fe200078e000d */
[----:B------:R-:W3:Y:S01]  /*26030*/  LDL.LU.64 R14, [R1+0x2678] ;  /* 0x00267800010e7983 */ /* 0x000ee20000300a00 */
[----:B------:R-:W3:Y:S02]  /*26040*/  LDL.LU.64 R12, [R1+0x2670] ;  /* 0x00267000010c7983 */ /* 0x000ee40000300a00 */
[----:B------:R0:W-:Y:S02]  /*26050*/  STL [R1+0x25a4], R6 ;  /* 0x0025a40601007387 */ /* 0x0001e40000100800 */
[----:B0-----:R-:W2:Y:S01]  /*26060*/  LDL R6, [R1+0x880] ;  /* 0x0008800001067983 */ /* 0x001ea20000100800 */
[----:B------:R-:W-:Y:S01]  /*26070*/  STL [R1+0x25a0], R7 ;  /* 0x0025a00701007387 */ /* 0x000fe20000100800 */
[-C--:B---3--:R-:W-:Y:S02]  /*26080*/  HMMA.16816.F32 R12, R12, R10.reuse, R16 ;  /* 0x0000000a0c0c723c */ /* 0x088fe40000001810 */
[----:B------:R-:W4:Y:S01]  /*26090*/  LDL.LU.64 R18, [R1+0x2668] ;  /* 0x0026680001127983 */ /* 0x000f220000300a00 */
[----:B------:R-:W4:Y:S11]  /*260a0*/  LDL.LU.64 R16, [R1+0x2660] ;  /* 0x0026600001107983 */ /* 0x000f360000300a00 */
[----:B------:R-:W-:Y:S09]  /*260b0*/  @!UPT UIADD3 URZ, URZ, URZ, URZ ;  /* 0x0000003f3f3ff290 */ /* 0x000ff2000fffe03f */
[----:B------:R-:W-:Y:S01]  /*260c0*/  STL.64 [R1+0x70], R12 ;  /* 0x0000700c01007387 */ /* 0x000fe20000100a00 */
[----:B------:R-:W-:Y:S01]  /*260d0*/  STL.64 [R1+0x78], R14 ;  /* 0x0000780e01007387 */ /* 0x000fe20000100a00 */
[----:B----4-:R-:W-:Y:S02]  /*260e0*/  HMMA.16816.F32 R16, R16, R10, R20 ;  /* 0x0000000a1010723c */ /* 0x010fe40000001814 */
[----:B------:R-:W3:Y:S01]  /*260f0*/  LDL.LU.64 R22, [R1+0x2658] ;  /* 0x0026580001167983 */ /* 0x000ee20000300a00 */
[----:B------:R-:W3:Y:S11]  /*26100*/  LDL.LU.64 R20, [R1+0x2650] ;  /* 0x0026500001147983 */ /* 0x000ef60000300a00 */
[----:B------:R-:W-:Y:S09]  /*26110*/  @!UPT UIADD3 URZ, URZ, URZ, URZ ;  /* 0x0000003f3f3ff290 */ /* 0x000ff2000fffe03f */
[----:B------:R0:W-:Y:S01]  /*26120*/  STL.64 [R1+0x60], R16 ;  /* 0x0000601001007387 */ /* 0x0001e20000100a00 */
[----:B------:R1:W-:Y:S03]  /*26130*/  STL [R1+0x68], R18 ;  /* 0x0000681201007387 */ /* 0x0003e60000100800 */
[----:B0-----:R-:W3:Y:S01]  /*26140*/  LDL.LU R16, [R1+0x10] ;  /* 0x0000100001107983 */ /* 0x001ee20000300800 */
[----:B------:R-:W3:Y:S02]  /*26150*/  LDL.LU R17, [R1+0x14] ;  /* 0x0000140001117983 */ /* 0x000ee40000300800 */
[----:B------:R-:W-:Y:S02]  /*26160*/  IMAD.MOV.U32 R15, RZ, RZ, R2 ;  /* 0x000000ffff0f7224 */ /* 0x000fe400078e0002 */
[----:B------:R-:W-:Y:S01]  /*26170*/  IMAD.MOV.U32 R2, RZ, RZ, R19 ;  /* 0x000000ffff027224 */ /* 0x000fe200078e0013 */
[----:B-1----:R-:W-:Y:S01]  /*26180*/  MOV R18, R9 ;  /* 0x0000000900127202 */ /* 0x002fe20000000f00 */
[----:B------:R-:W-:-:S07]  /*26190*/  IMAD.MOV.U32 R19, RZ, RZ, R8 ;  /* 0x000000ffff137224 */ /* 0x000fce00078e0008 */
[----:B---3--:R-:W-:Y:S01]  /*261a0*/  HMMA.16816.F32 R16, R20, R10, R16 ;  /* 0x0000000a1410723c */ /* 0x008fe20000001810 */
[----:B------:R-:W0:Y:S04]  /*261b0*/  LDSM.16.MT88.4 R8, [R27+0x34080] ;  /* 0x034080001b08783b */ /* 0x000e280000004200 */
[----:B------:R-:W-:Y:S04]  /*261c0*/  LDSM.16.MT88.4 R20, [R27+0x34180] ;  /* 0x034180001b14783b */ /* 0x000fe80000004200 */
[----:B0-----:R-:W-:Y:S11]  /*261d0*/  STL.64 [R1+0x2648], R10 ;  /* 0x0026480a01007387 */ /* 0x001ff60000100a00 */
[----:B------:R-:W-:Y:S03]  /*261e0*/  @!UPT UIADD3 URZ, URZ, URZ, URZ ;  /* 0x0000003f3f3ff290 */ /* 0x000fe6000fffe03f */
[----:B------:R-:W-:Y:S02]  /*261f0*/  STL.64 [R1+0x10], R16 ;  /* 0x0000101001007387 */ /* 0x000fe40000100a00 */
[----:B------:R-:W-:Y:S02]  /*26200*/  STL.64 [R1+0x18], R18 ;  /* 0x0000181201007387 */ /* 0x000fe40000100a00 */
[----:B------:R0:W-:Y:S01]  /*26210*/  STL.64 [R1+0x2640], R8 ;  /* 0x0026400801007387 */ /* 0x0001e20000100a00 */
[----:B------:R-:W1:Y:S04]  /*26220*/  LDSM.16.MT88.4 R16, [R27+0x34100] ;  /* 0x034100001b10783b */ /* 0x000e680000004200 */
[----:B0-----:R-:W3:Y:S01]  /*26230*/  LDL.LU R8, [R1+0x140] ;  /* 0x0001400001087983 */ /* 0x001ee20000300800 */
[----:B------:R-:W3:Y:S02]  /*26240*/  LDL.LU R9, [R1+0x144] ;  /* 0x0001440001097983 */ /* 0x000ee40000300800 */
[----:B------:R-:W3:Y:S02]  /*26250*/  LDL.LU R10, [R1+0x148] ;  /* 0x00014800010a7983 */ /* 0x000ee40000300800 */
[----:B------:R-:W3:Y:S02]  /*26260*/  LDL.LU R11, [R1+0x14c] ;  /* 0x00014c00010b7983 */ /* 0x000ee40000300800 */
[----:B------:R-:W-:-:S02]  /*26270*/  IMAD.MOV.U32 R12, RZ, RZ, R26 ;  /* 0x000000ffff0c7224 */ /* 0x000fc400078e001a */
[----:B------:R-:W-:Y:S01]  /*26280*/  IMAD.MOV.U32 R13, RZ, RZ, R25 ;  /* 0x000000ffff0d7224 */ /* 0x000fe200078e0019 */
[----:B------:R-:W-:Y:S02]  /*26290*/  MOV R14, R24 ;  /* 0x00000018000e7202 */ /* 0x000fe40000000f00 */
[----:B--2---:R-:W0:Y:S04]  /*262a0*/  LDSM.16.MT88.4 R24, [R6+0x34000] ;  /* 0x034000000618783b */ /* 0x004e280000004200 */
[----:B-1----:R-:W-:Y:S01]  /*262b0*/  STL.64 [R1+0x2638], R18 ;  /* 0x0026381201007387 */ /* 0x002fe20000100a00 */
[----:B------:R1:W-:Y:S03]  /*262c0*/  STL.64 [R1+0x2630], R16 ;  /* 0x0026301001007387 */ /* 0x0003e60000100a00 */
[----:B-1----:R-:W2:Y:S01]  /*262d0*/  LDL.LU R16, [R1+0x130] ;  /* 0x0001300001107983 */ /* 0x002ea20000300800 */
[----:B------:R-:W2:Y:S02]  /*262e0*/  LDL.LU R17, [R1+0x134] ;  /* 0x0001340001117983 */ /* 0x000ea40000300800 */
[----:B------:R-:W2:Y:S02]  /*262f0*/  LDL.LU R18, [R1+0x138] ;  /* 0x0001380001127983 */ /* 0x000ea40000300800 */
[----:B------:R-:W2:Y:S01]  /*26300*/  LDL.LU R19, [R1+0x13c] ;  /* 0x00013c0001137983 */ /* 0x000ea20000300800 */
[----:B------:R-:W-:Y:S01]  /*26310*/  STL.64 [R1+0x2628], R22 ;  /* 0x0026281601007387 */ /* 0x000fe20000100a00 */
[----:B------:R1:W-:Y:S03]  /*26320*/  STL.64 [R1+0x2620], R20 ;  /* 0x0026201401007387 */ /* 0x0003e60000100a00 */
[----:B-1----:R-:W4:Y:S01]  /*26330*/  LDL.LU R20, [R1+0x100] ;  /* 0x0001000001147983 */ /* 0x002f220000300800 */
[----:B------:R-:W4:Y:S02]  /*26340*/  LDL.LU R21, [R1+0x104] ;  /* 0x0001040001157983 */ /* 0x000f240000300800 */
[----:B------:R-:W4:Y:S02]  /*26350*/  LDL.LU R22, [R1+0x108] ;  /* 0x0001080001167983 */ /* 0x000f240000300800 */
[----:B------:R-:W4:Y:S01]  /*26360*/  LDL.LU R23, [R1+0x10c] ;  /* 0x00010c0001177983 */ /* 0x000f220000300800 */
[----:B0-----:R-:W-:Y:S01]  /*26370*/  STL.64 [R1+0x2618], R26 ;  /* 0x0026181a01007387 */ /* 0x001fe20000100a00 */
[----:B------:R0:W-:Y:S03]  /*26380*/  STL.64 [R1+0x2610], R24 ;  /* 0x0026101801007387 */ /* 0x0001e60000100a00 */
[----:B0-----:R-:W5:Y:S01]  /*26390*/  LDL.LU R24, [R1+0xf0] ;  /* 0x0000f00001187983 */ /* 0x001f620000300800 */
[----:B------:R-:W5:Y:S02]  /*263a0*/  LDL.LU R25, [R1+0xf4] ;  /* 0x0000f40001197983 */ /* 0x000f640000300800 */
[----:B------:R-:W5:Y:S02]  /*263b0*/  LDL.LU R26, [R1+0xf8] ;  /* 0x0000f800011a7983 */ /* 0x000f640000300800 */
[----:B------:R-:W5:Y:S01]  /*263c0*/  LDL.LU R27, [R1+0xfc] ;  /* 0x0000fc00011b7983 */ /* 0x000f620000300800 */
[-C--:B---3--:R-:W-:Y:S01]  /*263d0*/  HMMA.16816.F32 R12, R12, R4.reuse, R8 ;  /* 0x000000040c0c723c */ /* 0x088fe20000001808 */
[----:B------:R-:W2:Y:S01]  /*263e0*/  LDL.LU.64 R10, [R1+0x2648] ;  /* 0x00264800010a7983 */ /* 0x000ea20000300a00 */
[----:B------:R-:W2:Y:S11]  /*263f0*/  LDL.LU.64 R8, [R1+0x2640] ;  /* 0x0026400001087983 */ /* 0x000eb60000300a00 */
[----:B------:R-:W-:Y:S10]  /*26400*/  @!UPT UIADD3 URZ, URZ, URZ, URZ ;  /* 0x0000003f3f3ff290 */ /* 0x000ff4000fffe03f */
[----:B------:R-:W-:Y:S01]  /*26410*/  STL.64 [R1+0x50], R12 ;  /* 0x0000500c01007387 */ /* 0x000fe20000100a00 */
[----:B------:R-:W-:Y:S02]  /*26420*/  STL.64 [R1+0x58], R14 ;  /* 0x0000580e01007387 */ /* 0x000fe40000100a00 */
[----:B------:R0:W-:Y:S01]  /*26430*/  LDSM.16.MT88.4 R12, [R6+0x34080] ;  /* 0x03408000060c783b */ /* 0x0001e20000004200 */
[-C--:B--2---:R-:W-:Y:S01]  /*26440*/  HMMA.16816.F32 R8, R8, R4.reuse, R16 ;  /* 0x000000040808723c */ /* 0x084fe20000001810 */
[----:B------:R-:W4:Y:S02]  /*26450*/  LDL.LU.64 R18, [R1+0x2638] ;  /* 0x0026380001127983 */ /* 0x000f240000300a00 */
[----:B------:R-:W4:Y:S11]  /*26460*/  LDL.LU.64 R16, [R1+0x2630] ;  /* 0x0026300001107983 */ /* 0x000f360000300a00 */
[----:B------:R-:W-:Y:S09]  /*26470*/  @!UPT UIADD3 URZ, URZ, URZ, URZ ;  /* 0x0000003f3f3ff290 */ /* 0x000ff2000fffe03f */
[----:B------:R1:W-:Y:S01]  /*26480*/  STL.64 [R1+0x40], R8 ;  /* 0x0000400801007387 */ /* 0x0003e20000100a00 */
[----:B0-----:R-:W-:Y:S01]  /*26490*/  IMAD.MOV.U32 R6, RZ, RZ, R10 ;  /* 0x000000ffff067224 */ /* 0x001fe200078e000a */
[----:B------:R-:W-:Y:S02]  /*264a0*/  MOV R7, R11 ;  /* 0x0000000b00077202 */ /* 0x000fe40000000f00 */
[----:B-1----:R-:W2:Y:S01]  /*264b0*/  LDL.LU R8, [R1+0xe0] ;  /* 0x0000e00001087983 */ /* 0x002ea20000300800 */
[----:B------:R-:W2:Y:S02]  /*264c0*/  LDL.LU R9, [R1+0xe4] ;  /* 0x0000e40001097983 */ /* 0x000ea40000300800 */
[----:B------:R-:W2:Y:S02]  /*264d0*/  LDL.LU R10, [R1+0xe8] ;  /* 0x0000e800010a7983 */ /* 0x000ea40000300800 */
[----:B------:R-:W2:Y:S01]  /*264e0*/  LDL.LU R11, [R1+0xec] ;  /* 0x0000ec00010b7983 */ /* 0x000ea20000300800 */
        /* <DEDUP_REMOVED lines=9> */
[----:B------:R-:W-:Y:S01]  /*26580*/  IMAD.MOV.U32 R19, RZ, RZ, R29 ;  /* 0x000000ffff137224 */ /* 0x000fe200078e001d */
[-C--:B-----5:R-:W-:Y:S01]  /*26590*/  HMMA.16816.F32 R20, R20, R4.reuse, R24 ;  /* 0x000000041414723c */ /* 0x0a0fe20000001818 */
[----:B------:R-:W2:Y:S01]  /*265a0*/  LDL.LU.64 R26, [R1+0x2618] ;  /* 0x00261800011a7983 */ /* 0x000ea20000300a00 */
[----:B------:R-:W2:Y:S11]  /*265b0*/  LDL.LU.64 R24, [R1+0x2610] ;  /* 0x0026100001187983 */ /* 0x000eb60000300a00 */
[----:B------:R-:W-:Y:S10]  /*265c0*/  @!UPT UIADD3 URZ, URZ, URZ, URZ ;  /* 0x0000003f3f3ff290 */ /* 0x000ff4000fffe03f */
[----:B------:R-:W-:Y:S01]  /*265d0*/  STL.64 [R1+0x20], R20 ;  /* 0x0000201401007387 */ /* 0x000fe20000100a00 */
[----:B------:R-:W-:Y:S02]  /*265e0*/  STL [R1+0x28], R22 ;  /* 0x0000281601007387 */ /* 0x000fe40000100800 */
[----:B------:R-:W-:Y:S02]  /*265f0*/  IMAD.MOV.U32 R29, RZ, RZ, R23 ;  /* 0x000000ffff1d7224 */ /* 0x000fe400078e0017 */
[----:B------:R-:W4:Y:S01]  /*26600*/  LDL R23, [R1+0x880] ;  /* 0x0008800001177983 */ /* 0x000f220000100800 */
[-C--:B--2---:R-:W-:Y:S03]  /*26610*/  HMMA.16816.F32 R24, R24, R4.reuse, R8 ;  /* 0x000000041818723c */ /* 0x084fe60000001808 */
[----:B----4-:R-:W-:Y:S02]  /*26620*/  LDSM.16.MT88.4 R8, [R23+0x34100] ;  /* 0x034100001708783b */ /* 0x010fe40000004200 */
[----:B------:R-:W0:Y:S11]  /*26630*/  LDSM.16.MT88.4 R20, [R23+0x34180] ;  /* 0x034180001714783b */ /* 0x000e360000004200 */
[----:B------:R-:W-:Y:S07]  /*26640*/  @!UPT UIADD3 URZ, URZ, URZ, URZ ;  /* 0x0000003f3f3ff290 */ /* 0x000fee000fffe03f */
[----:B------:R-:W-:Y:S01]  /*26650*/  STL.64 [R1], R24 ;  /* 0x0000001801007387 */ /* 0x000fe20000100a00 */
[----:B------:R-:W-:Y:S02]  /*26660*/  STL.64 [R1+0x8], R26 ;  /* 0x0000081a01007387 */ /* 0x000fe40000100a00 */
[----:B------:R-:W1:Y:S01]  /*26670*/  LDSM.16.MT88.4 R24, [R0+0x34000] ;  /* 0x034000000018783b */ /* 0x000e620000004200 */
[----:B0-----:R-:W-:Y:S03]  /*26680*/  STL.64 [R1+0x2608], R22 ;  /* 0x0026081601007387 */ /* 0x001fe60000100a00 */
[----:B------:R0:W-:Y:S02]  /*26690*/  STL.64 [R1+0x2600], R20 ;  /* 0x0026001401007387 */ /* 0x0001e40000100a00 */
[----:B0-----:R-:W2:Y:S01]  /*266a0*/  LDL.LU R20, [R1+0x120] ;  /* 0x0001200001147983 */ /* 0x001ea20000300800 */
[----:B------:R-:W2:Y:S02]  /*266b0*/  LDL.LU R21, [R1+0x124] ;  /* 0x0001240001157983 */ /* 0x000ea40000300800 */
[----:B------:R-:W2:Y:S02]  /*266c0*/  LDL.LU R22, [R1+0x128] ;  /* 0x0001280001167983 */ /* 0x000ea40000300800 */
[----:B------:R-:W2:Y:S01]  /*266d0*/  LDL.LU R23, [R1+0x12c] ;  /* 0x00012c0001177983 */ /* 0x000ea20000300800 */
[-C--:B---3--:R-:W-:Y:S01]  /*266e0*/  HMMA.16816.F32 R16, R12, R4.reuse, R16 ;  /* 0x000000040c10723c */ /* 0x088fe20000001810 */
[----:B-1----:R-:W-:Y:S01]  /*266f0*/  STL.64 [R1+0x25f8], R26 ;  /* 0x0025f81a01007387 */ /* 0x002fe20000100a00 */
[----:B------:R0:W-:Y:S03]  /*26700*/  STL.64 [R1+0x25f0], R24 ;  /* 0x0025f01801007387 */ /* 0x0001e60000100a00 */
[----:B------:R-:W-:Y:S04]  /*26710*/  LDSM.16.MT88.4 R12, [R0+0x34080] ;  /* 0x03408000000c783b */ /* 0x000fe80000004200 */
[----:B0-----:R-:W3:Y:S01]  /*26720*/  LDL.LU R24, [R1+0xd0] ;  /* 0x0000d00001187983 */ /* 0x001ee20000300800 */
[----:B------:R-:W3:Y:S02]  /*26730*/  LDL.LU R25, [R1+0xd4] ;  /* 0x0000d40001197983 */ /* 0x000ee40000300800 */
[----:B------:R-:W3:Y:S02]  /*26740*/  LDL.LU R26, [R1+0xd8] ;  /* 0x0000d800011a7983 */ /* 0x000ee40000300800 */
[----:B------:R-:W3:Y:S09]  /*26750*/  LDL.LU R27, [R1+0xdc] ;  /* 0x0000dc00011b7983 */ /* 0x000ef20000300800 */
        /* <DEDUP_REMOVED lines=21> */
[----:B------:R-:W2:Y:S06]  /*268b0*/  LDL.LU.64 R24, [R1+0x25f0] ;  /* 0x0025f00001187983 */ /* 0x000eac0000300a00 */
[-C--:B----4-:R-:W-:Y:S11]  /*268c0*/  HMMA.16816.F32 R12, R12, R4.reuse, R16 ;  /* 0x000000040c0c723c */ /* 0x090ff60000001810 */
[----:B------:R-:W-:Y:S04]  /*268d0*/  @!UPT UIADD3 URZ, URZ, URZ, URZ ;  /* 0x0000003f3f3ff290 */ /* 0x000fe8000fffe03f */
[----:B------:R0:W-:Y:S01]  /*268e0*/  STL.64 [R1+0x130], R20 ;  /* 0x0001301401007387 */ /* 0x0001e20000100a00 */
[----:B------:R1:W-:Y:S03]  /*268f0*/  STL.64 [R1+0x138], R22 ;  /* 0x0001381601007387 */ /* 0x0003e60000100a00 */
[----:B0-----:R-:W3:Y:S01]  /*26900*/  LDL.LU R20, [R1+0x90] ;  /* 0x0000900001147983 */ /* 0x001ee20000300800 */
[----:B-1----:R-:W-:Y:S01]  /*26910*/  MOV R23, R3 ;  /* 0x0000000300177202 */ /* 0x002fe20000000f00 */
[----:B------:R-:W3:Y:S02]  /*26920*/  LDL.LU R21, [R1+0x94] ;  /* 0x0000940001157983 */ /* 0x000ee40000300800 */
[----:B------:R-:W3:Y:S01]  /*26930*/  LDL.LU R22, [R1+0x98] ;  /* 0x0000980001167983 */ /* 0x000ee20000300800 */
[-C--:B--2---:R-:W-:Y:S01]  /*26940*/  HMMA.16816.F32 R8, R24, R4.reuse, R8 ;  /* 0x000000041808723c */ /* 0x084fe20000001808 */
[----:B------:R-:W0:Y:S11]  /*26950*/  LDSM.16.MT88.4 R24, [R28+0x34000] ;  /* 0x034000001c18783b */ /* 0x000e360000004200 */
[----:B------:R-:W-:Y:S11]  /*26960*/  @!UPT UIADD3 URZ, URZ, URZ, URZ ;  /* 0x0000003f3f3ff290 */ /* 0x000ff6000fffe03f */
[----:B------:R-:W-:Y:S01]  /*26970*/  @!UPT UIADD3 URZ, URZ, URZ, URZ ;  /* 0x0000003f3f3ff290 */ /* 0x000fe2000fffe03f */
[----:B------:R-:W-:Y:S01]  /*26980*/  IMAD.MOV.U32 R3, RZ, RZ, R11 ;  /* 0x000000ffff037224 */ /* 0x000fe200078e000b */
[----:B------:R-:W-:Y:S01]  /*26990*/  STL.64 [R1+0x120], R8 ;  /* 0x0001200801007387 */ /* 0x000fe20000100a00 */
[----:B------:R-:W-:Y:S02]  /*269a0*/  STL [R1+0x128], R10 ;  /* 0x0001280a01007387 */ /* 0x000fe40000100800 */
[----:B------:R-:W1:Y:S01]  /*269b0*/  LDSM.16.MT88.4 R8, [R0+0x34180] ;  /* 0x034180000008783b */ /* 0x000e620000004200 */
[----:B------:R-:W-:Y:S04]  /*269c0*/  STL [R1+0x2558], R3 ;  /* 0x0025580301007387 */ /* 0x000fe80000100800 */
[----:B0-----:R-:W-:Y:S01]  /*269d0*/  STL.64 [R1+0x25d0], R26 ;  /* 0x0025d01a01007387 */ /* 0x001fe20000100a00 */
[----:B------:R0:W-:Y:S03]  /*269e0*/  STL.64 [R1+0x25c8], R24 ;  /* 0x0025c81801007387 */ /* 0x0001e60000100a00 */
[----:B0-----:R-:W1:Y:S01]  /*269f0*/  LDL.LU R24, [R1+0xa0] ;  /* 0x0000a00001187983 */ /* 0x001e620000300800 */
[----:B------:R-:W1:Y:S02]  /*26a00*/  LDL.LU R25, [R1+0xa4] ;  /* 0x0000a40001197983 */ /* 0x000e640000300800 */
[----:B------:R-:W1:Y:S02]  /*26a10*/  LDL.LU R26, [R1+0xa8] ;  /* 0x0000a800011a7983 */ /* 0x000e640000300800 */
[----:B------:R-:W1:Y:S01]  /*26a20*/  LDL.LU R27, [R1+0xac] ;  /* 0x0000ac00011b7983 */ /* 0x000e620000300800 */
[----:B------:R-:W3:Y:S01]  /*26a30*/  LDL.LU.64 R18, [R1+0x25e8] ;  /* 0x0025e80001127983 */ /* 0x000ee20000300a00 */
[----:B------:R-:W3:Y:S02]  /*26a40*/  LDL.LU.64 R16, [R1+0x25e0] ;  /* 0x0025e00001107983 */ /* 0x000ee40000300a00 */
[-C--:B---3--:R-:W-:Y:S01]  /*26a50*/  HMMA.16816.F32 R16, R16, R4.reuse, R20 ;  /* 0x000000041010723c */ /* 0x088fe20000001814 */
[----:B------:R-:W-:Y:S11]  /*26a60*/  LDSM.16.MT88.4 R20, [R28+0x34180] ;  /* 0x034180001c14783b */ /* 0x000ff60000004200 */
[----:B------:R-:W-:Y:S11]  /*26a70*/  @!UPT UIADD3 URZ, URZ, URZ, URZ ;  /* 0x0000003f3f3ff290 */ /* 0x000ff6000fffe03f */
[----:B------:R-:W-:Y:S01]  /*26a80*/  STL.64 [R1+0x140], R16 ;  /* 0x0001401001007387 */ /* 0x000fe20000100a00 */
[----:B------:R-:W-:Y:S02]  /*26a90*/  STL.64 [R1+0xf0], R12 ;  /* 0x0000f00c01007387 */ /* 0x000fe40000100a00 */
[----:B------:R-:W-:Y:S02]  /*26aa0*/  STL.64 [R1+0xf8], R14 ;  /* 0x0000f80e01007387 */ /* 0x000fe40000100a00 */
[----:B------:R-:W-:Y:S02]  /*26ab0*/  STL [R1+0x148], R18 ;  /* 0x0001481201007387 */ /* 0x000fe40000100800 */
[----:B------:R-:W-:Y:S01]  /*26ac0*/  IMAD.MOV.U32 R3, RZ, RZ, R19 ;  /* 0x000000ffff037224 */ /* 0x000fe200078e0013 */
[----:B-1----:R-:W-:Y:S01]  /*26ad0*/  HMMA.16816.F32 R8, R8, R4, R24 ;  /* 0x000000040808723c */ /* 0x002fe20000001818 */
[----:B------:R-:W0:Y:S04]  /*26ae0*/  LDSM.16.MT88.4 R16, [R28+0x34100] ;  /* 0x034100001c10783b */ /* 0x000e280000004200 */
[----:B------:R-:W1:Y:S04]  /*26af0*/  LDSM.16.MT88.4 R12, [R28+0x34080] ;  /* 0x034080001c0c783b */ /* 0x000e680000004200 */
[----:B0-----:R-:W-:Y:S01]  /*26b00*/  STL.64 [R1+0x25c0], R18 ;  /* 0x0025c01201007387 */ /* 0x001fe20000100a00 */
[----:B------:R0:W-:Y:S03]  /*26b10*/  STL.64 [R1+0x25b8], R16 ;  /* 0x0025b81001007387 */ /* 0x0001e60000100a00 */
[----:B0-----:R-:W1:Y:S01]  /*26b20*/  LDL.LU R16, [R1+0x70] ;  /* 0x0000700001107983 */ /* 0x001e620000300800 */
[----:B------:R-:W1:Y:S02]  /*26b30*/  LDL.LU R17, [R1+0x74] ;  /* 0x0000740001117983 */ /* 0x000e640000300800 */
[----:B------:R-:W1:Y:S02]  /*26b40*/  LDL.LU R18, [R1+0x78] ;  /* 0x0000780001127983 */ /* 0x000e640000300800 */
[----:B------:R-:W1:Y:S01]  /*26b50*/  LDL.LU R19, [R1+0x7c] ;  /* 0x00007c0001137983 */ /* 0x000e620000300800 */
[----:B------:R-:W-:Y:S01]  /*26b60*/  STL.64 [R1+0x25b0], R22 ;  /* 0x0025b01601007387 */ /* 0x000fe20000100a00 */
[----:B------:R0:W-:Y:S03]  /*26b70*/  STL.64 [R1+0x25a8], R20 ;  /* 0x0025a81401007387 */ /* 0x0001e60000100a00 */
[----:B0-----:R-:W2:Y:S01]  /*26b80*/  LDL.LU R20, [R1+0x60] ;  /* 0x0000600001147983 */ /* 0x001ea20000300800 */
[----:B------:R-:W2:Y:S02]  /*26b90*/  LDL.LU R21, [R1+0x64] ;  /* 0x0000640001157983 */ /* 0x000ea40000300800 */
[----:B------:R-:W2:Y:S01]  /*26ba0*/  LDL.LU R22, [R1+0x68] ;  /* 0x0000680001167983 */ /* 0x000ea20000300800 */
[----:B------:R-:W-:-:S02]  /*26bb0*/  MOV R23, R2 ;  /* 0x0000000200177202 */ /* 0x000fc40000000f00 */
[----:B------:R-:W3:Y:S01]  /*26bc0*/  LDL.LU R2, [R1+0x25d8] ;  /* 0x0025d80001027983 */ /* 0x000ee20000300800 */
[----:B------:R-:W4:Y:S02]  /*26bd0*/  LDL.LU.64 R26, [R1+0x25d0] ;  /* 0x0025d000011a7983 */ /* 0x000f240000300a00 */
[----:B------:R-:W4:Y:S02]  /*26be0*/  LDL.LU.64 R24, [R1+0x25c8] ;  /* 0x0025c80001187983 */ /* 0x000f240000300a00 */
[----:B------:R0:W-:Y:S01]  /*26bf0*/  STL.64 [R1+0x100], R8 ;  /* 0x0001000801007387 */ /* 0x0001e20000100a00 */
[----:B------:R5:W-:Y:S04]  /*26c00*/  STL.64 [R1+0x108], R10 ;  /* 0x0001080a01007387 */ /* 0x000be80000100a00 */
[----:B0-----:R-:W4:Y:S01]  /*26c10*/  LDL.LU R8, [R1+0x80] ;  /* 0x0000800001087983 */ /* 0x001f220000300800 */
[----:B------:R-:W4:Y:S02]  /*26c20*/  LDL.LU R9, [R1+0x84] ;  /* 0x0000840001097983 */ /* 0x000f240000300800 */
[----:B-----5:R-:W4:Y:S02]  /*26c30*/  LDL.LU R10, [R1+0x88] ;  /* 0x00008800010a7983 */ /* 0x020f240000300800 */
[----:B---3--:R-:W-:-:S07]  /*26c40*/  IMAD.MOV.U32 R11, RZ, RZ, R2 ;  /* 0x000000ffff0b7224 */ /* 0x008fce00078e0002 */
[-C--:B----4-:R-:W-:Y:S01]  /*26c50*/  HMMA.16816.F32 R8, R24, R4.reuse, R8 ;  /* 0x000000041808723c */ /* 0x090fe20000001808 */
[----:B------:R-:W3:Y:S07]  /*26c60*/  LDL R27, [R1+0x360] ;  /* 0x00036000011b7983 */ /* 0x000eee0000100800 */
[-C--:B-1----:R-:W-:Y:S11]  /*26c70*/  HMMA.16816.F32 R12, R12, R4.reuse, R16 ;  /* 0x000000040c0c723c */ /* 0x082ff60000001810 */
[----:B------:R-:W-:Y:S04]  /*26c80*/  @!UPT UIADD3 URZ, URZ, URZ, URZ ;  /* 0x0000003f3f3ff290 */ /* 0x000fe8000fffe03f */
[----:B------:R-:W-:Y:S01]  /*26c90*/  STL.64 [R1+0x160], R8 ;  /* 0x0001600801007387 */ /* 0x000fe20000100a00 */
[----:B------:R-:W-:Y:S02]  /*26ca0*/  STL.64 [R1+0x168], R10 ;  /* 0x0001680a01007387 */ /* 0x000fe40000100a00 */
[----:B------:R-:W2:Y:S02]  /*26cb0*/  LDL.LU.64 R18, [R1+0x25c0] ;  /* 0x0025c00001127983 */ /* 0x000ea40000300a00 */
[----:B------:R-:W2:Y:S03]  /*26cc0*/  LDL.LU.64 R16, [R1+0x25b8] ;  /* 0x0025b80001107983 */ /* 0x000ea60000300a00 */
[----:B------:R0:W-:Y:S01]  /*26cd0*/  STL.64 [R1+0xe0], R12 ;  /* 0x0000e00c01007387 */ /* 0x0001e20000100a00 */
[----:B------:R1:W-:Y:S02]  /*26ce0*/  STL [R1+0xe8], R14 ;  /* 0x0000e80e01007387 */ /* 0x0003e40000100800 */
[----:B------:R-:W-:Y:S01]  /*26cf0*/  IMAD.MOV.U32 R2, RZ, RZ, R15 ;  /* 0x000000ffff027224 */ /* 0x000fe200078e000f */
[----:B0-----:R-:W4:Y:S01]  /*26d00*/  LDL.LU R12, [R1+0x10] ;  /* 0x00001000010c7983 */ /* 0x001f220000300800 */
[----:B------:R-:W4:Y:S02]  /*26d10*/  LDL.LU R13, [R1+0x14] ;  /* 0x00001400010d7983 */ /* 0x000f240000300800 */
[----:B-1----:R-:W4:Y:S02]  /*26d20*/  LDL.LU R14, [R1+0x18] ;  /* 0x00001800010e7983 */ /* 0x002f240000300800 */
[----:B------:R-:W4:Y:S01]  /*26d30*/  LDL.LU R15, [R1+0x1c] ;  /* 0x00001c00010f7983 */ /* 0x000f220000300800 */
[----:B------:R-:W-:Y:S04]  /*26d40*/  STL [R1+0x2530], R2 ;  /* 0x0025300201007387 */ /* 0x000fe80000100800 */
[----:B---3--:R-:W-:Y:S01]  /*26d50*/  LDSM.16.MT88.4 R8, [R27+0x36000] ;  /* 0x036000001b08783b */ /* 0x008fe20000004200 */
[-C--:B--2---:R-:W-:Y:S03]  /*26d60*/  HMMA.16816.F32 R16, R16, R4.reuse, R20 ;  /* 0x000000041010723c */ /* 0x084fe60000001814 */
[----:B------:R-:W4:Y:S01]  /*26d70*/  LDL.LU.64 R22, [R1+0x25b0] ;  /* 0x0025b00001167983 */ /* 0x000f220000300a00 */
[----:B------:R-:W4:Y:S11]  /*26d80*/  LDL.LU.64 R20, [R1+0x25a8] ;  /* 0x0025a80001147983 */ /* 0x000f360000300a00 */
[----:B------:R-:W-:Y:S08]  /*26d90*/  @!UPT UIADD3 URZ, URZ, URZ, URZ ;  /* 0x0000003f3f3ff290 */ /* 0x000ff0000fffe03f */
[----:B------:R-:W-:Y:S01]  /*26da0*/  STL.64 [R1+0xd0], R16 ;  /* 0x0000d01001007387 */ /* 0x000fe20000100a00 */
[----:B------:R4:W-:Y:S02]  /*26db0*/  STL.64 [R1+0xd8], R18 ;  /* 0x0000d81201007387 */ /* 0x0009e40000100a00 */
[----:B----4-:R-:W-:Y:S01]  /*26dc0*/  HMMA.16816.F32 R16, R20, R4, R12 ;  /* 0x000000041410723c */ /* 0x010fe2000000180c */
[----:B------:R-:W0:Y:S04]  /*26dd0*/  LDSM.16.MT88.4 R12, [R27+0x36080] ;  /* 0x036080001b0c783b */ /* 0x000e280000004200 */
[----:B------:R-:W2:Y:S04]  /*26de0*/  LDL R5, [R1+0x880] ;  /* 0x0008800001057983 */ /* 0x000ea80000100800 */
[----:B------:R-:W-:Y:S11]  /*26df0*/  LDSM.16.MT88.4 R20, [R27+0x36180] ;  /* 0x036180001b14783b */ /* 0x000ff60000004200 */
[----:B------:R-:W-:Y:S03]  /*26e00*/  @!UPT UIADD3 URZ, URZ, URZ, URZ ;  /* 0x0000003f3f3ff290 */ /* 0x000fe6000fffe03f */
[----:B------:R-:W-:Y:S01]  /*26e10*/  STL.64 [R1+0xc0], R16 ;  /* 0x0000c01001007387 */ /* 0x000fe20000100a00 */
[----:B------:R-:W-:Y:S02]  /*26e20*/  STL.64 [R1+0xc8], R18 ;  /* 0x0000c81201007387 */ /* 0x000fe40000100a00 */
[----:B------:R-:W1:Y:S01]  /*26e30*/  LDSM.16.MT88.4 R16, [R27+0x36100] ;  /* 0x036100001b10783b */ /* 0x000e620000004200 */
[----:B0-----:R-:W-:Y:S03]  /*26e40*/  STL.64 [R1+0x2598], R14 ;  /* 0x0025980e01007387 */ /* 0x001fe60000100a00 */
[----:B------:R0:W-:Y:S02]  /*26e50*/  STL.64 [R1+0x2590], R12 ;  /* 0x0025900c01007387 */ /* 0x0001e40000100a00 */
[----:B0-----:R-:W3:Y:S01]  /*26e60*/  LDL.LU R12, [R1+0x50] ;  /* 0x00005000010c7983 */ /* 0x001ee20000300800 */
[----:B------:R-:W3:Y:S02]  /*26e70*/  LDL.LU R13, [R1+0x54] ;  /* 0x00005400010d7983 */ /* 0x000ee40000300800 */
[----:B------:R-:W3:Y:S02]  /*26e80*/  LDL.LU R14, [R1+0x58] ;  /* 0x00005800010e7983 */ /* 0x000ee40000300800 */
[----:B------:R-:W3:Y:S01]  /*26e90*/  LDL.LU R15, [R1+0x5c] ;  /* 0x00005c00010f7983 */ /* 0x000ee20000300800 */
[----:B-1----:R0:W-:Y:S01]  /*26ea0*/  STL.64 [R1+0x2588], R18 ;  /* 0x0025881201007387 */ /* 0x0021e20000100a00 */
[----:B------:R1:W-:Y:S01]  /*26eb0*/  STL.64 [R1+0x2580], R16 ;  /* 0x0025801001007387 */ /* 0x0003e20000100a00 */
[----:B0-----:R-:W-:-:S02]  /*26ec0*/  MOV R18, R6 ;  /* 0x0000000600127202 */ /* 0x001fc40000000f00 */
[----:B-1----:R-:W4:Y:S01]  /*26ed0*/  LDL.LU R16, [R1+0x40] ;  /* 0x0000400001107983 */ /* 0x002f220000300800 */
[----:B------:R-:W4:Y:S02]  /*26ee0*/  LDL.LU R17, [R1+0x44] ;  /* 0x0000440001117983 */ /* 0x000f240000300800 */
[----:B------:R-:W3:Y:S02]  /*26ef0*/  LDL.LU R6, [R1+0x25a4] ;  /* 0x0025a40001067983 */ /* 0x000ee40000300800 */
[----:B------:R-:W-:Y:S02]  /*26f00*/  IMAD.MOV.U32 R19, RZ, RZ, R7 ;  /* 0x000000ffff137224 */ /* 0x000fe400078e0007 */
[----:B------:R-:W3:Y:S01]  /*26f10*/  LDL.LU R7, [R1+0x25a0] ;  /* 0x0025a00001077983 */ /* 0x000ee20000300800 */
[----:B------:R-:W-:Y:S02]  /*26f20*/  STL.64 [R1+0x2578], R22 ;  /* 0x0025781601007387 */ /* 0x000fe40000100a00 */
[----:B------:R0:W-:Y:S02]  /*26f30*/  STL.64 [R1+0x2570], R20 ;  /* 0x0025701401007387 */ /* 0x0001e40000100a00 */
[----:B0-----:R-:W5:Y:S01]  /*26f40*/  LDL.LU R20, [R1+0x30] ;  /* 0x0000300001147983 */ /* 0x001f620000300800 */
[----:B------:R-:W5:Y:S02]  /*26f50*/  LDL.LU R21, [R1+0x34] ;  /* 0x0000340001157983 */ /* 0x000f640000300800 */
[----:B------:R-:W5:Y:S02]  /*26f60*/  LDL.LU R22, [R1+0x38] ;  /* 0x0000380001167983 */ /* 0x000f640000300800 */
[----:B------:R-:W5:Y:S01]  /*26f70*/  LDL.LU R23, [R1+0x3c] ;  /* 0x00003c0001177983 */ /* 0x000f620000300800 */
[----:B--2---:R-:W0:Y:S01]  /*26f80*/  LDSM.16.MT88.4 R24, [R5+0x36000] ;  /* 0x036000000518783b */ /* 0x004e220000004200 */
[-C--:B---3--:R-:W-:Y:S03]  /*26f90*/  HMMA.16816.F32 R8, R8, R6.reuse, R12 ;  /* 0x000000060808723c */ /* 0x088fe6000000180c */
[----:B------:R-:W4:Y:S01]  /*26fa0*/  LDL.LU.64 R14, [R1+0x2598] ;  /* 0x00259800010e7983 */ /* 0x000f220000300a00 */
[----:B------:R-:W4:Y:S11]  /*26fb0*/  LDL.LU.64 R12, [R1+0x2590] ;  /* 0x00259000010c7983 */ /* 0x000f360000300a00 */
[----:B------:R-:W-:Y:S08]  /*26fc0*/  @!UPT UIADD3 URZ, URZ, URZ, URZ ;  /* 0x0000003f3f3ff290 */ /* 0x000ff0000fffe03f */
[----:B------:R-:W-:Y:S01]  /*26fd0*/  STL.64 [R1+0xa0], R8 ;  /* 0x0000a00801007387 */ /* 0x000fe20000100a00 */
[----:B------:R-:W-:Y:S02]  /*26fe0*/  STL.64 [R1+0xa8], R10 ;  /* 0x0000a80a01007387 */ /* 0x000fe40000100a00 */
[----:B------:R-:W-:Y:S01]  /*26ff0*/  LDSM.16.MT88.4 R8, [R5+0x36080] ;  /* 0x036080000508783b */ /* 0x000fe20000004200 */
[-C--:B----4-:R-:W-:Y:S01]  /*27000*/  HMMA.16816.F32 R12, R12, R6.reuse, R16 ;  /* 0x000000060c0c723c */ /* 0x090fe20000001810 */
[----:B------:R-:W5:Y:S02]  /*27010*/  LDL.LU.64 R18, [R1+0x2588] ;  /* 0x0025880001127983 */ /* 0x000f640000300a00 */
[----:B------:R-:W5:Y:S11]  /*27020*/  LDL.LU.64 R16, [R1+0x2580] ;  /* 0x0025800001107983 */ /* 0x000f760000300a00 */
[----:B------:R-:W-:Y:S09]  /*27030*/  @!UPT UIADD3 URZ, URZ, URZ, URZ ;  /* 0x0000003f3f3ff290 */ /* 0x000ff2000fffe03f */
[----:B------:R1:W-:Y:S01]  /*27040*/  STL.64 [R1+0xb0], R12 ;  /* 0x0000b00c01007387 */ /* 0x0003e20000100a00 */
[----:B------:R2:W-:Y:S03]  /*27050*/  STL.64 [R1+0xb8], R14 ;  /* 0x0000b80e01007387 */ /* 0x0005e60000100a00 */
[----:B-1----:R-:W0:Y:S01]  /*27060*/  LDL.LU R12, [R1] ;  /* 0x00000000010c7983 */ /* 0x002e220000300800 */
[----:B------:R-:W0:Y:S02]  /*27070*/  LDL.LU R13, [R1+0x4] ;  /* 0x00000400010d7983 */ /* 0x000e240000300800 */
[----:B--2---:R-:W0:Y:S02]  /*27080*/  LDL.LU R14, [R1+0x8] ;  /* 0x00000800010e7983 */ /* 0x004e240000300800 */
[----:B------:R-:W0:Y:S01]  /*27090*/  LDL.LU R15, [R1+0xc] ;  /* 0x00000c00010f7983 */ /* 0x000e220000300800 */
[-C--:B-----5:R-:W-:Y:S01]  /*270a0*/  HMMA.16816.F32 R16, R16, R6.reuse, R20 ;  /* 0x000000061010723c */ /* 0x0a0fe20000001814 */
[----:B------:R-:W2:Y:S01]  /*270b0*/  LDL.LU.64 R22, [R1+0x2578] ;  /* 0x0025780001167983 */ /* 0x000ea20000300a00 */
[----:B------:R-:W2:Y:S11]  /*270c0*/  LDL.LU.64 R20, [R1+0x2570] ;  /* 0x0025700001147983 */ /* 0x000eb60000300a00 */
[----:B------:R-:W-:Y:S10]  /*270d0*/  @!UPT UIADD3 URZ, URZ, URZ, URZ ;  /* 0x0000003f3f3ff290 */ /* 0x000ff4000fffe03f */
[----:B------:R1:W-:Y:S01]  /*270e0*/  STL.64 [R1+0x90], R16 ;  /* 0x0000901001007387 */ /* 0x0003e20000100a00 */
[----:B------:R3:W-:Y:S03]  /*270f0*/  STL.64 [R1+0x98], R18 ;  /* 0x0000981201007387 */ /* 0x0007e60000100a00 */
[----:B-1----:R-:W2:Y:S01]  /*27100*/  LDL.LU R16, [R1+0x20] ;  /* 0x0000200001107983 */ /* 0x002ea20000300800 */
[----:B------:R-:W2:Y:S02]  /*27110*/  LDL.LU R17, [R1+0x24] ;  /* 0x0000240001117983 */ /* 0x000ea40000300800 */
[----:B---3--:R-:W2:Y:S01]  /*27120*/  LDL.LU R18, [R1+0x28] ;  /* 0x0000280001127983 */ /* 0x008ea20000300800 */
[-C--:B0-----:R-:W-:Y:S01]  /*27130*/  HMMA.16816.F32 R12, R24, R6.reuse, R12 ;  /* 0x00000006180c723c */ /* 0x081fe2000000180c */
[----:B------:R-:W-:Y:S01]  /*27140*/  IMAD.MOV.U32 R19, RZ, RZ, R29 ;  /* 0x000000ffff137224 */ /* 0x000fe200078e001d */
[----:B------:R-:W0:Y:S11]  /*27150*/  LDSM.16.MT88.4 R24, [R5+0x36100] ;  /* 0x036100000518783b */ /* 0x000e360000004200 */
[----:B------:R-:W-:Y:S11]  /*27160*/  @!UPT UIADD3 URZ, URZ, URZ, URZ ;  /* 0x0000003f3f3ff290 */ /* 0x000ff6000fffe03f */
[----:B------:R-:W-:Y:S01]  /*27170*/  IMAD.MOV.U32 R29, RZ, RZ, R15 ;  /* 0x000000ffff1d7224 */ /* 0x000fe200078e000f */
[-C--:B--2---:R-:W-:Y:S01]  /*27180*/  HMMA.16816.F32 R20, R20, R6.reuse, R16 ;  /* 0x000000061414723c */ /* 0x084fe20000001810 */
[----:B------:R-:W-:Y:S11]  /*27190*/  LDSM.16.MT88.4 R16, [R0+0x36000] ;  /* 0x036000000010783b */ /* 0x000ff60000004200 */
[----:B------:R-:W-:Y:S11]  /*271a0*/  @!UPT UIADD3 URZ, URZ, URZ, URZ ;  /* 0x0000003f3f3ff290 */ /* 0x000ff6000fffe03f */
[----:B------:R-:W-:Y:S01]  /*271b0*/  @!UPT UIADD3 URZ, URZ, URZ, URZ ;  /* 0x0000003f3f3ff290 */ /* 0x000fe2000fffe03f */
[----:B------:R-:W-:Y:S01]  /*271c0*/  MOV R4, R23 ;  /* 0x0000001700047202 */ /* 0x000fe20000000f00 */
[----:B------:R-:W-:Y:S01]  /*271d0*/  STL.64 [R1+0x70], R20 ;  /* 0x0000701401007387 */ /* 0x000fe20000100a00 */
[----:B------:R-:W-:Y:S02]  /*271e0*/  STL [R1+0x78], R22 ;  /* 0x0000781601007387 */ /* 0x000fe40000100800 */
[----:B------:R-:W1:Y:S01]  /*271f0*/  LDSM.16.MT88.4 R20, [R5+0x36180] ;  /* 0x036180000514783b */ /* 0x000e620000004200 */
[----:B------:R-:W-:Y:S03]  /*27200*/  STL [R1+0x24f0], R4 ;  /* 0x0024f00401007387 */ /* 0x000fe60000100800 */
[----:B------:R-:W-:Y:S02]  /*27210*/  STL.64 [R1+0x40], R12 ;  /* 0x0000400c01007387 */ /* 0x000fe40000100a00 */
[----:B------:R-:W-:Y:S02]  /*27220*/  STL [R1+0x48], R14 ;  /* 0x0000480e01007387 */ /* 0x000fe40000100800 */
[----:B------:R-:W-:Y:S01]  /*27230*/  STL [R1+0x24f4], R29 ;  /* 0x0024f41d01007387 */ /* 0x000fe20000100800 */
[----:B0-----:R-:W-:Y:S01]  /*27240*/  STL.64 [R1+0x2568], R26 ;  /* 0x0025681a01007387 */ /* 0x001fe20000100a00 */
[----:B------:R0:W-:Y:S03]  /*27250*/  STL.64 [R1+0x2560], R24 ;  /* 0x0025601801007387 */ /* 0x0001e60000100a00 */
[----:B------:R-:W-:Y:S04]  /*27260*/  LDSM.16.MT88.4 R12, [R0+0x36080] ;  /* 0x03608000000c783b */ /* 0x000fe80000004200 */
        /* <DEDUP_REMOVED lines=10> */
[----:B------:R-:W-:Y:S01]  /*27310*/  STL [R1+0x24f8], R5 ;  /* 0x0024f80501007387 */ /* 0x000fe20000100800 */
[----:B------:R-:W-:Y:S02]  /*27320*/  STL.64 [R1+0x2540], R18 ;  /* 0x0025401201007387 */ /* 0x000fe40000100a00 */
[----:B------:R0:W-:Y:S02]  /*27330*/  STL.64 [R1+0x2538], R16 ;  /* 0x0025381001007387 */ /* 0x0001e40000100a00 */
[----:B0-----:R-:W4:Y:S01]  /*27340*/  LDL.LU R16, [R1+0x130] ;  /* 0x0001300001107983 */ /* 0x001f220000300800 */
[----:B------:R-:W4:Y:S02]  /*27350*/  LDL.LU R17, [R1+0x134] ;  /* 0x0001340001117983 */ /* 0x000f240000300800 */
[----:B------:R-:W4:Y:S02]  /*27360*/  LDL.LU R18, [R1+0x138] ;  /* 0x0001380001127983 */ /* 0x000f240000300800 */
[----:B------:R-:W4:Y:S01]  /*27370*/  LDL.LU R19, [R1+0x13c] ;  /* 0x00013c0001137983 */ /* 0x000f220000300800 */
[----:B--2---:R-:W-:Y:S01]  /*27380*/  HMMA.16816.F32 R8, R8, R6, R24 ;  /* 0x000000060808723c */ /* 0x004fe20000001818 */
[----:B------:R-:W3:Y:S01]  /*27390*/  LDL.LU.64 R26, [R1+0x2568] ;  /* 0x00256800011a7983 */ /* 0x000ee20000300a00 */
[----:B------:R-:W3:Y:S02]  /*273a0*/  LDL.LU.64 R24, [R1+0x2560] ;  /* 0x0025600001187983 */ /* 0x000ee40000300a00 */
[----:B------:R-:W2:Y:S11]  /*273b0*/  LDL R4, [R1+0x360] ;  /* 0x0003600001047983 */ /* 0x000eb60000100800 */
[----:B------:R-:W-:Y:S08]  /*273c0*/  @!UPT UIADD3 URZ, URZ, URZ, URZ ;  /* 0x0000003f3f3ff290 */ /* 0x000ff0000fffe03f */
[----:B------:R-:W-:Y:S01]  /*273d0*/  STL.64 [R1+0x20], R8 ;  /* 0x0000200801007387 */ /* 0x000fe20000100a00 */
[----:B------:R-:W-:Y:S02]  /*273e0*/  STL.64 [R1+0x28], R10 ;  /* 0x0000280a01007387 */ /* 0x000fe40000100a00 */
[----:B------:R-:W0:Y:S04]  /*273f0*/  LDSM.16.MT88.4 R8, [R0+0x36100] ;  /* 0x036100000008783b */ /* 0x000e280000004200 */
[----:B0-----:R-:W-:Y:S01]  /*27400*/  IMAD.MOV.U32 R2, RZ, RZ, R9 ;  /* 0x000000ffff027224 */ /* 0x001fe200078e0009 */
[----:B------:R-:W-:Y:S01]  /*27410*/  MOV R29, R10 ;  /* 0x0000000a001d7202 */ /* 0x000fe20000000f00 */
[----:B------:R-:W-:Y:S01]  /*27420*/  STL [R1], R8 ;  /* 0x0000000801007387 */ /* 0x000fe20000100800 */
[----:B------:R-:W-:-:S02]  /*27430*/  IMAD.MOV.U32 R5, RZ, RZ, R11 ;  /* 0x000000ffff057224 */ /* 0x000fc400078e000b */
[----:B------:R-:W0:Y:S02]  /*27440*/  LDSM.16.MT88.4 R8, [R0+0x36180] ;  /* 0x036180000008783b */ /* 0x000e240000004200 */
[----:B0-----:R-:W-:Y:S02]  /*27450*/  STL.64 [R1+0x2528], R10 ;  /* 0x0025280a01007387 */ /* 0x001fe40000100a00 */
[----:B------:R0:W-:Y:S02]  /*27460*/  STL.64 [R1+0x2520], R8 ;  /* 0x0025200801007387 */ /* 0x0001e40000100a00 */
[----:B0-----:R-:W5:Y:S01]  /*27470*/  LDL.LU R8, [R1+0x140] ;  /* 0x0001400001087983 */ /* 0x001f620000300800 */
[----:B------:R-:W5:Y:S02]  /*27480*/  LDL.LU R9, [R1+0x144] ;  /* 0x0001440001097983 */ /* 0x000f640000300800 */
[----:B------:R-:W5:Y:S02]  /*27490*/  LDL.LU R10, [R1+0x148] ;  /* 0x00014800010a7983 */ /* 0x000f640000300800 */
[----:B------:R-:W-:-:S02]  /*274a0*/  IMAD.MOV.U32 R11, RZ, RZ, R3 ;  /* 0x000000ffff0b7224 */ /* 0x000fc400078e0003 */
[----:B------:R-:W2:Y:S01]  /*274b0*/  LDL.LU R3, [R1+0x2558] ;  /* 0x0025580001037983 */ /* 0x000ea20000300800 */
[----:B------:R-:W-:Y:S01]  /*274c0*/  STL [R1+0x24fc], R0 ;  /* 0x0024fc0001007387 */ /* 0x000fe20000100800 */
[-C--:B---3--:R-:W-:Y:S02]  /*274d0*/  HMMA.16816.F32 R24, R24, R6.reuse, R20 ;  /* 0x000000061818723c */ /* 0x088fe40000001814 */
[----:B------:R-:W4:Y:S01]  /*274e0*/  LDL.LU.64 R22, [R1+0x2550] ;  /* 0x0025500001167983 */ /* 0x000f220000300a00 */
[----:B------:R-:W4:Y:S11]  /*274f0*/  LDL.LU.64 R20, [R1+0x2548] ;  /* 0x0025480001147983 */ /* 0x000f360000300a00 */
[----:B------:R-:W-:Y:S09]  /*27500*/  @!UPT UIADD3 URZ, URZ, URZ, URZ ;  /* 0x0000003f3f3ff290 */ /* 0x000ff2000fffe03f */
[----:B------:R0:W-:Y:S01]  /*27510*/  STL.64 [R1+0x80], R24 ;  /* 0x0000801801007387 */ /* 0x0001e20000100a00 */
[----:B------:R1:W-:Y:S03]  /*27520*/  STL.64 [R1+0x88], R26 ;  /* 0x0000881a01007387 */ /* 0x0003e60000100a00 */
[----:B0-----:R-:W3:Y:S01]  /*27530*/  LDL.LU R24, [R1+0xf0] ;  /* 0x0000f00001187983 */ /* 0x001ee20000300800 */
[----:B------:R-:W3:Y:S02]  /*27540*/  LDL.LU R25, [R1+0xf4] ;  /* 0x0000f40001197983 */ /* 0x000ee40000300800 */
[----:B-1----:R-:W3:Y:S02]  /*27550*/  LDL.LU R26, [R1+0xf8] ;  /* 0x0000f800011a7983 */ /* 0x002ee40000300800 */
[----:B------:R-:W3:Y:S01]  /*27560*/  LDL.LU R27, [R1+0xfc] ;  /* 0x0000fc00011b7983 */ /* 0x000ee20000300800 */
[----:B----4-:R-:W-:Y:S01]  /*27570*/  HMMA.16816.F32 R20, R20, R6, R16 ;  /* 0x000000061414723c */ /* 0x010fe20000001810 */
[----:B------:R-:W4:Y:S01]  /*27580*/  LDL.LU.64 R18, [R1+0x2540] ;  /* 0x0025400001127983 */ /* 0x000f220000300a00 */
[----:B------:R-:W4:Y:S11]  /*27590*/  LDL.LU.64 R16, [R1+0x2538] ;  /* 0x0025380001107983 */ /* 0x000f360000300a00 */
[----:B------:R-:W-:Y:S10]  /*275a0*/  @!UPT UIADD3 URZ, URZ, URZ, URZ ;  /* 0x0000003f3f3ff290 */ /* 0x000ff4000fffe03f */
[----:B------:R0:W-:Y:S01]  /*275b0*/  STL.64 [R1+0x60], R20 ;  /* 0x0000601401007387 */ /* 0x0001e20000100a00 */
[----:B------:R1:W-:Y:S03]  /*275c0*/  STL.64 [R1+0x68], R22 ;  /* 0x0000681601007387 */ /* 0x0003e60000100a00 */
[----:B0-----:R-:W4:Y:S01]  /*275d0*/  LDL.LU R20, [R1+0x120] ;  /* 0x0001200001147983 */ /* 0x001f220000300800 */
[----:B------:R-:W4:Y:S02]  /*275e0*/  LDL.LU R21, [R1+0x124] ;  /* 0x0001240001157983 */ /* 0x000f240000300800 */
[----:B-1----:R-:W4:Y:S01]  /*275f0*/  LDL.LU R22, [R1+0x128] ;  /* 0x0001280001167983 */ /* 0x002f220000300800 */
[----:B--2---:R-:W-:-:S07]  /*27600*/  MOV R23, R3 ;  /* 0x0000000300177202 */ /* 0x004fce0000000f00 */
[-C--:B----4-:R-:W-:Y:S01]  /*27610*/  HMMA.16816.F32 R16, R16, R6.reuse, R20 ;  /* 0x000000061010723c */ /* 0x090fe20000001814 */
[----:B------:R-:W-:Y:S11]  /*27620*/  LDSM.16.MT88.4 R20, [R28+0x36080] ;  /* 0x036080001c14783b */ /* 0x000ff60000004200 */
[----:B------:R-:W-:Y:S11]  /*27630*/  @!UPT UIADD3 URZ, URZ, URZ, URZ ;  /* 0x0000003f3f3ff290 */ /* 0x000ff6000fffe03f */
[----:B------:R-:W-:Y:S01]  /*27640*/  STL.64 [R1+0x50], R16 ;  /* 0x0000501001007387 */ /* 0x000fe20000100a00 */
[----:B------:R3:W-:Y:S02]  /*27650*/  STL [R1+0x58], R18 ;  /* 0x0000581201007387 */ /* 0x0007e40000100800 */
[----:B------:R-:W-:Y:S02]  /*27660*/  IMAD.MOV.U32 R3, RZ, RZ, R19 ;  /* 0x000000ffff037224 */ /* 0x000fe400078e0013 */
[----:B---3--:R-:W-:Y:S01]  /*27670*/  HMMA.16816.F32 R16, R12, R6, R24 ;  /* 0x000000060c10723c */ /* 0x008fe20000001818 */
[----:B------:R-:W0:Y:S04]  /*27680*/  LDSM.16.MT88.4 R24, [R28+0x36000] ;  /* 0x036000001c18783b */ /* 0x000e280000004200 */
[----:B------:R-:W2:Y:S11]  /*27690*/  LDL.LU R12, [R1+0x100] ;  /* 0x00010000010c7983 */ /* 0x000eb60000300800 */
[----:B------:R-:W-:Y:S07]  /*276a0*/  @!UPT UIADD3 URZ, URZ, URZ, URZ ;  /* 0x0000003f3f3ff290 */ /* 0x000fee000fffe03f */
[----:B------:R-:W-:Y:S01]  /*276b0*/  STL.64 [R1+0x30], R16 ;  /* 0x0000301001007387 */ /* 0x000fe20000100a00 */
[----:B------:R-:W-:Y:S02]  /*276c0*/  STL.64 [R1+0x38], R18 ;  /* 0x0000381201007387 */ /* 0x000fe40000100a00 */
[----:B------:R-:W2:Y:S02]  /*276d0*/  LDL.LU R13, [R1+0x104] ;  /* 0x00010400010d7983 */ /* 0x000ea40000300800 */
[----:B------:R-:W2:Y:S01]  /*276e0*/  LDL.LU R14, [R1+0x108] ;  /* 0x00010800010e7983 */ /* 0x000ea20000300800 */
[----:B------:R-:W2:Y:S04]  /*276f0*/  LDL.LU R15, [R1+0x10c] ;  /* 0x00010c00010f7983 */ /* 0x000ea80000300800 */
[----:B------:R-:W1:Y:S04]  /*27700*/  LDSM.16.MT88.4 R16, [R28+0x36100] ;  /* 0x036100001c10783b */ /* 0x000e680000004200 */
[----:B0-----:R-:W-:Y:S01]  /*27710*/  STL.64 [R1+0x2518], R26 ;  /* 0x0025181a01007387 */ /* 0x001fe20000100a00 */
[----:B------:R0:W-:Y:S03]  /*27720*/  STL.64 [R1+0x2510], R24 ;  /* 0x0025101801007387 */ /* 0x0001e60000100a00 */
[----:B0-----:R-:W5:Y:S01]  /*27730*/  LDL.LU R24, [R1] ;  /* 0x0000000001187983 */ /* 0x001f620000300800 */
[----:B------:R-:W-:-:S02]  /*27740*/  IMAD.MOV.U32 R25, RZ, RZ, R2 ;  /* 0x000000ffff197224 */ /* 0x000fc400078e0002 */
[----:B------:R-:W3:Y:S02]  /*27750*/  LDL.LU R2, [R1+0x2530] ;  /* 0x0025300001027983 */ /* 0x000ee40000300800 */
[----:B------:R-:W-:Y:S01]  /*27760*/  STL.64 [R1+0x2508], R22 ;  /* 0x0025081601007387 */ /* 0x000fe20000100a00 */
[----:B------:R0:W-:Y:S01]  /*27770*/  STL.64 [R1+0x2500], R20 ;  /* 0x0025001401007387 */ /* 0x0001e20000100a00 */
[----:B------:R-:W-:Y:S01]  /*27780*/  MOV R26, R29 ;  /* 0x0000001d001a7202 */ /* 0x000fe20000000f00 */
[----:B------:R-:W-:Y:S02]  /*27790*/  IMAD.MOV.U32 R27, RZ, RZ, R5 ;  /* 0x000000ffff1b7224 */ /* 0x000fe400078e0005 */
[----:B0-----:R-:W4:Y:S01]  /*277a0*/  LDL.LU R20, [R1+0x160] ;  /* 0x0001600001147983 */ /* 0x001f220000300800 */
[----:B------:R-:W4:Y:S02]  /*277b0*/  LDL.LU R21, [R1+0x164] ;  /* 0x0001640001157983 */ /* 0x000f240000300800 */
[----:B------:R-:W4:Y:S02]  /*277c0*/  LDL.LU R22, [R1+0x168] ;  /* 0x0001680001167983 */ /* 0x000f240000300800 */
[----:B------:R-:W4:Y:S01]  /*277d0*/  LDL.LU R23, [R1+0x16c] ;  /* 0x00016c0001177983 */ /* 0x000f220000300800 */
[----:B-1----:R-:W-:Y:S01]  /*277e0*/  STL.64 [R1+0x24e8], R18 ;  /* 0x0024e81201007387 */ /* 0x002fe20000100a00 */
[----:B------:R0:W-:Y:S03]  /*277f0*/  STL.64 [R1+0x24e0], R16 ;  /* 0x0024e01001007387 */ /* 0x0001e60000100a00 */
[----:B0-----:R-:W2:Y:S01]  /*27800*/  LDL.LU R16, [R1+0xe0] ;  /* 0x0000e00001107983 */ /* 0x001ea20000300800 */
[----:B------:R-:W2:Y:S02]  /*27810*/  LDL.LU R17, [R1+0xe4] ;  /* 0x0000e40001117983 */ /* 0x000ea40000300800 */
[----:B------:R-:W2:Y:S01]  /*27820*/  LDL.LU R18, [R1+0xe8] ;  /* 0x0000e80001127983 */ /* 0x000ea20000300800 */
[-C--:B-----5:R-:W-:Y:S01]  /*27830*/  HMMA.16816.F32 R24, R24, R6.reuse, R8 ;  /* 0x000000061818723c */ /* 0x0a0fe20000001808 */
[----:B------:R-:W2:Y:S01]  /*27840*/  LDL.LU.64 R10, [R1+0x2528] ;  /* 0x00252800010a7983 */ /* 0x000ea20000300a00 */
[----:B------:R-:W2:Y:S02]  /*27850*/  LDL.LU.64 R8, [R1+0x2520] ;  /* 0x0025200001087983 */ /* 0x000ea40000300a00 */
[----:B---3--:R-:W-:Y:S11]  /*27860*/  IMAD.MOV.U32 R19, RZ, RZ, R2 ;  /* 0x000000ffff137224 */ /* 0x008ff600078e0002 */
[----:B------:R-:W-:Y:S08]  /*27870*/  @!UPT UIADD3 URZ, URZ, URZ, URZ ;  /* 0x0000003f3f3ff290 */ /* 0x000ff0000fffe03f */
[----:B------:R-:W-:Y:S01]  /*27880*/  STL.64 [R1+0x10], R24 ;  /* 0x0000101801007387 */ /* 0x000fe20000100a00 */
[----:B------:R2:W-:Y:S01]  /*27890*/  STL [R1+0x18], R26 ;  /* 0x0000181a01007387 */ /* 0x0005e20000100800 */
[----:B------:R-:W-:Y:S02]  /*278a0*/  MOV R2, R27 ;  /* 0x0000001b00027202 */ /* 0x000fe40000000f00 */
[-C--:B--2---:R-:W-:Y:S01]  /*278b0*/  HMMA.16816.F32 R24, R8, R6.reuse, R12 ;  /* 0x000000060818723c */ /* 0x084fe2000000180c */
[----:B------:R-:W2:Y:S04]  /*278c0*/  LDL R11, [R1+0x7fc] ;  /* 0x0007fc00010b7983 */ /* 0x000ea80000100800 */
[----:B------:R-:W-:Y:S11]  /*278d0*/  LDSM.16.MT88.4 R12, [R28+0x36180] ;  /* 0x036180001c0c783b */ /* 0x000ff60000004200 */
[----:B------:R-:W-:Y:S07]  /*278e0*/  @!UPT UIADD3 URZ, URZ, URZ, URZ ;  /* 0x0000003f3f3ff290 */ /* 0x000fee000fffe03f */
[----:B------:R-:W-:Y:S01]  /*278f0*/  STL.64 [R1+0x130], R24 ;  /* 0x0001301801007387 */ /* 0x000fe20000100a00 */
[----:B------:R-:W-:Y:S02]  /*27900*/  STL.64 [R1+0x138], R26 ;  /* 0x0001381a01007387 */ /* 0x000fe40000100a00 */
[----:B------:R-:W0:Y:S02]  /*27910*/  LDSM.16.MT88.4 R24, [R4+0x38000] ;  /* 0x038000000418783b */ /* 0x000e240000004200 */
[----:B0-----:R-:W-:Y:S02]  /*27920*/  MOV R29, R26 ;  /* 0x0000001a001d7202 */ /* 0x001fe40000000f00 */
[----:B------:R-:W-:Y:S02]  /*27930*/  IMAD.MOV.U32 R4, RZ, RZ, R27 ;  /* 0x000000ffff047224 */ /* 0x000fe400078e001b */
[----:B------:R-:W-:Y:S02]  /*27940*/  IMAD.MOV.U32 R0, RZ, RZ, R24 ;  /* 0x000000ffff007224 */ /* 0x000fe400078e0018 */
[----:B------:R-:W-:Y:S01]  /*27950*/  IMAD.MOV.U32 R5, RZ, RZ, R25 ;  /* 0x000000ffff057224 */ /* 0x000fe200078e0019 */
[----:B------:R-:W4:Y:S01]  /*27960*/  LDL.LU.64 R26, [R1+0x2518] ;  /* 0x00251800011a7983 */ /* 0x000f220000300a00 */
[----:B------:R-:W4:Y:S03]  /*27970*/  LDL.LU.64 R24, [R1+0x2510] ;  /* 0x0025100001187983 */ /* 0x000f260000300a00 */
[----:B--2---:R-:W0:Y:S04]  /*27980*/  LDSM.16.M88.4 R8, [R11+0x40380] ;  /* 0x040380000b08783b */ /* 0x004e280000000200 */
[----:B0-----:R0:W-:Y:S04]  /*27990*/  STL [R1+0x242c], R10 ;  /* 0x00242c0a01007387 */ /* 0x0011e80000100800 */
[----:B0-----:R-:W2:Y:S01]  /*279a0*/  LDL R10, [R1+0x360] ;  /* 0x00036000010a7983 */ /* 0x001ea20000100800 */
[----:B------:R-:W-:Y:S01]  /*279b0*/  STL [R1+0x2428], R11 ;  /* 0x0024280b01007387 */ /* 0x000fe20000100800 */
[-C--:B----4-:R-:W-:Y:S02]  /*279c0*/  HMMA.16816.F32 R24, R24, R6.reuse, R20 ;  /* 0x000000061818723c */ /* 0x090fe40000001814 */
[----:B------:R-:W3:Y:S01]  /*279d0*/  LDL.LU.64 R22, [R1+0x2508] ;  /* 0x0025080001167983 */ /* 0x000ee20000300a00 */
[----:B------:R-:W3:Y:S11]  /*279e0*/  LDL.LU.64 R20, [R1+0x2500] ;  /* 0x0025000001147983 */ /* 0x000ef60000300a00 */
[----:B------:R-:W-:Y:S09]  /*279f0*/  @!UPT UIADD3 URZ, URZ, URZ, URZ ;  /* 0x0000003f3f3ff290 */ /* 0x000ff2000fffe03f */
[----:B------:R0:W-:Y:S01]  /*27a00*/  STL.64 [R1+0x160], R24 ;  /* 0x0001601801007387 */ /* 0x0001e20000100a00 */
[----:B------:R1:W-:Y:S02]  /*27a10*/  STL.64 [R1+0x168], R26 ;  /* 0x0001681a01007387 */ /* 0x0003e40000100a00 */
[----:B0-----:R-:W-:Y:S02]  /*27a20*/  IMAD.MOV.U32 R24, RZ, RZ, R0 ;  /* 0x000000ffff187224 */ /* 0x001fe400078e0000 */
[----:B-1----:R-:W-:Y:S02]  /*27a30*/  IMAD.MOV.U32 R26, RZ, RZ, R29 ;  /* 0x000000ffff1a7224 */ /* 0x002fe400078e001d */
[----:B------:R-:W-:Y:S01]  /*27a40*/  IMAD.MOV.U32 R27, RZ, RZ, R4 ;  /* 0x000000ffff1b7224 */ /* 0x000fe200078e0004 */
[----:B------:R-:W4:Y:S01]  /*27a50*/  LDL.LU R0, [R1+0x24fc] ;  /* 0x0024fc0001007983 */ /* 0x000f220000300800 */
[----:B------:R-:W-:Y:S02]  /*27a60*/  MOV R25, R5 ;  /* 0x0000000500197202 */ /* 0x000fe40000000f00 */
[----:B------:R-:W5:Y:S02]  /*27a70*/  LDL.LU R5, [R1+0x24f8] ;  /* 0x0024f80001057983 */ /* 0x000f640000300800 */
[----:B------:R-:W2:Y:S01]  /*27a80*/  LDL.LU R29, [R1+0x24f4] ;  /* 0x0024f400011d7983 */ /* 0x000ea20000300800 */
[----:B------:R-:W2:Y:S01]  /*27a90*/  LDL.LU R4, [R1+0x24f0] ;  /* 0x0024f00001047983 */ /* 0x000ea20000300800 */
[----:B------:R-:W-:Y:S02]  /*27aa0*/  STL.64 [R1+0x24d8], R26 ;  /* 0x0024d81a01007387 */ /* 0x000fe40000100a00 */
[----:B------:R0:W-:Y:S02]  /*27ab0*/  STL.64 [R1+0x24d0], R24 ;  /* 0x0024d01801007387 */ /* 0x0001e40000100a00 */
[----:B0-----:R-:W2:Y:S01]  /*27ac0*/  LDL.LU R24, [R1+0xc0] ;  /* 0x0000c00001187983 */ /* 0x001ea20000300800 */
[----:B------:R-:W2:Y:S02]  /*27ad0*/  LDL.LU R25, [R1+0xc4] ;  /* 0x0000c40001197983 */ /* 0x000ea40000300800 */
[----:B------:R-:W2:Y:S02]  /*27ae0*/  LDL.LU R26, [R1+0xc8] ;  /* 0x0000c800011a7983 */ /* 0x000ea40000300800 */
[----:B------:R-:W2:Y:S01]  /*27af0*/  LDL.LU R27, [R1+0xcc] ;  /* 0x0000cc00011b7983 */ /* 0x000ea20000300800 */
[-C--:B---3--:R-:W-:Y:S01]  /*27b00*/  HMMA.16816.F32 R20, R20, R6.reuse, R16 ;  /* 0x000000061414723c */ /* 0x088fe20000001810 */
[----:B------:R-:W3:Y:S01]  /*27b10*/  LDL.LU.64 R18, [R1+0x24e8] ;  /* 0x0024e80001127983 */ /* 0x000ee20000300a00 */
[----:B------:R-:W3:Y:S11]  /*27b20*/  LDL.LU.64 R16, [R1+0x24e0] ;  /* 0x0024e00001107983 */ /* 0x000ef60000300a00 */
[----:B------:R-:W-:Y:S10]  /*27b30*/  @!UPT UIADD3 URZ, URZ, URZ, URZ ;  /* 0x0000003f3f3ff290 */ /* 0x000ff4000fffe03f */
[----:B------:R0:W-:Y:S01]  /*27b40*/  STL.64 [R1+0x140], R20 ;  /* 0x0001401401007387 */ /* 0x0001e20000100a00 */
[----:B------:R1:W-:Y:S03]  /*27b50*/  STL.64 [R1+0x148], R22 ;  /* 0x0001481601007387 */ /* 0x0003e60000100a00 */
[----:B0-----:R-:W3:Y:S01]  /*27b60*/  LDL.LU R20, [R1+0xd0] ;  /* 0x0000d00001147983 */ /* 0x001ee20000300800 */
[----:B------:R-:W3:Y:S02]  /*27b70*/  LDL.LU R21, [R1+0xd4] ;  /* 0x0000d40001157983 */ /* 0x000ee40000300800 */
[----:B-1----:R-:W3:Y:S02]  /*27b80*/  LDL.LU R22, [R1+0xd8] ;  /* 0x0000d80001167983 */ /* 0x002ee40000300800 */
[----:B------:R-:W3:Y:S01]  /*27b90*/  LDL.LU R23, [R1+0xdc] ;  /* 0x0000dc0001177983 */ /* 0x000ee20000300800 */
[-C--:B--2---:R-:W-:Y:S08]  /*27ba0*/  HMMA.16816.F32 R12, R12, R6.reuse, R24 ;  /* 0x000000060c0c723c */ /* 0x084ff00000001818 */
[----:B---3--:R-:W-:Y:S01]  /*27bb0*/  HMMA.16816.F32 R16, R16, R6, R20 ;  /* 0x000000061010723c */ /* 0x008fe20000001814 */
[----:B------:R-:W-:Y:S11]  /*27bc0*/  LDSM.16.MT88.4 R20, [R10+0x38080] ;  /* 0x038080000a14783b */ /* 0x000ff60000004200 */
[----:B------:R-:W-:Y:S11]  /*27bd0*/  @!UPT UIADD3 URZ, URZ, URZ, URZ ;  /* 0x0000003f3f3ff290 */ /* 0x000ff6000fffe03f */
        /* <DEDUP_REMOVED lines=13> */
[----:B0-----:R-:W3:Y:S01]  /*27cb0*/  LDL.LU R12, [R1+0xa0] ;  /* 0x0000a000010c7983 */ /* 0x001ee20000300800 */
[----:B------:R-:W3:Y:S02]  /*27cc0*/  LDL.LU R13, [R1+0xa4] ;  /* 0x0000a400010d7983 */ /* 0x000ee40000300800 */
[----:B-1----:R-:W3:Y:S02]  /*27cd0*/  LDL.LU R14, [R1+0xa8] ;  /* 0x0000a800010e7983 */ /* 0x002ee40000300800 */
[----:B------:R-:W3:Y:S02]  /*27ce0*/  LDL.LU R15, [R1+0xac] ;  /* 0x0000ac00010f7983 */ /* 0x000ee40000300800 */
[----:B---3--:R-:W-:Y:S01]  /*27cf0*/  HMMA.16816.F32 R12, R24, R8, R12 ;  /* 0x00000008180c723c */ /* 0x008fe2000000180c */
[----:B------:R-:W0:Y:S04]  /*27d00*/  LDSM.16.MT88.4 R24, [R10+0x38180] ;  /* 0x038180000a18783b */ /* 0x000e280000004200 */
[----:B0-----:R-:W-:Y:S11]  /*27d10*/  STL.64 [R1+0x24b8], R26 ;  /* 0x0024b81a01007387 */ /* 0x001ff60000100a00 */
[----:B------:R-:W-:Y:S07]  /*27d20*/  @!UPT UIADD3 URZ, URZ, URZ, URZ ;  /* 0x0000003f3f3ff290 */ /* 0x000fee000fffe03f */
[----:B------:R-:W-:Y:S02]  /*27d30*/  STL.64 [R1+0x120], R12 ;  /* 0x0001200c01007387 */ /* 0x000fe40000100a00 */
[----:B------:R-:W-:Y:S02]  /*27d40*/  STL.64 [R1+0x128], R14 ;  /* 0x0001280e01007387 */ /* 0x000fe40000100a00 */
[----:B-----5:R-:W0:Y:S04]  /*27d50*/  LDSM.16.MT88.4 R12, [R5+0x38000] ;  /* 0x03800000050c783b */ /* 0x020e280000004200 */
[----:B------:R1:W-:Y:S04]  /*27d60*/  STL.64 [R1+0x24b0], R24 ;  /* 0x0024b01801007387 */ /* 0x0003e80000100a00 */
[----:B-1----:R-:W3:Y:S01]  /*27d70*/  LDL.LU R24, [R1+0x90] ;  /* 0x0000900001187983 */ /* 0x002ee20000300800 */
[----:B------:R-:W3:Y:S02]  /*27d80*/  LDL.LU R25, [R1+0x94] ;  /* 0x0000940001197983 */ /* 0x000ee40000300800 */
[----:B------:R-:W3:Y:S02]  /*27d90*/  LDL.LU R26, [R1+0x98] ;  /* 0x00009800011a7983 */ /* 0x000ee40000300800 */
[----:B------:R-:W3:Y:S01]  /*27da0*/  LDL.LU R27, [R1+0x9c] ;  /* 0x00009c00011b7983 */ /* 0x000ee20000300800 */
[----:B0-----:R0:W-:Y:S02]  /*27db0*/  STL.64 [R1+0x24a8], R14 ;  /* 0x0024a80e01007387 */ /* 0x0011e40000100a00 */
[----:B0-----:R-:W-:-:S02]  /*27dc0*/  MOV R15, R4 ;  /* 0x00000004000f7202 */ /* 0x001fc40000000f00 */
[----:B------:R-:W0:Y:S04]  /*27dd0*/  LDSM.16.MT88.4 R4, [R5+0x38080] ;  /* 0x038080000504783b */ /* 0x000e280000004200 */
[----:B------:R1:W-:Y:S01]  /*27de0*/  STL.64 [R1+0x24a0], R12 ;  /* 0x0024a00c01007387 */ /* 0x0003e20000100a00 */
[----:B--2---:R-:W-:Y:S03]  /*27df0*/  HMMA.16816.F32 R20, R20, R8, R16 ;  /* 0x000000081414723c */ /* 0x004fe60000001810 */
[----:B-1----:R-:W2:Y:S01]  /*27e00*/  LDL.LU R12, [R1+0x70] ;  /* 0x00007000010c7983 */ /* 0x002ea20000300800 */
[----:B------:R-:W2:Y:S02]  /*27e10*/  LDL.LU R13, [R1+0x74] ;  /* 0x00007400010d7983 */ /* 0x000ea40000300800 */
[----:B------:R-:W2:Y:S01]  /*27e20*/  LDL.LU R14, [R1+0x78] ;  /* 0x00007800010e7983 */ /* 0x000ea20000300800 */
[----:B0-----:R-:W-:Y:S01]  /*27e30*/  STL.64 [R1+0x2498], R6 ;  /* 0x0024980601007387 */ /* 0x001fe20000100a00 */
[----:B------:R0:W-:Y:S03]  /*27e40*/  STL.64 [R1+0x2490], R4 ;  /* 0x0024900401007387 */ /* 0x0001e60000100a00 */
[----:B0-----:R-:W5:Y:S01]  /*27e50*/  LDL.LU R4, [R1+0x40] ;  /* 0x0000400001047983 */ /* 0x001f620000300800 */
[----:B------:R-:W5:Y:S02]  /*27e60*/  LDL.LU R5, [R1+0x44] ;  /* 0x0000440001057983 */ /* 0x000f640000300800 */
[----:B------:R-:W5:Y:S02]  /*27e70*/  LDL.LU R6, [R1+0x48] ;  /* 0x0000480001067983 */ /* 0x000f640000300800 */
[----:B------:R-:W3:Y:S01]  /*27e80*/  LDL.LU.64 R18, [R1+0x24c8] ;  /* 0x0024c80001127983 */ /* 0x000ee20000300a00 */
[----:B------:R-:W3:Y:S06]  /*27e90*/  LDL.LU.64 R16, [R1+0x24c0] ;  /* 0x0024c00001107983 */ /* 0x000eec0000300a00 */
[----:B------:R-:W-:Y:S01]  /*27ea0*/  STL.64 [R1+0x150], R20 ;  /* 0x0001501401007387 */ /* 0x000fe20000100a00 */
[----:B------:R-:W-:-:S02]  /*27eb0*/  MOV R11, R23 ;  /* 0x00000017000b7202 */ /* 0x000fc40000000f00 */
[----:B------:R-:W2:Y:S01]  /*27ec0*/  LDL R23, [R1+0x880] ;  /* 0x0008800001177983 */ /* 0x000ea20000100800 */
[-C--:B---3--:R-:W-:Y:S03]  /*27ed0*/  HMMA.16816.F32 R16, R16, R8.reuse, R24 ;  /* 0x000000081010723c */ /* 0x088fe60000001818 */
[----:B------:R-:W2:Y:S01]  /*27ee0*/  LDL.LU.64 R26, [R1+0x24b8] ;  /* 0x0024b800011a7983 */ /* 0x000ea20000300a00 */
[----:B------:R-:W2:Y:S11]  /*27ef0*/  LDL.LU.64 R24, [R1+0x24b0] ;  /* 0x0024b00001187983 */ /* 0x000eb60000300a00 */
[----:B------:R-:W-:Y:S08]  /*27f00*/  @!UPT UIADD3 URZ, URZ, URZ, URZ ;  /* 0x0000003f3f3ff290 */ /* 0x000ff0000fffe03f */
[----:B------:R-:W-:Y:S01]  /*27f10*/  STL.64 [R1+0x100], R16 ;  /* 0x0001001001007387 */ /* 0x000fe20000100a00 */
[----:B------:R-:W-:Y:S01]  /*27f20*/  STL [R1+0x108], R18 ;  /* 0x0001081201007387 */ /* 0x000fe20000100800 */
[-C--:B--2---:R-:W-:Y:S02]  /*27f30*/  HMMA.16816.F32 R24, R24, R8.reuse, R12 ;  /* 0x000000081818723c */ /* 0x084fe4000000180c */
[----:B------:R-:W5:Y:S01]  /*27f40*/  LDL.LU.64 R14, [R1+0x24a8] ;  /* 0x0024a800010e7983 */ /* 0x000f620000300a00 */
[----:B------:R-:W5:Y:S02]  /*27f50*/  LDL.LU.64 R12, [R1+0x24a0] ;  /* 0x0024a000010c7983 */ /* 0x000f640000300a00 */
[----:B------:R-:W-:Y:S11]  /*27f60*/  IMAD.MOV.U32 R7, RZ, RZ, R29 ;  /* 0x000000ffff077224 */ /* 0x000ff600078e001d */
[----:B------:R-:W-:Y:S07]  /*27f70*/  @!UPT UIADD3 URZ, URZ, URZ, URZ ;  /* 0x0000003f3f3ff290 */ /* 0x000fee000fffe03f */
[----:B------:R0:W-:Y:S01]  /*27f80*/  STL.64 [R1+0xe0], R24 ;  /* 0x0000e01801007387 */ /* 0x0001e20000100a00 */
[----:B------:R1:W-:Y:S03]  /*27f90*/  STL.64 [R1+0xe8], R26 ;  /* 0x0000e81a01007387 */ /* 0x0003e60000100a00 */
[----:B0-----:R-:W2:Y:S01]  /*27fa0*/  LDL.LU R24, [R1+0x20] ;  /* 0x0000200001187983 */ /* 0x001ea20000300800 */
[----:B------:R-:W2:Y:S02]  /*27fb0*/  LDL.LU R25, [R1+0x24] ;  /* 0x0000240001197983 */ /* 0x000ea40000300800 */
[----:B-1----:R-:W2:Y:S02]  /*27fc0*/  LDL.LU R26, [R1+0x28] ;  /* 0x00002800011a7983 */ /* 0x002ea40000300800 */
[----:B------:R-:W2:Y:S01]  /*27fd0*/  LDL.LU R27, [R1+0x2c] ;  /* 0x00002c00011b7983 */ /* 0x000ea20000300800 */
[-C--:B-----5:R-:W-:Y:S01]  /*27fe0*/  HMMA.16816.F32 R12, R12, R8.reuse, R4 ;  /* 0x000000080c0c723c */ /* 0x0a0fe20000001804 */
[----:B------:R-:W2:Y:S01]  /*27ff0*/  LDL.LU.64 R6, [R1+0x2498] ;  /* 0x0024980001067983 */ /* 0x000ea20000300a00 */
[----:B------:R-:W2:Y:S11]  /*28000*/  LDL.LU.64 R4, [R1+0x2490] ;  /* 0x0024900001047983 */ /* 0x000eb60000300a00 */
[----:B------:R-:W-:Y:S10]  /*28010*/  @!UPT UIADD3 URZ, URZ, URZ, URZ ;  /* 0x0000003f3f3ff290 */ /* 0x000ff4000fffe03f */
[----:B------:R-:W-:Y:S01]  /*28020*/  STL.64 [R1+0xd0], R12 ;  /* 0x0000d00c01007387 */ /* 0x000fe20000100a00 */
[----:B------:R-:W-:Y:S02]  /*28030*/  STL.64 [R1+0xd8], R14 ;  /* 0x0000d80e01007387 */ /* 0x000fe40000100a00 */
[----:B------:R-:W-:Y:S02]  /*28040*/  IMAD.MOV.U32 R29, RZ, RZ, R19 ;  /* 0x000000ffff1d7224 */ /* 0x000fe400078e0013 */
[----:B------:R-:W-:Y:S01]  /*28050*/  IMAD.MOV.U32 R10, RZ, RZ, R22 ;  /* 0x000000ffff0a7224 */ /* 0x000fe200078e0016 */
[----:B------:R-:W-:Y:S04]  /*28060*/  LDSM.16.MT88.4 R16, [R23+0x38100] ;  /* 0x038100001710783b */ /* 0x000fe80000004200 */
[----:B----4-:R-:W-:Y:S01]  /*28070*/  LDSM.16.MT88.4 R12, [R0+0x38080] ;  /* 0x03808000000c783b */ /* 0x010fe20000004200 */
[-C--:B--2---:R-:W-:Y:S03]  /*28080*/  HMMA.16816.F32 R4, R4, R8.reuse, R24 ;  /* 0x000000080404723c */ /* 0x084fe60000001818 */
[----:B------:R-:W0:Y:S02]  /*28090*/  LDSM.16.MT88.4 R24, [R23+0x38180] ;  /* 0x038180001718783b */ /* 0x000e240000004200 */
[----:B------:R-:W1:Y:S02]  /*280a0*/  LDSM.16.MT88.4 R20, [R0+0x38000] ;  /* 0x038000000014783b */ /* 0x000e640000004200 */
[----:B0-----:R-:W-:Y:S11]  /*280b0*/  STL.64 [R1+0x2488], R26 ;  /* 0x0024881a01007387 */ /* 0x001ff60000100a00 */
[----:B------:R-:W-:Y:S05]  /*280c0*/  @!UPT UIADD3 URZ, URZ, URZ, URZ ;  /* 0x0000003f3f3ff290 */ /* 0x000fea000fffe03f */
[----:B------:R-:W-:Y:S02]  /*280d0*/  STL.64 [R1+0xc0], R4 ;  /* 0x0000c00401007387 */ /* 0x000fe40000100a00 */
[----:B------:R-:W-:Y:S02]  /*280e0*/  STL.64 [R1+0xc8], R6 ;  /* 0x0000c80601007387 */ /* 0x000fe40000100a00 */
[----:B------:R0:W-:Y:S01]  /*280f0*/  STL.64 [R1+0x2480], R24 ;  /* 0x0024801801007387 */ /* 0x0001e20000100a00 */
        /* <DEDUP_REMOVED lines=21> */
[----:B------:R-:W-:Y:S02]  /*28250*/  STL.64 [R1+0x98], R18 ;  /* 0x0000981201007387 */ /* 0x000fe40000100a00 */
[----:B------:R-:W-:Y:S02]  /*28260*/  IMAD.MOV.U32 R15, RZ, RZ, R3 ;  /* 0x000000ffff0f7224 */ /* 0x000fe400078e0003 */
[----:B------:R-:W-:Y:S01]  /*28270*/  LDSM.16.MT88.4 R16, [R0+0x38180] ;  /* 0x038180000010783b */ /* 0x000fe20000004200 */
[-C--:B----4-:R-:W-:Y:S01]  /*28280*/  HMMA.16816.F32 R24, R24, R8.reuse, R20 ;  /* 0x000000081818723c */ /* 0x090fe20000001814 */
[----:B------:R-:W5:Y:S02]  /*28290*/  LDL.LU.64 R22, [R1+0x2478] ;  /* 0x0024780001167983 */ /* 0x000f640000300a00 */
[----:B------:R-:W5:Y:S11]  /*282a0*/  LDL.LU.64 R20, [R1+0x2470] ;  /* 0x0024700001147983 */ /* 0x000f760000300a00 */
[----:B------:R-:W-:Y:S09]  /*282b0*/  @!UPT UIADD3 URZ, URZ, URZ, URZ ;  /* 0x0000003f3f3ff290 */ /* 0x000ff2000fffe03f */
[----:B------:R0:W-:Y:S01]  /*282c0*/  STL.64 [R1+0xb0], R24 ;  /* 0x0000b01801007387 */ /* 0x0001e20000100a00 */
[----:B------:R1:W-:Y:S01]  /*282d0*/  STL [R1+0xb8], R26 ;  /* 0x0000b81a01007387 */ /* 0x0003e20000100800 */
[----:B------:R-:W-:Y:S02]  /*282e0*/  MOV R3, R27 ;  /* 0x0000001b00037202 */ /* 0x000fe40000000f00 */
[----:B0-----:R-:W2:Y:S01]  /*282f0*/  LDL.LU R24, [R1+0x10] ;  /* 0x0000100001187983 */ /* 0x001ea20000300800 */
[----:B------:R-:W2:Y:S02]  /*28300*/  LDL.LU R25, [R1+0x14] ;  /* 0x0000140001197983 */ /* 0x000ea40000300800 */
[----:B-1----:R-:W2:Y:S02]  /*28310*/  LDL.LU R26, [R1+0x18] ;  /* 0x00001800011a7983 */ /* 0x002ea40000300800 */
[----:B------:R0:W-:Y:S02]  /*28320*/  STL [R1+0x23e8], R3 ;  /* 0x0023e80301007387 */ /* 0x0001e40000100800 */
[----:B------:R-:W-:Y:S01]  /*28330*/  IMAD.MOV.U32 R27, RZ, RZ, R2 ;  /* 0x000000ffff1b7224 */ /* 0x000fe200078e0002 */
[----:B0-----:R-:W3:Y:S01]  /*28340*/  LDL R3, [R1+0x360] ;  /* 0x0003600001037983 */ /* 0x001ee20000100800 */
[-C--:B-----5:R-:W-:Y:S03]  /*28350*/  HMMA.16816.F32 R20, R20, R8.reuse, R12 ;  /* 0x000000081414723c */ /* 0x0a0fe6000000180c */
[----:B------:R-:W4:Y:S01]  /*28360*/  LDL.LU.64 R14, [R1+0x2468] ;  /* 0x00246800010e7983 */ /* 0x000f220000300a00 */
[----:B------:R-:W4:Y:S11]  /*28370*/  LDL.LU.64 R12, [R1+0x2460] ;  /* 0x00246000010c7983 */ /* 0x000f360000300a00 */
[----:B------:R-:W-:Y:S08]  /*28380*/  @!UPT UIADD3 URZ, URZ, URZ, URZ ;  /* 0x0000003f3f3ff290 */ /* 0x000ff0000fffe03f */
[----:B------:R0:W-:Y:S01]  /*28390*/  STL.64 [R1+0xa0], R20 ;  /* 0x0000a01401007387 */ /* 0x0001e20000100a00 */
[----:B------:R1:W-:Y:S02]  /*283a0*/  STL [R1+0xa8], R22 ;  /* 0x0000a81601007387 */ /* 0x0003e40000100800 */
[----:B------:R-:W-:Y:S01]  /*283b0*/  IMAD.MOV.U32 R2, RZ, RZ, R23 ;  /* 0x000000ffff027224 */ /* 0x000fe200078e0017 */
[----:B0-----:R-:W4:Y:S01]  /*283c0*/  LDL.LU R20, [R1+0x30] ;  /* 0x0000300001147983 */ /* 0x001f220000300800 */
[----:B------:R-:W4:Y:S02]  /*283d0*/  LDL.LU R21, [R1+0x34] ;  /* 0x0000340001157983 */ /* 0x000f240000300800 */
[----:B-1----:R-:W4:Y:S02]  /*283e0*/  LDL.LU R22, [R1+0x38] ;  /* 0x0000380001167983 */ /* 0x002f240000300800 */
[----:B------:R-:W4:Y:S01]  /*283f0*/  LDL.LU R23, [R1+0x3c] ;  /* 0x00003c0001177983 */ /* 0x000f220000300800 */
[-C--:B--2---:R-:W-:Y:S01]  /*28400*/  HMMA.16816.F32 R4, R4, R8.reuse, R24 ;  /* 0x000000080404723c */ /* 0x084fe20000001818 */
[----:B------:R-:W0:Y:S04]  /*28410*/  LDSM.16.MT88.4 R24, [R28+0x38000] ;  /* 0x038000001c18783b */ /* 0x000e280000004200 */
[----:B------:R-:W-:Y:S03]  /*28420*/  STL [R1+0x23d0], R2 ;  /* 0x0023d00201007387 */ /* 0x000fe60000100800 */
[-C--:B----4-:R-:W-:Y:S01]  /*28430*/  HMMA.16816.F32 R12, R12, R8.reuse, R20 ;  /* 0x000000080c0c723c */ /* 0x090fe20000001814 */
[----:B------:R-:W1:Y:S11]  /*28440*/  LDSM.16.MT88.4 R20, [R28+0x38080] ;  /* 0x038080001c14783b */ /* 0x000e760000004200 */
[----:B------:R-:W-:Y:S11]  /*28450*/  @!UPT UIADD3 URZ, URZ, URZ, URZ ;  /* 0x0000003f3f3ff290 */ /* 0x000ff6000fffe03f */
[----:B------:R-:W-:Y:S01]  /*28460*/  STL.64 [R1+0x80], R12 ;  /* 0x0000800c01007387 */ /* 0x000fe20000100a00 */
[----:B------:R-:W-:Y:S02]  /*28470*/  STL.64 [R1+0x88], R14 ;  /* 0x0000880e01007387 */ /* 0x000fe40000100a00 */
[----:B0-----:R-:W-:Y:S02]  /*28480*/  STL.64 [R1+0x2458], R26 ;  /* 0x0024581a01007387 */ /* 0x001fe40000100a00 */
[----:B------:R-:W-:Y:S01]  /*28490*/  STL.64 [R1+0x50], R4 ;  /* 0x0000500401007387 */ /* 0x000fe20000100a00 */
[----:B------:R-:W-:Y:S01]  /*284a0*/  STL.64 [R1+0x58], R6 ;  /* 0x0000580601007387 */ /* 0x000fe20000100a00 */
[----:B------:R0:W-:Y:S03]  /*284b0*/  STL.64 [R1+0x2450], R24 ;  /* 0x0024501801007387 */ /* 0x0001e60000100a00 */
[----:B------:R-:W2:Y:S01]  /*284c0*/  LDSM.16.MT88.4 R12, [R28+0x38100] ;  /* 0x038100001c0c783b */ /* 0x000ea20000004200 */
[----:B------:R-:W-:Y:S03]  /*284d0*/  LDSM.16.MT88.4 R4, [R28+0x38180] ;  /* 0x038180001c04783b */ /* 0x000fe60000004200 */
        /* <DEDUP_REMOVED lines=8> */
[----:B------:R-:W5:Y:S02]  /*28560*/  LDL.LU R22, [R1+0x168] ;  /* 0x0001680001167983 */ /* 0x000f640000300800 */
[----:B------:R-:W5:Y:S01]  /*28570*/  LDL.LU R23, [R1+0x16c] ;  /* 0x00016c0001177983 */ /* 0x000f620000300800 */
[----:B--2---:R-:W-:Y:S01]  /*28580*/  STL.64 [R1+0x2438], R14 ;  /* 0x0024380e01007387 */ /* 0x004fe20000100a00 */
[----:B------:R0:W-:Y:S03]  /*28590*/  STL.64 [R1+0x2430], R12 ;  /* 0x0024300c01007387 */ /* 0x0001e60000100a00 */
[----:B0-----:R-:W2:Y:S01]  /*285a0*/  LDL.LU R12, [R1+0x140] ;  /* 0x00014000010c7983 */ /* 0x001ea20000300800 */
[----:B------:R-:W2:Y:S02]  /*285b0*/  LDL.LU R13, [R1+0x144] ;  /* 0x00014400010d7983 */ /* 0x000ea40000300800 */
[----:B------:R-:W2:Y:S02]  /*285c0*/  LDL.LU R14, [R1+0x148] ;  /* 0x00014800010e7983 */ /* 0x000ea40000300800 */
[----:B------:R-:W2:Y:S01]  /*285d0*/  LDL.LU R15, [R1+0x14c] ;  /* 0x00014c00010f7983 */ /* 0x000ea20000300800 */
[----:B------:R-:W-:Y:S01]  /*285e0*/  STL [R1+0x23ec], R28 ;  /* 0x0023ec1c01007387 */ /* 0x000fe20000100800 */
[-C--:B----4-:R-:W-:Y:S03]  /*285f0*/  HMMA.16816.F32 R16, R16, R8.reuse, R24 ;  /* 0x000000081010723c */ /* 0x090fe60000001818 */
[----:B---3--:R-:W0:Y:S11]  /*28600*/  LDSM.16.MT88.4 R24, [R3+0x3a000] ;  /* 0x03a000000318783b */ /* 0x008e360000004200 */
[----:B------:R-:W-:Y:S10]  /*28610*/  @!UPT UIADD3 URZ, URZ, URZ, URZ ;  /* 0x0000003f3f3ff290 */ /* 0x000ff4000fffe03f */
[----:B------:R-:W-:Y:S01]  /*28620*/  MOV R2, R19 ;  /* 0x0000001300027202 */ /* 0x000fe20000000f00 */
[----:B------:R0:W-:Y:S01]  /*28630*/  STL.64 [R1+0x30], R16 ;  /* 0x0000301001007387 */ /* 0x0001e20000100a00 */
[----:B------:R-:W-:Y:S03]  /*28640*/  STL [R1+0x38], R18 ;  /* 0x0000381201007387 */ /* 0x000fe60000100800 */
[----:B------:R1:W-:Y:S01]  /*28650*/  STL [R1+0x23f0], R2 ;  /* 0x0023f00201007387 */ /* 0x0003e20000100800 */
[----:B0-----:R-:W-:Y:S01]  /*28660*/  MOV R16, R26 ;  /* 0x0000001a00107202 */ /* 0x001fe20000000f00 */
[----:B-1----:R-:W-:Y:S02]  /*28670*/  IMAD.MOV.U32 R2, RZ, RZ, R27 ;  /* 0x000000ffff027224 */ /* 0x002fe400078e001b */
[----:B------:R-:W-:Y:S02]  /*28680*/  IMAD.MOV.U32 R18, RZ, RZ, R24 ;  /* 0x000000ffff127224 */ /* 0x000fe400078e0018 */
[----:B------:R-:W-:Y:S01]  /*28690*/  IMAD.MOV.U32 R17, RZ, RZ, R25 ;  /* 0x000000ffff117224 */ /* 0x000fe200078e0019 */
[----:B------:R-:W5:Y:S01]  /*286a0*/  LDL.LU.64 R26, [R1+0x2458] ;  /* 0x00245800011a7983 */ /* 0x000f620000300a00 */
[----:B------:R-:W5:Y:S02]  /*286b0*/  LDL.LU.64 R24, [R1+0x2450] ;  /* 0x0024500001187983 */ /* 0x000f640000300a00 */
[-C--:B-----5:R-:W-:Y:S01]  /*286c0*/  HMMA.16816.F32 R24, R24, R8.reuse, R20 ;  /* 0x000000081818723c */ /* 0x0a0fe20000001814 */
[----:B------:R-:W2:Y:S01]  /*286d0*/  LDL.LU.64 R22, [R1+0x2448] ;  /* 0x0024480001167983 */ /* 0x000ea20000300a00 */
[----:B------:R-:W2:Y:S11]  /*286e0*/  LDL.LU.64 R20, [R1+0x2440] ;  /* 0x0024400001147983 */ /* 0x000eb60000300a00 */
[----:B------:R-:W-:Y:S10]  /*286f0*/  @!UPT UIADD3 URZ, URZ, URZ, URZ ;  /* 0x0000003f3f3ff290 */ /* 0x000ff4000fffe03f */
        /* <DEDUP_REMOVED lines=15> */
[----:B------:R-:W2:Y:S02]  /*287f0*/  LDL.LU R23, [R1+0x11c] ;  /* 0x00011c0001177983 */ /* 0x000ea40000300800 */
[-C--:B--2---:R-:W-:Y:S08]  /*28800*/  HMMA.16816.F32 R20, R12, R8.reuse, R20 ;  /* 0x000000080c14723c */ /* 0x084ff00000001814 */
[----:B---3--:R-:W-:Y:S01]  /*28810*/  HMMA.16816.F32 R12, R4, R8, R24 ;  /* 0x00000008040c723c */ /* 0x008fe20000001818 */
[----:B------:R-:W0:Y:S11]  /*28820*/  LDSM.16.MT88.4 R24, [R3+0x3a080] ;  /* 0x03a080000318783b */ /* 0x000e360000004200 */
[----:B------:R-:W-:Y:S03]  /*28830*/  @!UPT UIADD3 URZ, URZ, URZ, URZ ;  /* 0x0000003f3f3ff290 */ /* 0x000fe6000fffe03f */
[----:B------:R-:W-:Y:S01]  /*28840*/  STL.64 [R1+0x60], R20 ;  /* 0x0000601401007387 */ /* 0x000fe20000100a00 */
[----:B------:R-:W-:Y:S02]  /*28850*/  STL.64 [R1+0x68], R22 ;  /* 0x0000681601007387 */ /* 0x000fe40000100a00 */
[----:B------:R-:W1:Y:S05]  /*28860*/  LDSM.16.MT88.4 R20, [R3+0x3a100] ;  /* 0x03a100000314783b */ /* 0x000e6a0000004200 */
[----:B------:R-:W-:Y:S01]  /*28870*/  STL.64 [R1+0x40], R12 ;  /* 0x0000400c01007387 */ /* 0x000fe20000100a00 */
[----:B------:R-:W-:Y:S01]  /*28880*/  STL.64 [R1+0x48], R14 ;  /* 0x0000480e01007387 */ /* 0x000fe20000100a00 */
[----:B------:R-:W2:Y:S03]  /*28890*/  LDL R9, [R1+0x880] ;  /* 0x0008800001097983 */ /* 0x000ea60000100800 */
[----:B0-----:R-:W-:Y:S01]  /*288a0*/  STL.64 [R1+0x2420], R26 ;  /* 0x0024201a01007387 */ /* 0x001fe20000100a00 */
[----:B------:R0:W-:Y:S03]  /*288b0*/  STL.64 [R1+0x2418], R24 ;  /* 0x0024181801007387 */ /* 0x0001e60000100a00 */
        /* <DEDUP_REMOVED lines=12> */
[----:B------:R-:W-:Y:S01]  /*28980*/  IMAD.MOV.U32 R4, RZ, RZ, R18 ;  /* 0x000000ffff047224 */ /* 0x000fe200078e0012 */
[----:B------:R-:W-:Y:S01]  /*28990*/  MOV R5, R17 ;  /* 0x0000001100057202 */ /* 0x000fe20000000f00 */
[----:B------:R-:W-:-:S02]  /*289a0*/  IMAD.MOV.U32 R6, RZ, RZ, R16 ;  /* 0x000000ffff067224 */ /* 0x000fc400078e0010 */
[----:B------:R-:W0:Y:S01]  /*289b0*/  LDSM.16.MT88.4 R16, [R3+0x3a180] ;  /* 0x03a180000310783b */ /* 0x000e220000004200 */
[----:B------:R-:W-:-:S03]  /*289c0*/  IMAD.MOV.U32 R7, RZ, RZ, R2 ;  /* 0x000000ffff077224 */ /* 0x000fc600078e0002 */
[----:B0-----:R-:W-:Y:S01]  /*289d0*/  STL.64 [R1+0x2400], R18 ;  /* 0x0024001201007387 */ /* 0x001fe20000100a00 */
[----:B------:R0:W-:Y:S03]  /*289e0*/  STL.64 [R1+0x23f8], R16 ;  /* 0x0023f81001007387 */ /* 0x0001e60000100a00 */
[----:B0-----:R-:W5:Y:S01]  /*289f0*/  LDL.LU R16, [R1+0x100] ;  /* 0x0001000001107983 */ /* 0x001f620000300800 */
[----:B------:R-:W5:Y:S02]  /*28a00*/  LDL.LU R17, [R1+0x104] ;  /* 0x0001040001117983 */ /* 0x000f640000300800 */
[----:B------:R-:W5:Y:S02]  /*28a10*/  LDL.LU R18, [R1+0x108] ;  /* 0x0001080001127983 */ /* 0x000f640000300800 */
[----:B------:R-:W-:Y:S01]  /*28a20*/  IMAD.MOV.U32 R19, RZ, RZ, R29 ;  /* 0x000000ffff137224 */ /* 0x000fe200078e001d */
[----:B--2---:R-:W-:Y:S01]  /*28a30*/  LDSM.16.MT88.4 R12, [R9+0x3a000] ;  /* 0x03a00000090c783b */ /* 0x004fe20000004200 */
[----:B---3--:R-:W-:Y:S03]  /*28a40*/  HMMA.16816.F32 R4, R4, R10, R24 ;  /* 0x0000000a0404723c */ /* 0x008fe60000001818 */
[----:B------:R-:W4:Y:S01]  /*28a50*/  LDL.LU.64 R26, [R1+0x2420] ;  /* 0x00242000011a7983 */ /* 0x000f220000300a00 */
[----:B------:R-:W4:Y:S11]  /*28a60*/  LDL.LU.64 R24, [R1+0x2418] ;  /* 0x0024180001187983 */ /* 0x000f360000300a00 */
[----:B------:R-:W-:Y:S08]  /*28a70*/  @!UPT UIADD3 URZ, URZ, URZ, URZ ;  /* 0x0000003f3f3ff290 */ /* 0x000ff0000fffe03f */
[----:B------:R-:W-:Y:S01]  /*28a80*/  STL.64 [R1+0x20], R4 ;  /* 0x0000200401007387 */ /* 0x000fe20000100a00 */
[----:B------:R-:W-:Y:S01]  /*28a90*/  STL [R1+0x28], R6 ;  /* 0x0000280601007387 */ /* 0x000fe20000100800 */
[----:B------:R-:W-:Y:S02]  /*28aa0*/  MOV R29, R7 ;  /* 0x00000007001d7202 */ /* 0x000fe40000000f00 */
[----:B------:R-:W0:Y:S02]  /*28ab0*/  LDSM.16.MT88.4 R4, [R9+0x3a080] ;  /* 0x03a080000904783b */ /* 0x000e240000004200 */
[----:B0-----:R-:W-:Y:S02]  /*28ac0*/  IMAD.MOV.U32 R2, RZ, RZ, R5 ;  /* 0x000000ffff027224 */ /* 0x001fe400078e0005 */
[----:B------:R-:W-:Y:S01]  /*28ad0*/  IMAD.MOV.U32 R28, RZ, RZ, R6 ;  /* 0x000000ffff1c7224 */ /* 0x000fe200078e0006 */
[----:B------:R-:W-:Y:S01]  /*28ae0*/  STL [R1], R4 ;  /* 0x0000000401007387 */ /* 0x000fe20000100800 */
[----:B------:R-:W-:-:S02]  /*28af0*/  MOV R3, R7 ;  /* 0x0000000700037202 */ /* 0x000fc40000000f00 */
[----:B------:R-:W0:Y:S02]  /*28b00*/  LDSM.16.MT88.4 R4, [R9+0x3a100] ;  /* 0x03a100000904783b */ /* 0x000e240000004200 */
[----:B0-----:R-:W-:Y:S02]  /*28b10*/  STL.64 [R1+0x23e0], R6 ;  /* 0x0023e00601007387 */ /* 0x001fe40000100a00 */
[----:B------:R0:W-:Y:S02]  /*28b20*/  STL.64 [R1+0x23d8], R4 ;  /* 0x0023d80401007387 */ /* 0x0001e40000100a00 */
[----:B0-----:R-:W2:Y:S01]  /*28b30*/  LDL.LU R4, [R1+0xc0] ;  /* 0x0000c00001047983 */ /* 0x001ea20000300800 */
        /* <DEDUP_REMOVED lines=13> */
[-C--:B-----5:R-:W-:Y:S01]  /*28c10*/  HMMA.16816.F32 R20, R20, R10.reuse, R16 ;  /* 0x0000000a1414723c */ /* 0x0a0fe20000001810 */
[----:B------:R-:W4:Y:S01]  /*28c20*/  LDL.LU.64 R18, [R1+0x2400] ;  /* 0x0024000001127983 */ /* 0x000f220000300a00 */
[----:B------:R-:W4:Y:S11]  /*28c30*/  LDL.LU.64 R16, [R1+0x23f8] ;  /* 0x0023f80001107983 */ /* 0x000f360000300a00 */
[----:B------:R-:W-:Y:S10]  /*28c40*/  @!UPT UIADD3 URZ, URZ, URZ, URZ ;  /* 0x0000003f3f3ff290 */ /* 0x000ff4000fffe03f */
[----:B------:R0:W-:Y:S01]  /*28c50*/  STL.64 [R1+0x140], R20 ;  /* 0x0001401401007387 */ /* 0x0001e20000100a00 */
[----:B------:R1:W-:Y:S03]  /*28c60*/  STL.64 [R1+0x148], R22 ;  /* 0x0001481601007387 */ /* 0x0003e60000100a00 */
[----:B0-----:R-:W4:Y:S01]  /*28c70*/  LDL.LU R20, [R1+0xe0] ;  /* 0x0000e00001147983 */ /* 0x001f220000300800 */
[----:B------:R-:W4:Y:S02]  /*28c80*/  LDL.LU R21, [R1+0xe4] ;  /* 0x0000e40001157983 */ /* 0x000f240000300800 */
[----:B-1----:R-:W4:Y:S02]  /*28c90*/  LDL.LU R22, [R1+0xe8] ;  /* 0x0000e80001167983 */ /* 0x002f240000300800 */
[----:B------:R-:W4:Y:S01]  /*28ca0*/  LDL.LU R23, [R1+0xec] ;  /* 0x0000ec0001177983 */ /* 0x000f220000300800 */
[-C--:B---3--:R-:W-:Y:S01]  /*28cb0*/  HMMA.16816.F32 R12, R12, R10.reuse, R24 ;  /* 0x0000000a0c0c723c */ /* 0x088fe20000001818 */
[----:B------:R-:W0:Y:S07]  /*28cc0*/  LDSM.16.MT88.4 R24, [R0+0x3a000] ;  /* 0x03a000000018783b */ /* 0x000e2e0000004200 */
[----:B----4-:R-:W-:Y:S01]  /*28cd0*/  HMMA.16816.F32 R20, R16, R10, R20 ;  /* 0x0000000a1014723c */ /* 0x010fe20000001814 */
[----:B------:R-:W3:Y:S11]  /*28ce0*/  LDL.LU R16, [R1+0x90] ;  /* 0x0000900001107983 */ /* 0x000ef60000300800 */
[----:B------:R-:W-:Y:S11]  /*28cf0*/  @!UPT UIADD3 URZ, URZ, URZ, URZ ;  /* 0x0000003f3f3ff290 */ /* 0x000ff6000fffe03f */
[----:B------:R-:W-:Y:S01]  /*28d00*/  STL.64 [R1+0x110], R20 ;  /* 0x0001101401007387 */ /* 0x000fe20000100a00 */
[----:B------:R-:W-:Y:S02]  /*28d10*/  STL.64 [R1+0x118], R22 ;  /* 0x0001181601007387 */ /* 0x000fe40000100a00 */
[----:B------:R-:W3:Y:S02]  /*28d20*/  LDL.LU R17, [R1+0x94] ;  /* 0x0000940001117983 */ /* 0x000ee40000300800 */
[----:B------:R-:W3:Y:S01]  /*28d30*/  LDL.LU R18, [R1+0x98] ;  /* 0x0000980001127983 */ /* 0x000ee20000300800 */
[----:B------:R-:W3:Y:S01]  /*28d40*/  LDL.LU R19, [R1+0x9c] ;  /* 0x00009c0001137983 */ /* 0x000ee20000300800 */
[----:B------:R1:W-:Y:S02]  /*28d50*/  STL.64 [R1+0x100], R12 ;  /* 0x0001000c01007387 */ /* 0x0003e40000100a00 */
[----:B------:R4:W-:Y:S02]  /*28d60*/  STL [R1+0x108], R14 ;  /* 0x0001080e01007387 */ /* 0x0009e40000100800 */
[----:B------:R-:W-:Y:S01]  /*28d70*/  IMAD.MOV.U32 R8, RZ, RZ, R15 ;  /* 0x000000ffff087224 */ /* 0x000fe200078e000f */
[----:B------:R-:W-:Y:S04]  /*28d80*/  LDSM.16.MT88.4 R20, [R9+0x3a180] ;  /* 0x03a180000914783b */ /* 0x000fe80000004200 */
[----:B-1----:R-:W2:Y:S01]  /*28d90*/  LDL.LU R12, [R1] ;  /* 0x00000000010c7983 */ /* 0x002ea20000300800 */
[----:B------:R-:W-:-:S02]  /*28da0*/  IMAD.MOV.U32 R13, RZ, RZ, R2 ;  /* 0x000000ffff0d7224 */ /* 0x000fc400078e0002 */
[----:B------:R-:W5:Y:S01]  /*28db0*/  LDL.LU R2, [R1+0x23f0] ;  /* 0x0023f00001027983 */ /* 0x000f620000300800 */
[----:B----4-:R-:W-:Y:S01]  /*28dc0*/  MOV R14, R28 ;  /* 0x0000001c000e7202 */ /* 0x010fe20000000f00 */
[----:B------:R-:W-:Y:S01]  /*28dd0*/  IMAD.MOV.U32 R15, RZ, RZ, R3 ;  /* 0x000000ffff0f7224 */ /* 0x000fe200078e0003 */
[----:B------:R-:W4:Y:S01]  /*28de0*/  LDL.LU R28, [R1+0x23ec] ;  /* 0x0023ec00011c7983 */ /* 0x000f220000300800 */
[----:B------:R-:W3:Y:S02]  /*28df0*/  LDL.LU R3, [R1+0x23e8] ;  /* 0x0023e80001037983 */ /* 0x000ee40000300800 */
[----:B0-----:R-:W-:Y:S02]  /*28e00*/  STL.64 [R1+0x23c8], R26 ;  /* 0x0023c81a01007387 */ /* 0x001fe40000100a00 */
[----:B------:R0:W-:Y:S02]  /*28e10*/  STL.64 [R1+0x23c0], R24 ;  /* 0x0023c01801007387 */ /* 0x0001e40000100a00 */
[----:B0-----:R-:W4:Y:S01]  /*28e20*/  LDL.LU R24, [R1+0xb0] ;  /* 0x0000b00001187983 */ /* 0x001f220000300800 */
[----:B------:R-:W4:Y:S02]  /*28e30*/  LDL.LU R25, [R1+0xb4] ;  /* 0x0000b40001197983 */ /* 0x000f240000300800 */
[----:B------:R-:W4:Y:S01]  /*28e40*/  LDL.LU R26, [R1+0xb8] ;  /* 0x0000b800011a7983 */ /* 0x000f220000300800 */
[-C--:B--2---:R-:W-:Y:S01]  /*28e50*/  HMMA.16816.F32 R12, R12, R10.reuse, R4 ;  /* 0x0000000a0c0c723c */ /* 0x084fe20000001804 */
[----:B------:R-:W2:Y:S01]  /*28e60*/  LDL.LU.64 R6, [R1+0x23e0] ;  /* 0x0023e00001067983 */ /* 0x000ea20000300a00 */
[----:B------:R-:W2:Y:S02]  /*28e70*/  LDL.LU.64 R4, [R1+0x23d8] ;  /* 0x0023d80001047983 */ /* 0x000ea40000300a00 */
[----:B---3--:R-:W-:Y:S11]  /*28e80*/  IMAD.MOV.U32 R27, RZ, RZ, R3 ;  /* 0x000000ffff1b7224 */ /* 0x008ff600078e0003 */
[----:B------:R-:W-:Y:S08]  /*28e90*/  @!UPT UIADD3 URZ, URZ, URZ, URZ ;  /* 0x0000003f3f3ff290 */ /* 0x000ff0000fffe03f */
[----:B------:R-:W-:Y:S01]  /*28ea0*/  STL.64 [R1+0xe0], R12 ;  /* 0x0000e00c01007387 */ /* 0x000fe20000100a00 */
[----:B------:R-:W-:Y:S01]  /*28eb0*/  STL [R1+0xe8], R14 ;  /* 0x0000e80e01007387 */ /* 0x000fe20000100800 */
[----:B------:R-:W-:Y:S02]  /*28ec0*/  MOV R3, R15 ;  /* 0x0000000f00037202 */ /* 0x000fe40000000f00 */
[----:B------:R-:W0:Y:S01]  /*28ed0*/  LDSM.16.MT88.4 R12, [R0+0x3a080] ;  /* 0x03a08000000c783b */ /* 0x000e220000004200 */
[----:B--2---:R-:W-:Y:S07]  /*28ee0*/  HMMA.16816.F32 R16, R4, R10, R16 ;  /* 0x0000000a0410723c */ /* 0x004fee0000001810 */
[----:B0-----:R-:W-:-:S02]  /*28ef0*/  IMAD.MOV.U32 R7, RZ, RZ, R12 ;  /* 0x000000ffff077224 */ /* 0x001fc400078e000c */
[----:B------:R-:W-:Y:S01]  /*28f00*/  IMAD.MOV.U32 R6, RZ, RZ, R13 ;  /* 0x000000ffff067224 */ /* 0x000fe200078e000d */
[----:B------:R-:W-:Y:S01]  /*28f10*/  MOV R5, R14 ;  /* 0x0000000e00057202 */ /* 0x000fe20000000f00 */
[----:B------:R-:W-:Y:S02]  /*28f20*/  IMAD.MOV.U32 R4, RZ, RZ, R15 ;  /* 0x000000ffff047224 */ /* 0x000fe400078e000f */
[----:B------:R-:W-:Y:S10]  /*28f30*/  LDSM.16.MT88.4 R12, [R0+0x3a180] ;  /* 0x03a18000000c783b */ /* 0x000ff40000004200 */
[----:B------:R-:W-:Y:S01]  /*28f40*/  STL.64 [R1+0x130], R16 ;  /* 0x0001301001007387 */ /* 0x000fe20000100a00 */
[----:B------:R-:W-:Y:S02]  /*28f50*/  STL.64 [R1+0x138], R18 ;  /* 0x0001381201007387 */ /* 0x000fe40000100a00 */
[----:B------:R-:W0:Y:S02]  /*28f60*/  LDSM.16.MT88.4 R16, [R0+0x3a100] ;  /* 0x03a100000010783b */ /* 0x000e240000004200 */
[----:B0-----:R-:W-:Y:S02]  /*28f70*/  STL.64 [R1+0x23a8], R18 ;  /* 0x0023a81201007387 */ /* 0x001fe40000100a00 */
[----:B------:R-:W-:Y:S02]  /*28f80*/  STL.64 [R1+0x23a0], R16 ;  /* 0x0023a01001007387 */ /* 0x000fe40000100a00 */
[----:B------:R-:W-:Y:S02]  /*28f90*/  STL.64 [R1+0x2398], R14 ;  /* 0x0023980e01007387 */ /* 0x000fe40000100a00 */
[----:B------:R0:W-:Y:S02]  /*28fa0*/  STL.64 [R1+0x2390], R12 ;  /* 0x0023900c01007387 */ /* 0x0001e40000100a00 */
[----:B0-----:R-:W2:Y:S01]  /*28fb0*/  LDL.LU R12, [R1+0x50] ;  /* 0x00005000010c7983 */ /* 0x001ea20000300800 */
[----:B------:R-:W2:Y:S02]  /*28fc0*/  LDL.LU R13, [R1+0x54] ;  /* 0x00005400010d7983 */ /* 0x000ea40000300800 */
[----:B------:R-:W3:Y:S02]  /*28fd0*/  LDL.LU R14, [R1+0x58] ;  /* 0x00005800010e7983 */ /* 0x000ee40000300800 */
[----:B------:R-:W3:Y:S02]  /*28fe0*/  LDL.LU R15, [R1+0x5c] ;  /* 0x00005c00010f7983 */ /* 0x000ee40000300800 */
[----:B------:R-:W-:Y:S01]  /*28ff0*/  IMAD.MOV.U32 R16, RZ, RZ, R7 ;  /* 0x000000ffff107224 */ /* 0x000fe200078e0007 */
[----:B------:R-:W-:Y:S01]  /*29000*/  MOV R17, R6 ;  /* 0x0000000600117202 */ /* 0x000fe20000000f00 */
[----:B------:R-:W-:-:S02]  /*29010*/  IMAD.MOV.U32 R18, RZ, RZ, R5 ;  /* 0x000000ffff127224 */ /* 0x000fc400078e0005 */
[----:B------:R-:W-:Y:S02]  /*29020*/  IMAD.MOV.U32 R19, RZ, RZ, R4 ;  /* 0x000000ffff137224 */ /* 0x000fe400078e0004 */
[----:B----4-:R-:W0:Y:S01]  /*29030*/  LDSM.16.MT88.4 R4, [R28+0x3a000] ;  /* 0x03a000001c04783b */ /* 0x010e220000004200 */
[----:B------:R-:W-:Y:S03]  /*29040*/  HMMA.16816.F32 R20, R20, R10, R24 ;  /* 0x0000000a1414723c */ /* 0x000fe60000001818 */
[----:B---3--:R-:W-:Y:S01]  /*29050*/  STL.64 [R1+0x23b8], R14 ;  /* 0x0023b80e01007387 */ /* 0x008fe20000100a00 */
[----:B--2---:R1:W-:Y:S03]  /*29060*/  STL.64 [R1+0x23b0], R12 ;  /* 0x0023b00c01007387 */ /* 0x0043e60000100a00 */
[----:B-1----:R-:W2:Y:S01]  /*29070*/  LDL.LU R12, [R1+0x80] ;  /* 0x00008000010c7983 */ /* 0x002ea20000300800 */
[----:B------:R-:W2:Y:S02]  /*29080*/  LDL.LU R13, [R1+0x84] ;  /* 0x00008400010d7983 */ /* 0x000ea40000300800 */
[----:B------:R-:W2:Y:S02]  /*29090*/  LDL.LU R14, [R1+0x88] ;  /* 0x00008800010e7983 */ /* 0x000ea40000300800 */
[----:B------:R-:W2:Y:S01]  /*290a0*/  LDL.LU R15, [R1+0x8c] ;  /* 0x00008c00010f7983 */ /* 0x000ea20000300800 */
[----:B0-----:R-:W-:Y:S01]  /*290b0*/  STL.64 [R1+0x2388], R6 ;  /* 0x0023880601007387 */ /* 0x001fe20000100a00 */
[----:B------:R0:W-:Y:S03]  /*290c0*/  STL.64 [R1+0x2380], R4 ;  /* 0x0023800401007387 */ /* 0x0001e60000100a00 */
[----:B0-----:R-:W3:Y:S01]  /*290d0*/  LDL.LU R4, [R1+0x30] ;  /* 0x0000300001047983 */ /* 0x001ee20000300800 */
[----:B------:R-:W3:Y:S02]  /*290e0*/  LDL.LU R5, [R1+0x34] ;  /* 0x0000340001057983 */ /* 0x000ee40000300800 */
[----:B------:R-:W3:Y:S01]  /*290f0*/  LDL.LU R6, [R1+0x38] ;  /* 0x0000380001067983 */ /* 0x000ee20000300800 */
[----:B-----5:R-:W-:-:S02]  /*29100*/  MOV R7, R2 ;  /* 0x0000000200077202 */ /* 0x020fc40000000f00 */
[----:B------:R-:W4:Y:S01]  /*29110*/  LDL.LU R2, [R1+0x23d0] ;  /* 0x0023d00001027983 */ /* 0x000f220000300800 */
[----:B------:R-:W5:Y:S02]  /*29120*/  LDL.LU.64 R26, [R1+0x23c8] ;  /* 0x0023c800011a7983 */ /* 0x000f640000300a00 */
[----:B------:R-:W5:Y:S02]  /*29130*/  LDL.LU.64 R24, [R1+0x23c0] ;  /* 0x0023c00001187983 */ /* 0x000f640000300a00 */
[----:B------:R0:W-:Y:S01]  /*29140*/  STL.64 [R1+0x120], R20 ;  /* 0x0001201401007387 */ /* 0x0001e20000100a00 */
[----:B------:R1:W-:Y:S04]  /*29150*/  STL.64 [R1+0x128], R22 ;  /* 0x0001281601007387 */ /* 0x0003e80000100a00 */
[----:B0-----:R-:W5:Y:S01]  /*29160*/  LDL.LU R20, [R1+0xa0] ;  /* 0x0000a00001147983 */ /* 0x001f620000300800 */
[----:B------:R-:W5:Y:S02]  /*29170*/  LDL.LU R21, [R1+0xa4] ;  /* 0x0000a40001157983 */ /* 0x000f640000300800 */
[----:B-1----:R-:W5:Y:S01]  /*29180*/  LDL.LU R22, [R1+0xa8] ;  /* 0x0000a80001167983 */ /* 0x002f620000300800 */
[----:B--2---:R-:W-:Y:S01]  /*29190*/  HMMA.16816.F32 R16, R16, R10, R12 ;  /* 0x0000000a1010723c */ /* 0x004fe2000000180c */
[----:B----4-:R-:W-:-:S07]  /*291a0*/  IMAD.MOV.U32 R23, RZ, RZ, R2 ;  /* 0x000000ffff177224 */ /* 0x010fce00078e0002 */
[-C--:B-----5:R-:W-:Y:S01]  /*291b0*/  HMMA.16816.F32 R24, R24, R10.reuse, R20 ;  /* 0x0000000a1818723c */ /* 0x0a0fe20000001814 */
[----:B------:R-:W-:Y:S11]  /*291c0*/  LDSM.16.MT88.4 R20, [R28+0x3a080] ;  /* 0x03a080001c14783b */ /* 0x000ff60000004200 */
[----:B------:R-:W-:Y:S11]  /*291d0*/  @!UPT UIADD3 URZ, URZ, URZ, URZ ;  /* 0x0000003f3f3ff290 */ /* 0x000ff6000fffe03f */
[----:B------:R0:W-:Y:S01]  /*291e0*/  STL.64 [R1+0xf0], R24 ;  /* 0x0000f01801007387 */ /* 0x0001e20000100a00 */
[----:B------:R1:W-:Y:S02]  /*291f0*/  STL [R1+0xf8], R26 ;  /* 0x0000f81a01007387 */ /* 0x0003e40000100800 */
[----:B------:R-:W-:Y:S01]  /*29200*/  IMAD.MOV.U32 R2, RZ, RZ, R27 ;  /* 0x000000ffff027224 */ /* 0x000fe200078e001b */
[----:B0-----:R-:W2:Y:S01]  /*29210*/  LDL.LU R24, [R1+0x10] ;  /* 0x0000100001187983 */ /* 0x001ea20000300800 */
[----:B------:R-:W2:Y:S02]  /*29220*/  LDL.LU R25, [R1+0x14] ;  /* 0x0000140001197983 */ /* 0x000ea40000300800 */
[----:B-1----:R-:W2:Y:S02]  /*29230*/  LDL.LU R26, [R1+0x18] ;  /* 0x00001800011a7983 */ /* 0x002ea40000300800 */
[----:B------:R-:W2:Y:S01]  /*29240*/  LDL.LU R27, [R1+0x1c] ;  /* 0x00001c00011b7983 */ /* 0x000ea20000300800 */
[----:B------:R-:W4:Y:S01]  /*29250*/  LDL.LU.64 R14, [R1+0x23b8] ;  /* 0x0023b800010e7983 */ /* 0x000f220000300a00 */
[----:B------:R-:W4:Y:S02]  /*29260*/  LDL.LU.64 R12, [R1+0x23b0] ;  /* 0x0023b000010c7983 */ /* 0x000f240000300a00 */
[----:B------:R-:W-:Y:S02]  /*29270*/  STL.64 [R1+0xc0], R16 ;  /* 0x0000c01001007387 */ /* 0x000fe40000100a00 */
[----:B------:R0:W-:Y:S02]  /*29280*/  STL.64 [R1+0xc8], R18 ;  /* 0x0000c81201007387 */ /* 0x0001e40000100a00 */
[----:B0-----:R-:W4:Y:S01]  /*29290*/  LDL.LU.64 R18, [R1+0x23a8] ;  /* 0x0023a80001127983 */ /* 0x001f220000300a00 */
[----:B------:R-:W4:Y:S02]  /*292a0*/  LDL.LU.64 R16, [R1+0x23a0] ;  /* 0x0023a00001107983 */ /* 0x000f240000300a00 */
[-C--:B----4-:R-:W-:Y:S01]  /*292b0*/  HMMA.16816.F32 R16, R16, R10.reuse, R12 ;  /* 0x0000000a1010723c */ /* 0x090fe2000000180c */
[----:B------:R-:W3:Y:S01]  /*292c0*/  LDL.LU.64 R14, [R1+0x2398] ;  /* 0x00239800010e7983 */ /* 0x000ee20000300a00 */
[----:B------:R-:W3:Y:S11]  /*292d0*/  LDL.LU.64 R12, [R1+0x2390] ;  /* 0x00239000010c7983 */ /* 0x000ef60000300a00 */
[----:B------:R-:W-:Y:S10]  /*292e0*/  @!UPT UIADD3 URZ, URZ, URZ, URZ ;  /* 0x0000003f3f3ff290 */ /* 0x000ff4000fffe03f */
[----:B------:R-:W-:Y:S01]  /*292f0*/  STL.64 [R1+0x90], R16 ;  /* 0x0000901001007387 */ /* 0x000fe20000100a00 */
[----:B------:R-:W-:Y:S01]  /*29300*/  STL [R1+0x98], R18 ;  /* 0x0000981201007387 */ /* 0x000fe20000100800 */
[----:B------:R-:W-:Y:S02]  /*29310*/  MOV R28, R19 ;  /* 0x00000013001c7202 */ /* 0x000fe40000000f00 */
[----:B------:R-:W4:Y:S01]  /*29320*/  LDL R19, [R1+0x878] ;  /* 0x0008780001137983 */ /* 0x000f220000100800 */
[-C--:B---3--:R-:W-:Y:S03]  /*29330*/  HMMA.16816.F32 R12, R12, R10.reuse, R4 ;  /* 0x0000000a0c0c723c */ /* 0x088fe60000001804 */
[----:B------:R-:W2:Y:S01]  /*29340*/  LDL.LU.64 R6, [R1+0x2388] ;  /* 0x0023880001067983 */ /* 0x000ea20000300a00 */
[----:B------:R-:W2:Y:S11]  /*29350*/  LDL.LU.64 R4, [R1+0x2380] ;  /* 0x0023800001047983 */ /* 0x000eb60000300a00 */
[----:B------:R-:W-:Y:S08]  /*29360*/  @!UPT UIADD3 URZ, URZ, URZ, URZ ;  /* 0x0000003f3f3ff290 */ /* 0x000ff0000fffe03f */
[----:B------:R-:W-:Y:S01]  /*29370*/  STL.64 [R1+0xa0], R12 ;  /* 0x0000a00c01007387 */ /* 0x000fe20000100a00 */
[----:B------:R0:W-:Y:S03]  /*29380*/  STL.64 [R1+0xa8], R14 ;  /* 0x0000a80e01007387 */ /* 0x0001e60000100a00 */
[----:B0-----:R-:W3:Y:S01]  /*29390*/  LDL R15, [R1+0x360] ;  /* 0x00036000010f7983 */ /* 0x001ee20000100800 */
[-C--:B--2---:R-:W-:Y:S03]  /*293a0*/  HMMA.16816.F32 R24, R4, R10.reuse, R24 ;  /* 0x0000000a0418723c */ /* 0x084fe60000001818 */
[----:B------:R-:W2:Y:S11]  /*293b0*/  LDL R7, [R1+0xe98] ;  /* 0x000e980001077983 */ /* 0x000eb60000100800 */
[----:B------:R-:W-:Y:S09]  /*293c0*/  @!UPT UIADD3 URZ, URZ, URZ, URZ ;  /* 0x0000003f3f3ff290 */ /* 0x000ff2000fffe03f */
[----:B------:R-:W-:Y:S01]  /*293d0*/  STL.64 [R1+0xd0], R24 ;  /* 0x0000d01801007387 */ /* 0x000fe20000100a00 */
[----:B------:R-:W-:Y:S02]  /*293e0*/  STL.64 [R1+0xd8], R26 ;  /* 0x0000d81a01007387 */ /* 0x000fe40000100a00 */
[----:B----4-:R-:W0:Y:S02]  /*293f0*/  LDSM.16.MT88.4 R24, [R19+0x3a100] ;  /* 0x03a100001318783b */ /* 0x010e240000004200 */
[----:B------:R-:W1:Y:S04]  /*29400*/  LDSM.16.MT88.4 R16, [R19+0x3a180] ;  /* 0x03a180001310783b */ /* 0x000e680000004200 */
[----:B---3--:R-:W3:Y:S04]  /*29410*/  LDSM.16.MT88.4 R12, [R15+0x3c000] ;  /* 0x03c000000f0c783b */ /* 0x008ee80000004200 */
[----:B0-----:R-:W-:Y:S01]  /*29420*/  STL.64 [R1+0x2378], R26 ;  /* 0x0023781a01007387 */ /* 0x001fe20000100a00 */
        /* <DEDUP_REMOVED lines=11> */
[----:B---3--:R-:W-:Y:S01]  /*294e0*/  STL.64 [R1+0x2358], R14 ;  /* 0x0023580e01007387 */ /* 0x008fe20000100a00 */
[----:B------:R0:W-:Y:S03]  /*294f0*/  STL.64 [R1+0x2350], R12 ;  /* 0x0023500c01007387 */ /* 0x0001e60000100a00 */
[----:B0-----:R-:W3:Y:S01]  /*29500*/  LDL.LU R12, [R1+0x40] ;  /* 0x00004000010c7983 */ /* 0x001ee20000300800 */
[----:B------:R-:W3:Y:S02]  /*29510*/  LDL.LU R13, [R1+0x44] ;  /* 0x00004400010d7983 */ /* 0x000ee40000300800 */
[----:B------:R-:W3:Y:S02]  /*29520*/  LDL.LU R14, [R1+0x48] ;  /* 0x00004800010e7983 */ /* 0x000ee40000300800 */
[----:B------:R-:W3:Y:S01]  /*29530*/  LDL.LU R15, [R1+0x4c] ;  /* 0x00004c00010f7983 */ /* 0x000ee20000300800 */
[----:B--2---:R-:W0:Y:S04]  /*29540*/  LDSM.16.M88.4 R4, [R7+0x40380] ;  /* 0x040380000704783b */ /* 0x004e280000000200 */
[----:B0-----:R0:W-:Y:S04]  /*29550*/  STL [R1+0x229c], R6 ;  /* 0x00229c0601007387 */ /* 0x0011e80000100800 */
[----:B0-----:R-:W2:Y:S01]  /*29560*/  LDL R6, [R1+0x360] ;  /* 0x0003600001067983 */ /* 0x001ea20000100800 */
[-C--:B----4-:R-:W-:Y:S03]  /*29570*/  HMMA.16816.F32 R20, R20, R10.reuse, R24 ;  /* 0x0000000a1414723c */ /* 0x090fe60000001818 */
[----:B------:R-:W-:Y:S11]  /*29580*/  STL [R1+0x2298], R7 ;  /* 0x0022980701007387 */ /* 0x000ff60000100800 */
[----:B------:R-:W-:Y:S09]  /*29590*/  @!UPT UIADD3 URZ, URZ, URZ, URZ ;  /* 0x0000003f3f3ff290 */ /* 0x000ff2000fffe03f */
[----:B------:R-:W-:Y:S01]  /*295a0*/  STL.64 [R1+0xb0], R20 ;  /* 0x0000b01401007387 */ /* 0x000fe20000100a00 */
[----:B------:R-:W-:Y:S03]  /*295b0*/  STL.64 [R1+0xb8], R22 ;  /* 0x0000b81601007387 */ /* 0x000fe60000100a00 */
[----:B--2---:R-:W0:Y:S02]  /*295c0*/  LDSM.16.MT88.4 R24, [R6+0x3c080] ;  /* 0x03c080000618783b */ /* 0x004e240000004200 */
[----:B0-----:R-:W-:Y:S01]  /*295d0*/  MOV R20, R26 ;  /* 0x0000001a00147202 */ /* 0x001fe20000000f00 */
[----:B------:R-:W-:Y:S02]  /*295e0*/  IMAD.MOV.U32 R7, RZ, RZ, R27 ;  /* 0x000000ffff077224 */ /* 0x000fe400078e001b */
[----:B------:R-:W-:Y:S02]  /*295f0*/  IMAD.MOV.U32 R22, RZ, RZ, R24 ;  /* 0x000000ffff167224 */ /* 0x000fe400078e0018 */
[----:B------:R-:W-:Y:S01]  /*29600*/  IMAD.MOV.U32 R21, RZ, RZ, R25 ;  /* 0x000000ffff157224 */ /* 0x000fe200078e0019 */
[----:B------:R-:W5:Y:S01]  /*29610*/  LDL.LU.64 R26, [R1+0x2378] ;  /* 0x00237800011a7983 */ /* 0x000f620000300a00 */
[----:B------:R-:W5:Y:S02]  /*29620*/  LDL.LU.64 R24, [R1+0x2370] ;  /* 0x0023700001187983 */ /* 0x000f640000300a00 */
[-C--:B-----5:R-:W-:Y:S01]  /*29630*/  HMMA.16816.F32 R24, R24, R10.reuse, R16 ;  /* 0x0000000a1818723c */ /* 0x0a0fe20000001810 */
        /* <DEDUP_REMOVED lines=8> */
[----:B---3--:R-:W-:Y:S01]  /*296c0*/  HMMA.16816.F32 R16, R16, R10, R12 ;  /* 0x0000000a1010723c */ /* 0x008fe2000000180c */
[----:B------:R-:W2:Y:S01]  /*296d0*/  LDL.LU.64 R14, [R1+0x2358] ;  /* 0x00235800010e7983 */ /* 0x000ea20000300a00 */
[----:B------:R-:W2:Y:S02]  /*296e0*/  LDL.LU.64 R12, [R1+0x2350] ;  /* 0x00235000010c7983 */ /* 0x000ea40000300a00 */
[----:B------:R-:W-:Y:S11]  /*296f0*/  IMAD.MOV.U32 R27, RZ, RZ, R29 ;  /* 0x000000ffff1b7224 */ /* 0x000ff600078e001d */
[----:B------:R-:W-:Y:S08]  /*29700*/  @!UPT UIADD3 URZ, URZ, URZ, URZ ;  /* 0x0000003f3f3ff290 */ /* 0x000ff0000fffe03f */
[----:B------:R-:W-:Y:S01]  /*29710*/  STL.64 [R1+0x50], R16 ;  /* 0x0000501001007387 */ /* 0x000fe20000100a00 */
[----:B------:R2:W-:Y:S01]  /*29720*/  STL [R1+0x58], R18 ;  /* 0x0000581201007387 */ /* 0x0005e20000100800 */
[----:B------:R-:W-:Y:S02]  /*29730*/  MOV R29, R19 ;  /* 0x00000013001d7202 */ /* 0x000fe40000000f00 */
[----:B--2---:R-:W-:Y:S01]  /*29740*/  HMMA.16816.F32 R16, R12, R4, R24 ;  /* 0x000000040c10723c */ /* 0x004fe20000001818 */
[----:B------:R-:W0:Y:S04]  /*29750*/  LDSM.16.MT88.4 R12, [R6+0x3c100] ;  /* 0x03c10000060c783b */ /* 0x000e280000004200 */
[----:B------:R-:W-:Y:S04]  /*29760*/  LDSM.16.MT88.4 R24, [R9+0x3c080] ;  /* 0x03c080000918783b */ /* 0x000fe80000004200 */
[----:B0-----:R-:W-:Y:S11]  /*29770*/  STL.64 [R1+0x2338], R14 ;  /* 0x0023380e01007387 */ /* 0x001ff60000100a00 */
[----:B------:R-:W-:Y:S03]  /*29780*/  @!UPT UIADD3 URZ, URZ, URZ, URZ ;  /* 0x0000003f3f3ff290 */ /* 0x000fe6000fffe03f */
[----:B------:R-:W-:Y:S02]  /*29790*/  STL.64 [R1+0x20], R16 ;  /* 0x0000201001007387 */ /* 0x000fe40000100a00 */
[----:B------:R-:W-:Y:S02]  /*297a0*/  STL.64 [R1+0x28], R18 ;  /* 0x0000281201007387 */ /* 0x000fe40000100a00 */
[----:B------:R-:W0:Y:S04]  /*297b0*/  LDSM.16.MT88.4 R16, [R6+0x3c180] ;  /* 0x03c180000610783b */ /* 0x000e280000004200 */
[----:B------:R-:W-:Y:S04]  /*297c0*/  STL.64 [R1+0x2330], R12 ;  /* 0x0023300c01007387 */ /* 0x000fe80000100a00 */
[----:B0-----:R-:W-:Y:S01]  /*297d0*/  STL.64 [R1+0x2328], R18 ;  /* 0x0023281201007387 */ /* 0x001fe20000100a00 */
[----:B------:R0:W-:Y:S03]  /*297e0*/  STL.64 [R1+0x2320], R16 ;  /* 0x0023201001007387 */ /* 0x0001e60000100a00 */
[----:B0-----:R-:W2:Y:S01]  /*297f0*/  LDL.LU R16, [R1+0x140] ;  /* 0x0001400001107983 */ /* 0x001ea20000300800 */
[----:B------:R-:W2:Y:S02]  /*29800*/  LDL.LU R17, [R1+0x144] ;  /* 0x0001440001117983 */ /* 0x000ea40000300800 */
[----:B------:R-:W3:Y:S02]  /*29810*/  LDL.LU R18, [R1+0x148] ;  /* 0x0001480001127983 */ /* 0x000ee40000300800 */
[----:B------:R-:W3:Y:S02]  /*29820*/  LDL.LU R19, [R1+0x14c] ;  /* 0x00014c0001137983 */ /* 0x000ee40000300800 */
[----:B------:R-:W-:-:S02]  /*29830*/  IMAD.MOV.U32 R12, RZ, RZ, R22 ;  /* 0x000000ffff0c7224 */ /* 0x000fc400078e0016 */
[----:B------:R-:W-:Y:S01]  /*29840*/  IMAD.MOV.U32 R13, RZ, RZ, R21 ;  /* 0x000000ffff0d7224 */ /* 0x000fe200078e0015 */
[----:B------:R-:W-:Y:S02]  /*29850*/  MOV R14, R20 ;  /* 0x00000014000e7202 */ /* 0x000fe40000000f00 */
[----:B------:R-:W0:Y:S04]  /*29860*/  LDSM.16.MT88.4 R20, [R9+0x3c000] ;  /* 0x03c000000914783b */ /* 0x000e280000004200 */
[----:B---3--:R-:W-:Y:S01]  /*29870*/  STL.64 [R1+0x2348], R18 ;  /* 0x0023481201007387 */ /* 0x008fe20000100a00 */
[----:B--2---:R1:W-:Y:S03]  /*29880*/  STL.64 [R1+0x2340], R16 ;  /* 0x0023401001007387 */ /* 0x0043e60000100a00 */
[----:B-1----:R-:W2:Y:S01]  /*29890*/  LDL.LU R16, [R1+0x150] ;  /* 0x0001500001107983 */ /* 0x002ea20000300800 */
[----:B------:R-:W2:Y:S02]  /*298a0*/  LDL.LU R17, [R1+0x154] ;  /* 0x0001540001117983 */ /* 0x000ea40000300800 */
[----:B------:R-:W2:Y:S02]  /*298b0*/  LDL.LU R18, [R1+0x158] ;  /* 0x0001580001127983 */ /* 0x000ea40000300800 */
[----:B------:R-:W2:Y:S02]  /*298c0*/  LDL.LU R19, [R1+0x15c] ;  /* 0x00015c0001137983 */ /* 0x000ea40000300800 */
[----:B------:R-:W-:Y:S01]  /*298d0*/  IMAD.MOV.U32 R15, RZ, RZ, R7 ;  /* 0x000000ffff0f7224 */ /* 0x000fe200078e0007 */
[----:B0-----:R-:W-:Y:S01]  /*298e0*/  STL.64 [R1+0x2318], R22 ;  /* 0x0023181601007387 */ /* 0x001fe20000100a00 */
        /* <DEDUP_REMOVED lines=9> */
[----:B------:R-:W4:Y:S01]  /*29980*/  LDL.LU R26, [R1+0x108] ;  /* 0x00010800011a7983 */ /* 0x000f220000300800 */
[-C--:B--2---:R-:W-:Y:S01]  /*29990*/  HMMA.16816.F32 R12, R12, R4.reuse, R16 ;  /* 0x000000040c0c723c */ /* 0x084fe20000001810 */
[----:B------:R-:W2:Y:S01]  /*299a0*/  LDL.LU.64 R18, [R1+0x2348] ;  /* 0x0023480001127983 */ /* 0x000ea20000300a00 */
[----:B------:R-:W2:Y:S11]  /*299b0*/  LDL.LU.64 R16, [R1+0x2340] ;  /* 0x0023400001107983 */ /* 0x000eb60000300a00 */
[----:B------:R-:W-:Y:S10]  /*299c0*/  @!UPT UIADD3 URZ, URZ, URZ, URZ ;  /* 0x0000003f3f3ff290 */ /* 0x000ff4000fffe03f */
[----:B------:R0:W-:Y:S01]  /*299d0*/  STL.64 [R1+0x10], R12 ;  /* 0x0000100c01007387 */ /* 0x0001e20000100a00 */
[----:B------:R-:W-:Y:S01]  /*299e0*/  MOV R6, R14 ;  /* 0x0000000e00067202 */ /* 0x000fe20000000f00 */
[----:B------:R-:W-:Y:S02]  /*299f0*/  IMAD.MOV.U32 R7, RZ, RZ, R15 ;  /* 0x000000ffff077224 */ /* 0x000fe400078e000f */
[----:B------:R-:W2:Y:S04]  /*29a00*/  LDL.LU.64 R14, [R1+0x2338] ;  /* 0x00233800010e7983 */ /* 0x000ea80000300a00 */
[----:B0-----:R-:W2:Y:S02]  /*29a10*/  LDL.LU.64 R12, [R1+0x2330] ;  /* 0x00233000010c7983 */ /* 0x001ea40000300a00 */
[-C--:B--2---:R-:W-:Y:S02]  /*29a20*/  HMMA.16816.F32 R12, R12, R4.reuse, R16 ;  /* 0x000000040c0c723c */ /* 0x084fe40000001810 */
[----:B------:R-:W3:Y:S01]  /*29a30*/  LDL.LU.64 R18, [R1+0x2328] ;  /* 0x0023280001127983 */ /* 0x000ee20000300a00 */
[----:B------:R-:W3:Y:S11]  /*29a40*/  LDL.LU.64 R16, [R1+0x2320] ;  /* 0x0023200001107983 */ /* 0x000ef60000300a00 */
[----:B------:R-:W-:Y:S09]  /*29a50*/  @!UPT UIADD3 URZ, URZ, URZ, URZ ;  /* 0x0000003f3f3ff290 */ /* 0x000ff2000fffe03f */
[----:B------:R-:W-:Y:S01]  /*29a60*/  STL.64 [R1+0x70], R12 ;  /* 0x0000700c01007387 */ /* 0x000fe20000100a00 */
[----:B------:R0:W-:Y:S03]  /*29a70*/  STL.64 [R1+0x78], R14 ;  /* 0x0000780e01007387 */ /* 0x0001e60000100a00 */
[----:B0-----:R-:W2:Y:S01]  /*29a80*/  LDL R15, [R1+0x880] ;  /* 0x00088000010f7983 */ /* 0x001ea20000100800 */
[----:B---3--:R-:W-:Y:S03]  /*29a90*/  HMMA.16816.F32 R16, R16, R4, R20 ;  /* 0x000000041010723c */ /* 0x008fe60000001814 */
[----:B------:R-:W4:Y:S01]  /*29aa0*/  LDL.LU.64 R22, [R1+0x2318] ;  /* 0x0023180001167983 */ /* 0x000f220000300a00 */
[----:B------:R-:W4:Y:S02]  /*29ab0*/  LDL.LU.64 R20, [R1+0x2310] ;  /* 0x0023100001147983 */ /* 0x000f240000300a00 */
[----:B------:R-:W-:-:S02]  /*29ac0*/  IMAD.MOV.U32 R27, RZ, RZ, R8 ;  /* 0x000000ffff1b7224 */ /* 0x000fc400078e0008 */
[----:B------:R-:W-:Y:S11]  /*29ad0*/  LDSM.16.MT88.4 R8, [R9+0x3c100] ;  /* 0x03c100000908783b */ /* 0x000ff60000004200 */
[----:B------:R-:W-:Y:S04]  /*29ae0*/  @!UPT UIADD3 URZ, URZ, URZ, URZ ;  /* 0x0000003f3f3ff290 */ /* 0x000fe8000fffe03f */
[----:B------:R0:W-:Y:S01]  /*29af0*/  STL.64 [R1+0x60], R16 ;  /* 0x0000601001007387 */ /* 0x0001e20000100a00 */
[----:B------:R1:W-:Y:S03]  /*29b00*/  STL.64 [R1+0x68], R18 ;  /* 0x0000681201007387 */ /* 0x0003e60000100a00 */
[----:B--2---:R-:W2:Y:S04]  /*29b10*/  LDSM.16.MT88.4 R12, [R15+0x3c180] ;  /* 0x03c180000f0c783b */ /* 0x004ea80000004200 */
[----:B0-----:R-:W3:Y:S01]  /*29b20*/  LDL.LU R16, [R1+0xe0] ;  /* 0x0000e00001107983 */ /* 0x001ee20000300800 */
[----:B------:R-:W3:Y:S02]  /*29b30*/  LDL.LU R17, [R1+0xe4] ;  /* 0x0000e40001117983 */ /* 0x000ee40000300800 */
[----:B-1----:R-:W3:Y:S01]  /*29b40*/  LDL.LU R18, [R1+0xe8] ;  /* 0x0000e80001127983 */ /* 0x002ee20000300800 */
[----:B----4-:R-:W-:Y:S01]  /*29b50*/  HMMA.16816.F32 R20, R20, R4, R24 ;  /* 0x000000041414723c */ /* 0x010fe20000001818 */
[----:B------:R-:W3:Y:S01]  /*29b60*/  LDL.LU.64 R26, [R1+0x2308] ;  /* 0x00230800011a7983 */ /* 0x000ee20000300a00 */
[----:B------:R-:W3:Y:S02]  /*29b70*/  LDL.LU.64 R24, [R1+0x2300] ;  /* 0x0023000001187983 */ /* 0x000ee40000300a00 */
[----:B------:R-:W-:-:S07]  /*29b80*/  IMAD.MOV.U32 R19, RZ, RZ, R3 ;  /* 0x000000ffff137224 */ /* 0x000fce00078e0003 */
[-C--:B---3--:R-:W-:Y:S01]  /*29b90*/  HMMA.16816.F32 R16, R24, R4.reuse, R16 ;  /* 0x000000041810723c */ /* 0x088fe20000001810 */
[----:B------:R-:W-:Y:S11]  /*29ba0*/  LDSM.16.MT88.4 R24, [R0+0x3c100] ;  /* 0x03c100000018783b */ /* 0x000ff60000004200 */
[----:B------:R-:W-:Y:S11]  /*29bb0*/  @!UPT UIADD3 URZ, URZ, URZ, URZ ;  /* 0x0000003f3f3ff290 */ /* 0x000ff6000fffe03f */
[----:B------:R-:W-:Y:S01]  /*29bc0*/  STL.64 [R1+0x30], R16 ;  /* 0x0000301001007387 */ /* 0x000fe20000100a00 */
[----:B------:R-:W-:Y:S01]  /*29bd0*/  MOV R3, R19 ;  /* 0x0000001300037202 */ /* 0x000fe20000000f00 */
[----:B------:R-:W-:Y:S02]  /*29be0*/  STL.64 [R1+0x40], R20 ;  /* 0x0000401401007387 */ /* 0x000fe40000100a00 */
[----:B------:R-:W-:Y:S01]  /*29bf0*/  STL.64 [R1+0x48], R22 ;  /* 0x0000481601007387 */ /* 0x000fe20000100a00 */
[----:B------:R-:W-:Y:S01]  /*29c00*/  STL [R1+0x38], R18 ;  /* 0x0000381201007387 */ /* 0x000fe20000100800 */
[----:B------:R0:W-:Y:S02]  /*29c10*/  STL [R1+0x2268], R3 ;  /* 0x0022680301007387 */ /* 0x0001e40000100800 */
[----:B------:R-:W1:Y:S01]  /*29c20*/  LDSM.16.MT88.4 R16, [R0+0x3c000] ;  /* 0x03c000000010783b */ /* 0x000e620000004200 */
[----:B------:R-:W3:Y:S04]  /*29c30*/  LDSM.16.MT88.4 R20, [R0+0x3c080] ;  /* 0x03c080000014783b */ /* 0x000ee80000004200 */
[----:B0-----:R-:W4:Y:S01]  /*29c40*/  LDL R3, [R1+0x878] ;  /* 0x0008780001037983 */ /* 0x001f220000100800 */
[----:B--2---:R-:W-:Y:S02]  /*29c50*/  STL.64 [R1+0x22f8], R14 ;  /* 0x0022f80e01007387 */ /* 0x004fe40000100a00 */
[----:B------:R0:W-:Y:S02]  /*29c60*/  STL.64 [R1+0x22f0], R12 ;  /* 0x0022f00c01007387 */ /* 0x0001e40000100a00 */
        /* <DEDUP_REMOVED lines=14> */
[----:B------:R-:W3:Y:S01]  /*29d50*/  LDL.LU R22, [R1+0xf8] ;  /* 0x0000f80001167983 */ /* 0x000ee20000300800 */
[-C--:B--2---:R-:W-:Y:S01]  /*29d60*/  HMMA.16816.F32 R8, R8, R4.reuse, R12 ;  /* 0x000000040808723c */ /* 0x084fe2000000180c */
[----:B------:R-:W5:Y:S01]  /*29d70*/  LDL.LU.64 R14, [R1+0x22f8] ;  /* 0x0022f800010e7983 */ /* 0x000f620000300a00 */
[----:B------:R-:W5:Y:S02]  /*29d80*/  LDL.LU.64 R12, [R1+0x22f0] ;  /* 0x0022f000010c7983 */ /* 0x000f640000300a00 */
[----:B------:R-:W-:Y:S11]  /*29d90*/  IMAD.MOV.U32 R23, RZ, RZ, R2 ;  /* 0x000000ffff177224 */ /* 0x000ff600078e0002 */
[----:B------:R-:W-:Y:S09]  /*29da0*/  @!UPT UIADD3 URZ, URZ, URZ, URZ ;  /* 0x0000003f3f3ff290 */ /* 0x000ff2000fffe03f */
[----:B------:R-:W-:Y:S01]  /*29db0*/  MOV R0, R11 ;  /* 0x0000000b00007202 */ /* 0x000fe20000000f00 */
[----:B------:R-:W-:Y:S01]  /*29dc0*/  IMAD.MOV.U32 R2, RZ, RZ, R10 ;  /* 0x000000ffff027224 */ /* 0x000fe200078e000a */
[----:B------:R-:W-:Y:S01]  /*29dd0*/  STL.64 [R1+0xe0], R8 ;  /* 0x0000e00801007387 */ /* 0x000fe20000100a00 */
[----:B------:R-:W2:Y:S02]  /*29de0*/  LDL R11, [R1+0x87c] ;  /* 0x00087c00010b7983 */ /* 0x000ea40000100800 */
[----:B------:R-:W-:Y:S01]  /*29df0*/  STL [R1+0x2270], R0 ;  /* 0x0022700001007387 */ /* 0x000fe20000100800 */
[----:B------:R-:W-:Y:S01]  /*29e00*/  STL [R1+0x226c], R2 ;  /* 0x00226c0201007387 */ /* 0x000fe20000100800 */
[-C--:B-----5:R-:W-:Y:S03]  /*29e10*/  HMMA.16816.F32 R12, R12, R4.reuse, R16 ;  /* 0x000000040c0c723c */ /* 0x0a0fe60000001810 */
[----:B------:R-:W3:Y:S01]  /*29e20*/  LDL.LU.64 R18, [R1+0x22e8] ;  /* 0x0022e80001127983 */ /* 0x000ee20000300a00 */
[----:B------:R-:W3:Y:S11]  /*29e30*/  LDL.LU.64 R16, [R1+0x22e0] ;  /* 0x0022e00001107983 */ /* 0x000ef60000300a00 */
[----:B------:R-:W-:Y:S08]  /*29e40*/  @!UPT UIADD3 URZ, URZ, URZ, URZ ;  /* 0x0000003f3f3ff290 */ /* 0x000ff0000fffe03f */
[----:B------:R0:W-:Y:S01]  /*29e50*/  STL.64 [R1+0x120], R12 ;  /* 0x0001200c01007387 */ /* 0x0001e20000100a00 */
[----:B------:R1:W-:Y:S03]  /*29e60*/  STL.64 [R1+0x128], R14 ;  /* 0x0001280e01007387 */ /* 0x0003e60000100a00 */
[----:B--2---:R-:W-:Y:S04]  /*29e70*/  LDSM.16.MT88.4 R8, [R11+0x3c180] ;  /* 0x03c180000b08783b */ /* 0x004fe80000004200 */
[----:B0-----:R-:W2:Y:S01]  /*29e80*/  LDL.LU R12, [R1+0x90] ;  /* 0x00009000010c7983 */ /* 0x001ea20000300800 */
[----:B------:R-:W2:Y:S02]  /*29e90*/  LDL.LU R13, [R1+0x94] ;  /* 0x00009400010d7983 */ /* 0x000ea40000300800 */
[----:B-1----:R-:W2:Y:S02]  /*29ea0*/  LDL.LU R14, [R1+0x98] ;  /* 0x00009800010e7983 */ /* 0x002ea40000300800 */
[----:B------:R-:W-:Y:S01]  /*29eb0*/  IMAD.MOV.U32 R15, RZ, RZ, R28 ;  /* 0x000000ffff0f7224 */ /* 0x000fe200078e001c */
[-C--:B---3--:R-:W-:Y:S01]  /*29ec0*/  HMMA.16816.F32 R16, R16, R4.reuse, R20 ;  /* 0x000000041010723c */ /* 0x088fe20000001814 */
[----:B------:R-:W3:Y:S01]  /*29ed0*/  LDL.LU.64 R22, [R1+0x22d8] ;  /* 0x0022d80001167983 */ /* 0x000ee20000300a00 */
[----:B------:R-:W3:Y:S11]  /*29ee0*/  LDL.LU.64 R20, [R1+0x22d0] ;  /* 0x0022d00001147983 */ /* 0x000ef60000300a00 */
[----:B------:R-:W-:Y:S10]  /*29ef0*/  @!UPT UIADD3 URZ, URZ, URZ, URZ ;  /* 0x0000003f3f3ff290 */ /* 0x000ff4000fffe03f */
[----:B------:R0:W-:Y:S01]  /*29f00*/  STL.64 [R1+0xf0], R16 ;  /* 0x0000f01001007387 */ /* 0x0001e20000100a00 */
[----:B------:R1:W-:Y:S02]  /*29f10*/  STL [R1+0xf8], R18 ;  /* 0x0000f81201007387 */ /* 0x0003e40000100800 */
[----:B------:R-:W-:Y:S01]  /*29f20*/  IMAD.MOV.U32 R28, RZ, RZ, R19 ;  /* 0x000000ffff1c7224 */ /* 0x000fe200078e0013 */
[----:B0-----:R-:W3:Y:S01]  /*29f30*/  LDL.LU R16, [R1+0xc0] ;  /* 0x0000c00001107983 */ /* 0x001ee20000300800 */
[----:B------:R-:W3:Y:S02]  /*29f40*/  LDL.LU R17, [R1+0xc4] ;  /* 0x0000c40001117983 */ /* 0x000ee40000300800 */
[----:B-1----:R-:W3:Y:S02]  /*29f50*/  LDL.LU R18, [R1+0xc8] ;  /* 0x0000c80001127983 */ /* 0x002ee40000300800 */
[----:B------:R-:W3:Y:S01]  /*29f60*/  LDL.LU R19, [R1+0xcc] ;  /* 0x0000cc0001137983 */ /* 0x000ee20000300800 */
[-C--:B--2---:R-:W-:Y:S01]  /*29f70*/  HMMA.16816.F32 R12, R24, R4.reuse, R12 ;  /* 0x00000004180c723c */ /* 0x084fe2000000180c */
[----:B------:R-:W-:Y:S01]  /*29f80*/  STL [R1+0x2274], R28 ;  /* 0x0022741c01007387 */ /* 0x000fe20000100800 */
[----:B------:R-:W2:Y:S06]  /*29f90*/  LDL R27, [R1+0x360] ;  /* 0x00036000011b7983 */ /* 0x000eac0000100800 */
[-C--:B---3--:R-:W-:Y:S01]  /*29fa0*/  HMMA.16816.F32 R16, R20, R4.reuse, R16 ;  /* 0x000000041410723c */ /* 0x088fe20000001810 */
[----:B----4-:R-:W0:Y:S11]  /*29fb0*/  LDSM.16.MT88.4 R20, [R3+0x3c000] ;  /* 0x03c000000314783b */ /* 0x010e360000004200 */
[----:B------:R-:W-:Y:S11]  /*29fc0*/  @!UPT UIADD3 URZ, URZ, URZ, URZ ;  /* 0x0000003f3f3ff290 */ /* 0x000ff6000fffe03f */
[----:B------:R-:W-:Y:S01]  /*29fd0*/  STL.64 [R1+0xc0], R16 ;  /* 0x0000c01001007387 */ /* 0x000fe20000100a00 */
[----:B------:R-:W-:Y:S02]  /*29fe0*/  STL.64 [R1+0xc8], R18 ;  /* 0x0000c81201007387 */ /* 0x000fe40000100a00 */
[----:B------:R-:W-:Y:S02]  /*29ff0*/  STL.64 [R1+0x100], R12 ;  /* 0x0001000c01007387 */ /* 0x000fe40000100a00 */
[----:B------:R-:W-:Y:S01]  /*2a000*/  STL.64 [R1+0x108], R14 ;  /* 0x0001080e01007387 */ /* 0x000fe20000100a00 */
[----:B------:R-:W1:Y:S04]  /*2a010*/  LDSM.16.MT88.4 R16, [R3+0x3c080] ;  /* 0x03c080000310783b */ /* 0x000e680000004200 */
[----:B------:R-:W3:Y:S04]  /*2a020*/  LDSM.16.MT88.4 R12, [R3+0x3c100] ;  /* 0x03c10000030c783b */ /* 0x000ee80000004200 */
        /* <DEDUP_REMOVED lines=18> */
[----:B----4-:R-:W-:Y:S01]  /*2a150*/  HMMA.16816.F32 R20, R8, R4, R20 ;  /* 0x000000040814723c */ /* 0x010fe20000001814 */
[----:B------:R-:W0:Y:S04]  /*2a160*/  LDSM.16.MT88.4 R8, [R3+0x3c180] ;  /* 0x03c180000308783b */ /* 0x000e280000004200 */
[----:B0-----:R-:W-:Y:S11]  /*2a170*/  STL.64 [R1+0x2290], R10 ;  /* 0x0022900a01007387 */ /* 0x001ff60000100a00 */
[----:B------:R-:W-:Y:S07]  /*2a180*/  @!UPT UIADD3 URZ, URZ, URZ, URZ ;  /* 0x0000003f3f3ff290 */ /* 0x000fee000fffe03f */
[----:B------:R-:W-:Y:S02]  /*2a190*/  STL.64 [R1+0x110], R20 ;  /* 0x0001101401007387 */ /* 0x000fe40000100a00 */
[----:B------:R-:W-:Y:S02]  /*2a1a0*/  STL.64 [R1+0x118], R22 ;  /* 0x0001181601007387 */ /* 0x000fe40000100a00 */
[----:B--2---:R-:W0:Y:S04]  /*2a1b0*/  LDSM.16.MT88.4 R20, [R27+0x3e000] ;  /* 0x03e000001b14783b */ /* 0x004e280000004200 */
[----:B------:R-:W1:Y:S04]  /*2a1c0*/  LDSM.16.MT88.4 R24, [R27+0x3e080] ;  /* 0x03e080001b18783b */ /* 0x000e680000004200 */
[----:B------:R2:W-:Y:S04]  /*2a1d0*/  STL.64 [R1+0x2288], R8 ;  /* 0x0022880801007387 */ /* 0x0005e80000100a00 */
[----:B--2---:R-:W2:Y:S01]  /*2a1e0*/  LDL.LU R8, [R1+0x80] ;  /* 0x0000800001087983 */ /* 0x004ea20000300800 */
[----:B------:R-:W2:Y:S02]  /*2a1f0*/  LDL.LU R9, [R1+0x84] ;  /* 0x0000840001097983 */ /* 0x000ea40000300800 */
[----:B------:R-:W2:Y:S02]  /*2a200*/  LDL.LU R10, [R1+0x88] ;  /* 0x00008800010a7983 */ /* 0x000ea40000300800 */
[----:B------:R-:W2:Y:S02]  /*2a210*/  LDL.LU R11, [R1+0x8c] ;  /* 0x00008c00010b7983 */ /* 0x000ea40000300800 */
[----:B0-----:R-:W-:Y:S01]  /*2a220*/  IMAD.MOV.U32 R2, RZ, RZ, R22 ;  /* 0x000000ffff027224 */ /* 0x001fe200078e0016 */
[----:B------:R-:W-:-:S02]  /*2a230*/  MOV R3, R23 ;  /* 0x0000001700037202 */ /* 0x000fc40000000f00 */
[----:B------:R-:W-:Y:S01]  /*2a240*/  MOV R28, R20 ;  /* 0x00000014001c7202 */ /* 0x000fe20000000f00 */
[----:B------:R-:W-:Y:S01]  /*2a250*/  IMAD.MOV.U32 R0, RZ, RZ, R21 ;  /* 0x000000ffff007224 */ /* 0x000fe200078e0015 */
[----:B------:R-:W5:Y:S01]  /*2a260*/  LDL.LU.64 R22, [R1+0x22c8] ;  /* 0x0022c80001167983 */ /* 0x000f620000300a00 */
[----:B------:R-:W5:Y:S02]  /*2a270*/  LDL.LU.64 R20, [R1+0x22c0] ;  /* 0x0022c00001147983 */ /* 0x000f640000300a00 */
[----:B-1----:R-:W-:Y:S02]  /*2a280*/  STL.64 [R1+0x2260], R26 ;  /* 0x0022601a01007387 */ /* 0x002fe40000100a00 */
[----:B------:R0:W-:Y:S02]  /*2a290*/  STL.64 [R1+0x2258], R24 ;  /* 0x0022581801007387 */ /* 0x0001e40000100a00 */
[----:B0-----:R-:W4:Y:S01]  /*2a2a0*/  LDL.LU R24, [R1+0x20] ;  /* 0x0000200001187983 */ /* 0x001f220000300800 */
[----:B------:R-:W4:Y:S02]  /*2a2b0*/  LDL.LU R25, [R1+0x24] ;  /* 0x0000240001197983 */ /* 0x000f240000300800 */
[----:B------:R-:W2:Y:S02]  /*2a2c0*/  LDL.LU R26, [R1+0x28] ;  /* 0x00002800011a7983 */ /* 0x000ea40000300800 */
[----:B------:R-:W2:Y:S01]  /*2a2d0*/  LDL.LU R27, [R1+0x2c] ;  /* 0x00002c00011b7983 */ /* 0x000ea20000300800 */
[----:B-----5:R-:W-:Y:S01]  /*2a2e0*/  HMMA.16816.F32 R20, R20, R4, R16 ;  /* 0x000000041414723c */ /* 0x020fe20000001810 */
[----:B--2---:R-:W-:Y:S01]  /*2a2f0*/  STL.64 [R1+0x2280], R26 ;  /* 0x0022801a01007387 */ /* 0x004fe20000100a00 */
[----:B----4-:R0:W-:Y:S03]  /*2a300*/  STL.64 [R1+0x2278], R24 ;  /* 0x0022781801007387 */ /* 0x0101e60000100a00 */
[----:B0-----:R-:W2:Y:S01]  /*2a310*/  LDL.LU R24, [R1+0x50] ;  /* 0x0000500001187983 */ /* 0x001ea20000300800 */
[----:B------:R-:W2:Y:S02]  /*2a320*/  LDL.LU R25, [R1+0x54] ;  /* 0x0000540001197983 */ /* 0x000ea40000300800 */
[----:B------:R-:W2:Y:S02]  /*2a330*/  LDL.LU R26, [R1+0x58] ;  /* 0x00005800011a7983 */ /* 0x000ea40000300800 */
[----:B------:R-:W3:Y:S01]  /*2a340*/  LDL.LU.64 R18, [R1+0x22b8] ;  /* 0x0022b80001127983 */ /* 0x000ee20000300a00 */
[----:B------:R-:W3:Y:S01]  /*2a350*/  LDL.LU.64 R16, [R1+0x22b0] ;  /* 0x0022b00001107983 */ /* 0x000ee20000300a00 */
[----:B------:R-:W-:-:S11]  /*2a360*/  IMAD.MOV.U32 R27, RZ, RZ, R29 ;  /* 0x000000ffff1b7224 */ /* 0x000fd600078e001d */
[----:B------:R-:W-:Y:S02]  /*2a370*/  STL.64 [R1+0x90], R20 ;  /* 0x0000901401007387 */ /* 0x000fe40000100a00 */
[----:B------:R-:W-:Y:S02]  /*2a380*/  STL [R1+0x98], R22 ;  /* 0x0000981601007387 */ /* 0x000fe40000100800 */
[----:B------:R-:W-:Y:S02]  /*2a390*/  IMAD.MOV.U32 R29, RZ, RZ, R23 ;  /* 0x000000ffff1d7224 */ /* 0x000fe400078e0017 */
[----:B------:R-:W4:Y:S01]  /*2a3a0*/  LDL R23, [R1+0x360] ;  /* 0x0003600001177983 */ /* 0x000f220000100800 */
[-C--:B---3--:R-:W-:Y:S03]  /*2a3b0*/  HMMA.16816.F32 R16, R16, R4.reuse, R12 ;  /* 0x000000041010723c */ /* 0x088fe6000000180c */
[----:B------:R-:W3:Y:S01]  /*2a3c0*/  LDL.LU.64 R14, [R1+0x22a8] ;  /* 0x0022a800010e7983 */ /* 0x000ee20000300a00 */
[----:B------:R-:W3:Y:S11]  /*2a3d0*/  LDL.LU.64 R12, [R1+0x22a0] ;  /* 0x0022a000010c7983 */ /* 0x000ef60000300a00 */
[----:B------:R-:W-:Y:S08]  /*2a3e0*/  @!UPT UIADD3 URZ, URZ, URZ, URZ ;  /* 0x0000003f3f3ff290 */ /* 0x000ff0000fffe03f */
[----:B------:R0:W-:Y:S01]  /*2a3f0*/  STL.64 [R1+0xa0], R16 ;  /* 0x0000a01001007387 */ /* 0x0001e20000100a00 */
[----:B------:R1:W-:Y:S03]  /*2a400*/  STL.64 [R1+0xa8], R18 ;  /* 0x0000a81201007387 */ /* 0x0003e60000100a00 */
[----:B0-----:R-:W5:Y:S01]  /*2a410*/  LDL.LU R16, [R1+0x10] ;  /* 0x0000100001107983 */ /* 0x001f620000300800 */
[----:B------:R-:W5:Y:S01]  /*2a420*/  LDL.LU R17, [R1+0x14] ;  /* 0x0000140001117983 */ /* 0x000f620000300800 */
[----:B-1----:R-:W-:Y:S01]  /*2a430*/  MOV R18, R6 ;  /* 0x0000000600127202 */ /* 0x002fe20000000f00 */
[----:B------:R-:W-:Y:S01]  /*2a440*/  IMAD.MOV.U32 R19, RZ, RZ, R7 ;  /* 0x000000ffff137224 */ /* 0x000fe200078e0007 */
[----:B------:R-:W2:Y:S01]  /*2a450*/  LDL.LU R6, [R1+0x229c] ;  /* 0x00229c0001067983 */ /* 0x000ea20000300800 */
[----:B------:R-:W2:Y:S01]  /*2a460*/  LDL.LU R7, [R1+0x2298] ;  /* 0x0022980001077983 */ /* 0x000ea20000300800 */
[-C--:B---3--:R-:W-:Y:S02]  /*2a470*/  HMMA.16816.F32 R12, R12, R4.reuse, R8 ;  /* 0x000000040c0c723c */ /* 0x088fe40000001808 */
[----:B------:R-:W2:Y:S01]  /*2a480*/  LDL.LU.64 R10, [R1+0x2290] ;  /* 0x00229000010a7983 */ /* 0x000ea20000300a00 */
[----:B------:R-:W2:Y:S11]  /*2a490*/  LDL.LU.64 R8, [R1+0x2288] ;  /* 0x0022880001087983 */ /* 0x000eb60000300a00 */
[----:B------:R-:W-:Y:S09]  /*2a4a0*/  @!UPT UIADD3 URZ, URZ, URZ, URZ ;  /* 0x0000003f3f3ff290 */ /* 0x000ff2000fffe03f */
[----:B------:R-:W-:Y:S01]  /*2a4b0*/  STL.64 [R1+0xb0], R12 ;  /* 0x0000b00c01007387 */ /* 0x000fe20000100a00 */
[----:B------:R-:W-:Y:S02]  /*2a4c0*/  STL.64 [R1+0xb8], R14 ;  /* 0x0000b80e01007387 */ /* 0x000fe40000100a00 */
[----:B----4-:R-:W-:Y:S01]  /*2a4d0*/  LDSM.16.MT88.4 R12, [R23+0x3e100] ;  /* 0x03e10000170c783b */ /* 0x010fe20000004200 */
[----:B--2---:R-:W-:Y:S01]  /*2a4e0*/  HMMA.16816.F32 R8, R8, R4, R24 ;  /* 0x000000040808723c */ /* 0x004fe20000001818 */
[----:B------:R-:W2:Y:S02]  /*2a4f0*/  LDL.LU.64 R26, [R1+0x2280] ;  /* 0x00228000011a7983 */ /* 0x000ea40000300a00 */
[----:B------:R-:W2:Y:S11]  /*2a500*/  LDL.LU.64 R24, [R1+0x2278] ;  /* 0x0022780001187983 */ /* 0x000eb60000300a00 */
[----:B------:R-:W-:Y:S09]  /*2a510*/  @!UPT UIADD3 URZ, URZ, URZ, URZ ;  /* 0x0000003f3f3ff290 */ /* 0x000ff2000fffe03f */
[----:B------:R0:W-:Y:S01]  /*2a520*/  STL.64 [R1+0x50], R8 ;  /* 0x0000500801007387 */ /* 0x0001e20000100a00 */
[----:B------:R1:W-:Y:S02]  /*2a530*/  STL.64 [R1+0x58], R10 ;  /* 0x0000580a01007387 */ /* 0x0003e40000100a00 */
[----:B0-----:R-:W-:Y:S01]  /*2a540*/  IMAD.MOV.U32 R8, RZ, RZ, R28 ;  /* 0x000000ffff087224 */ /* 0x001fe200078e001c */
[----:B------:R-:W-:Y:S01]  /*2a550*/  MOV R9, R0 ;  /* 0x0000000000097202 */ /* 0x000fe20000000f00 */
[----:B-1----:R-:W-:Y:S02]  /*2a560*/  IMAD.MOV.U32 R10, RZ, RZ, R2 ;  /* 0x000000ffff0a7224 */ /* 0x002fe400078e0002 */
[----:B------:R-:W-:Y:S01]  /*2a570*/  IMAD.MOV.U32 R11, RZ, RZ, R3 ;  /* 0x000000ffff0b7224 */ /* 0x000fe200078e0003 */
[----:B------:R-:W3:Y:S01]  /*2a580*/  LDL.LU R28, [R1+0x2274] ;  /* 0x00227400011c7983 */ /* 0x000ee20000300800 */
[----:B------:R-:W4:Y:S02]  /*2a590*/  LDL.LU R0, [R1+0x2270] ;  /* 0x0022700001007983 */ /* 0x000f240000300800 */
[----:B------:R-:W3:Y:S02]  /*2a5a0*/  LDL.LU R2, [R1+0x226c] ;  /* 0x00226c0001027983 */ /* 0x000ee40000300800 */
[----:B------:R-:W3:Y:S01]  /*2a5b0*/  LDL.LU R3, [R1+0x2268] ;  /* 0x0022680001037983 */ /* 0x000ee20000300800 */
[----:B------:R-:W3:Y:S04]  /*2a5c0*/  LDL R4, [R1+0x880] ;  /* 0x0008800001047983 */ /* 0x000ee80000100800 */
[----:B------:R-:W3:Y:S01]  /*2a5d0*/  LDL R5, [R1+0x87c] ;  /* 0x00087c0001057983 */ /* 0x000ee20000100800 */
[-C--:B--2---:R-:W-:Y:S03]  /*2a5e0*/  HMMA.16816.F32 R8, R8, R6.reuse, R24 ;  /* 0x000000060808723c */ /* 0x084fe60000001818 */
[----:B------:R-:W5:Y:S01]  /*2a5f0*/  LDL.LU.64 R26, [R1+0x2260] ;  /* 0x00226000011a7983 */ /* 0x000f620000300a00 */
[----:B------:R-:W5:Y:S11]  /*2a600*/  LDL.LU.64 R24, [R1+0x2258] ;  /* 0x0022580001187983 */ /* 0x000f760000300a00 */
[----:B------:R-:W-:Y:S08]  /*2a610*/  @!UPT UIADD3 URZ, URZ, URZ, URZ ;  /* 0x0000003f3f3ff290 */ /* 0x000ff0000fffe03f */
[----:B------:R-:W-:Y:S01]  /*2a620*/  STL.64 [R1+0x80], R8 ;  /* 0x0000800801007387 */ /* 0x000fe20000100a00 */
[----:B------:R5:W-:Y:S02]  /*2a630*/  STL.64 [R1+0x88], R10 ;  /* 0x0000880a01007387 */ /* 0x000be40000100a00 */
[-C--:B-----5:R-:W-:Y:S01]  /*2a640*/  HMMA.16816.F32 R8, R24, R6.reuse, R16 ;  /* 0x000000061808723c */ /* 0x0a0fe20000001810 */
[----:B------:R-:W0:Y:S02]  /*2a650*/  LDSM.16.MT88.4 R16, [R23+0x3e180] ;  /* 0x03e180001710783b */ /* 0x000e240000004200 */
[----:B---3--:R-:W1:Y:S02]  /*2a660*/  LDSM.16.MT88.4 R20, [R4+0x3e000] ;  /* 0x03e000000414783b */ /* 0x008e640000004200 */
[----:B------:R-:W2:Y:S04]  /*2a670*/  LDSM.16.MT88.4 R24, [R4+0x3e080] ;  /* 0x03e080000418783b */ /* 0x000ea80000004200 */
[----:B0-----:R-:W-:Y:S11]  /*2a680*/  STL.64 [R1+0x2250], R18 ;  /* 0x0022501201007387 */ /* 0x001ff60000100a00 */
[----:B------:R-:W-:Y:S03]  /*2a690*/  @!UPT UIADD3 URZ, URZ, URZ, URZ ;  /* 0x0000003f3f3ff290 */ /* 0x000fe6000fffe03f */
[----:B------:R-:W-:Y:S02]  /*2a6a0*/  STL.64 [R1+0x10], R8 ;  /* 0x0000100801007387 */ /* 0x000fe40000100a00 */
[----:B------:R-:W-:Y:S02]  /*2a6b0*/  STL.64 [R1+0x18], R10 ;  /* 0x0000180a01007387 */ /* 0x000fe40000100a00 */
[----:B------:R0:W-:Y:S01]  /*2a6c0*/  STL.64 [R1+0x2248], R16 ;  /* 0x0022481001007387 */ /* 0x0001e20000100a00 */
[----:B------:R-:W3:Y:S04]  /*2a6d0*/  LDSM.16.MT88.4 R8, [R4+0x3e100] ;  /* 0x03e100000408783b */ /* 0x000ee80000004200 */
[----:B0-----:R-:W5:Y:S01]  /*2a6e0*/  LDL.LU R16, [R1+0x70] ;  /* 0x0000700001107983 */ /* 0x001f620000300800 */
[----:B------:R-:W5:Y:S02]  /*2a6f0*/  LDL.LU R17, [R1+0x74] ;  /* 0x0000740001117983 */ /* 0x000f640000300800 */
[----:B------:R-:W5:Y:S02]  /*2a700*/  LDL.LU R18, [R1+0x78] ;  /* 0x0000780001127983 */ /* 0x000f640000300800 */
[----:B------:R-:W5:Y:S01]  /*2a710*/  LDL.LU R19, [R1+0x7c] ;  /* 0x00007c0001137983 */ /* 0x000f620000300800 */
        /* <DEDUP_REMOVED lines=12> */
[----:B---3--:R-:W-:Y:S01]  /*2a7e0*/  STL.64 [R1+0x2220], R10 ;  /* 0x0022200a01007387 */ /* 0x008fe20000100a00 */
[----:B------:R0:W-:Y:S03]  /*2a7f0*/  STL.64 [R1+0x2218], R8 ;  /* 0x0022180801007387 */ /* 0x0001e60000100a00 */
[----:B0-----:R-:W3:Y:S01]  /*2a800*/  LDL.LU R8, [R1+0x30] ;  /* 0x0000300001087983 */ /* 0x001ee20000300800 */
[----:B------:R-:W3:Y:S02]  /*2a810*/  LDL.LU R9, [R1+0x34] ;  /* 0x0000340001097983 */ /* 0x000ee40000300800 */
[----:B------:R-:W3:Y:S01]  /*2a820*/  LDL.LU R10, [R1+0x38] ;  /* 0x00003800010a7983 */ /* 0x000ee20000300800 */
[-C--:B-----5:R-:W-:Y:S01]  /*2a830*/  HMMA.16816.F32 R12, R12, R6.reuse, R16 ;  /* 0x000000060c0c723c */ /* 0x0a0fe20000001810 */
[----:B------:R-:W4:Y:S01]  /*2a840*/  LDL.LU.64 R18, [R1+0x2250] ;  /* 0x0022500001127983 */ /* 0x000f220000300a00 */
[----:B------:R-:W4:Y:S11]  /*2a850*/  LDL.LU.64 R16, [R1+0x2248] ;  /* 0x0022480001107983 */ /* 0x000f360000300a00 */
[----:B------:R-:W-:Y:S10]  /*2a860*/  @!UPT UIADD3 URZ, URZ, URZ, URZ ;  /* 0x0000003f3f3ff290 */ /* 0x000ff4000fffe03f */
[----:B------:R-:W-:Y:S01]  /*2a870*/  STL.64 [R1+0x70], R12 ;  /* 0x0000700c01007387 */ /* 0x000fe20000100a00 */
[----:B------:R-:W-:Y:S01]  /*2a880*/  STL.64 [R1+0x78], R14 ;  /* 0x0000780e01007387 */ /* 0x000fe20000100a00 */
[----:B------:R-:W-:Y:S02]  /*2a890*/  MOV R11, R3 ;  /* 0x00000003000b7202 */ /* 0x000fe40000000f00 */
[----:B------:R-:W0:Y:S01]  /*2a8a0*/  S2R R4, SR_CTAID.X ;  /* 0x0000000000047919 */ /* 0x000e220000002500 */
[-C--:B----4-:R-:W-:Y:S03]  /*2a8b0*/  HMMA.16816.F32 R16, R16, R6.reuse, R20 ;  /* 0x000000061010723c */ /* 0x090fe60000001814 */
[----:B------:R-:W2:Y:S01]  /*2a8c0*/  LDL.LU.64 R22, [R1+0x2240] ;  /* 0x0022400001167983 */ /* 0x000ea20000300a00 */
[----:B------:R-:W2:Y:S03]  /*2a8d0*/  LDL.LU.64 R20, [R1+0x2238] ;  /* 0x0022380001147983 */ /* 0x000ea60000300a00 */
[----:B------:R-:W1:Y:S11]  /*2a8e0*/  LDSM.16.MT88.4 R12, [R5+0x3e000] ;  /* 0x03e00000050c783b */ /* 0x000e760000004200 */
[----:B------:R-:W-:Y:S05]  /*2a8f0*/  @!UPT UIADD3 URZ, URZ, URZ, URZ ;  /* 0x0000003f3f3ff290 */ /* 0x000fea000fffe03f */
[----:B------:R4:W-:Y:S01]  /*2a900*/  STL.64 [R1+0x60], R16 ;  /* 0x0000601001007387 */ /* 0x0009e20000100a00 */
[----:B------:R5:W-:Y:S03]  /*2a910*/  STL.64 [R1+0x68], R18 ;  /* 0x0000681201007387 */ /* 0x000be60000100a00 */
[----:B----4-:R-:W4:Y:S01]  /*2a920*/  LDL.LU R16, [R1+0xe0] ;  /* 0x0000e00001107983 */ /* 0x010f220000300800 */
[----:B------:R-:W4:Y:S01]  /*2a930*/  LDL.LU R17, [R1+0xe4] ;  /* 0x0000e40001117983 */ /* 0x000f220000300800 */
[-C--:B--2---:R-:W-:Y:S02]  /*2a940*/  HMMA.16816.F32 R20, R20, R6.reuse, R24 ;  /* 0x000000061414723c */ /* 0x084fe40000001818 */
[----:B------:R-:W3:Y:S01]  /*2a950*/  LDL.LU.64 R26, [R1+0x2230] ;  /* 0x00223000011a7983 */ /* 0x000ee20000300a00 */
[----:B------:R-:W3:Y:S11]  /*2a960*/  LDL.LU.64 R24, [R1+0x2228] ;  /* 0x0022280001187983 */ /* 0x000ef60000300a00 */
[----:B------:R-:W-:Y:S09]  /*2a970*/  @!UPT UIADD3 URZ, URZ, URZ, URZ ;  /* 0x0000003f3f3ff290 */ /* 0x000ff2000fffe03f */
[----:B------:R-:W-:Y:S01]  /*2a980*/  STL.64 [R1+0x40], R20 ;  /* 0x0000401401007387 */ /* 0x000fe20000100a00 */
[----:B------:R2:W-:Y:S02]  /*2a990*/  STL.64 [R1+0x48], R22 ;  /* 0x0000481601007387 */ /* 0x0005e40000100a00 */
[----:B-----5:R-:W-:Y:S02]  /*2a9a0*/  IMAD.MOV.U32 R19, RZ, RZ, R0 ;  /* 0x000000ffff137224 */ /* 0x020fe400078e0000 */
[----:B------:R-:W5:Y:S01]  /*2a9b0*/  S2R R0, SR_TID.X ;  /* 0x0000000000007919 */ /* 0x000f620000002100 */
[----:B------:R-:W-:Y:S01]  /*2a9c0*/  IMAD.MOV.U32 R18, RZ, RZ, R2 ;  /* 0x000000ffff127224 */ /* 0x000fe200078e0002 */
[----:B---3--:R-:W-:Y:S02]  /*2a9d0*/  HMMA.16816.F32 R24, R24, R6, R8 ;  /* 0x000000061818723c */ /* 0x008fe40000001808 */
[----:B------:R-:W4:Y:S01]  /*2a9e0*/  LDL.LU.64 R10, [R1+0x2220] ;  /* 0x00222000010a7983 */ /* 0x000f220000300a00 */
[----:B------:R-:W4:Y:S01]  /*2a9f0*/  LDL.LU.64 R8, [R1+0x2218] ;  /* 0x0022180001087983 */ /* 0x000f220000300a00 */
[----:B-----5:R-:W-:-:S02]  /*2aa00*/  LOP3.LUT R2, R0, 0x3, RZ, 0xc0, !PT ;  /* 0x0000000300027812 */ /* 0x020fc400078ec0ff */
[----:B------:R-:W3:Y:S03]  /*2aa10*/  S2R R3, SR_TID.X ;  /* 0x0000000000037919 */ /* 0x000ee60000002100 */
[----:B--2---:R-:W-:Y:S02]  /*2aa20*/  IMAD.SHL.U32 R22, R2, 0x2, RZ ;  /* 0x0000000202167824 */ /* 0x004fe400078e00ff */
[----:B------:R-:W2:Y:S04]  /*2aa30*/  S2R R2, SR_TID.X ;  /* 0x0000000000027919 */ /* 0x000ea80000002100 */
[----:B------:R-:W5:Y:S01]  /*2aa40*/  S2R R20, SR_CTAID.X ;  /* 0x0000000000147919 */ /* 0x000f620000002500 */
[----:B------:R-:W-:-:S04]  /*2aa50*/  LOP3.LUT R0, R0, 0xe0, RZ, 0xc0, !PT ;  /* 0x000000e000007812 */ /* 0x000fc800078ec0ff */
[----:B------:R-:W-:Y:S01]  /*2aa60*/  LEA.HI R0, R0, R22, RZ, 0x1e ;  /* 0x0000001600007211 */ /* 0x000fe200078ff0ff */
[----:B0-----:R-:W-:Y:S02]  /*2aa70*/  SHF.L.U32 R22, R4, 0x8, RZ ;  /* 0x0000000804167819 */ /* 0x001fe400000006ff */
[----:B------:R-:W0:Y:S04]  /*2aa80*/  S2R R4, SR_CTAID.X ;  /* 0x0000000000047919 */ /* 0x000e280000002500 */
[----:B------:R1:W-:Y:S01]  /*2aa90*/  STL.64 [R1], R24 ;  /* 0x0000001801007387 */ /* 0x0003e20000100a00 */
[----:B---3--:R-:W-:Y:S02]  /*2aaa0*/  LOP3.LUT R21, R3, 0x1c, RZ, 0xc0, !PT ;  /* 0x0000001c03157812 */ /* 0x008fe400078ec0ff */
[----:B--2---:R-:W-:-:S02]  /*2aab0*/  LOP3.LUT R2, R2, 0x1c, RZ, 0xc0, !PT ;  /* 0x0000001c02027812 */ /* 0x004fc400078ec0ff */
[----:B-----5:R-:W-:Y:S02]  /*2aac0*/  SHF.L.U32 R23, R20, 0x8, RZ ;  /* 0x0000000814177819 */ /* 0x020fe400000006ff */
[----:B------:R-:W-:Y:S02]  /*2aad0*/  LEA.HI R2, R2, 0xb8, RZ, 0x1e ;  /* 0x000000b802027811 */ /* 0x000fe400078ff0ff */
[----:B-1----:R-:W-:Y:S02]  /*2aae0*/  LEA.HI R24, R21, 0xb0, RZ, 0x1e ;  /* 0x000000b015187811 */ /* 0x002fe400078ff0ff */
[----:B------:R-:W-:Y:S01]  /*2aaf0*/  IADD3 R0, P2, R0, UR4, RZ ;  /* 0x0000000400007c10 */ /* 0x000fe2000ff5e0ff */
[----:B------:R-:W-:Y:S02]  /*2ab00*/  IMAD.IADD R2, R22, 0x1, R2 ;  /* 0x0000000116027824 */ /* 0x000fe400078e0202 */
[----:B------:R-:W-:Y:S01]  /*2ab10*/  IMAD.IADD R24, R23, 0x1, R24 ;  /* 0x0000000117187824 */ /* 0x000fe200078e0218 */
[----:B------:R-:W-:-:S02]  /*2ab20*/  LOP3.LUT R3, R3, 0x1c, RZ, 0xc0, !PT ;  /* 0x0000001c03037812 */ /* 0x000fc400078ec0ff */
[C---:B------:R-:W-:Y:S01]  /*2ab30*/  ISETP.GT.U32.AND P4, PT, R0.reuse, R2, PT ;  /* 0x000000020000720c */ /* 0x040fe20003f84070 */
[----:B------:R-:W-:Y:S01]  /*2ab40*/  IMAD.X R2, RZ, RZ, UR5, P2 ;  /* 0x00000005ff027e24 */ /* 0x000fe200090e06ff */
[----:B------:R-:W-:Y:S01]  /*2ab50*/  ISETP.GT.U32.AND P5, PT, R0, R24, PT ;  /* 0x000000180000720c */ /* 0x000fe20003fa4070 */
[----:B------:R-:W-:Y:S03]  /*2ab60*/  STL.64 [R1+0x8], R26 ;  /* 0x0000081a01007387 */ /* 0x000fe60000100a00 */
[C---:B------:R-:W-:Y:S02]  /*2ab70*/  ISETP.GT.U32.AND.EX P4, PT, R2.reuse, RZ, PT, P4 ;  /* 0x000000ff0200720c */ /* 0x040fe40003f84140 */
[----:B------:R-:W-:Y:S01]  /*2ab80*/  ISETP.GT.U32.AND.EX P5, PT, R2, RZ, PT, P5 ;  /* 0x000000ff0200720c */ /* 0x000fe20003fa4150 */
[----:B----4-:R-:W-:Y:S07]  /*2ab90*/  HMMA.16816.F32 R8, R8, R6, R16 ;  /* 0x000000060808723c */ /* 0x010fee0000001810 */
[----:B0-----:R-:W-:Y:S01]  /*2aba0*/  IMAD.SHL.U32 R19, R4, 0x100, RZ ;  /* 0x0000010004137824 */ /* 0x001fe200078e00ff */
[C---:B------:R-:W-:Y:S01]  /*2abb0*/  LEA.HI R4, R3.reuse, 0x98, RZ, 0x1e ;  /* 0x0000009803047811 */ /* 0x040fe200078ff0ff */
[----:B------:R-:W-:-:S03]  /*2abc0*/  LEA.HI R3, R3, 0x90, RZ, 0x1e ;  /* 0x0000009003037811 */ /* 0x000fc600078ff0ff */
[C---:B------:R-:W-:Y:S02]  /*2abd0*/  IADD3 R4, R19.reuse, R4, RZ ;  /* 0x0000000413047210 */ /* 0x040fe40007ffe0ff */
[----:B------:R-:W-:Y:S02]  /*2abe0*/  IMAD.IADD R3, R19, 0x1, R3 ;  /* 0x0000000113037824 */ /* 0x000fe400078e0203 */
[----:B------:R0:W1:Y:S07]  /*2abf0*/  LDSM.16.MT88.4 R16, [R5+0x3e080] ;  /* 0x03e080000510783b */ /* 0x00006e0000004200 */
[----:B------:R2:W-:Y:S01]  /*2ac00*/  STL.64 [R1+0x20], R8 ;  /* 0x0000200801007387 */ /* 0x0005e20000100a00 */
[----:B0-----:R-:W-:Y:S01]  /*2ac10*/  SEL R5, RZ, 0x1fffe, !P5 ;  /* 0x0001fffeff057807 */ /* 0x001fe20006800000 */
[----:B------:R0:W-:Y:S02]  /*2ac20*/  STL.64 [R1+0x28], R10 ;  /* 0x0000280a01007387 */ /* 0x0001e40000100a00 */
[----:B------:R-:W3:Y:S01]  /*2ac30*/  LDL R27, [R1+0x878] ;  /* 0x00087800011b7983 */ /* 0x000ee20000100800 */
[----:B--2---:R-:W-:-:S04]  /*2ac40*/  SEL R8, RZ, 0x1, !P4 ;  /* 0x00000001ff087807 */ /* 0x004fc80006000000 */
[----:B------:R-:W-:Y:S02]  /*2ac50*/  IADD3 R22, R8, R5, RZ ;  /* 0x0000000508167210 */ /* 0x000fe40007ffe0ff */
[----:B------:R-:W2:Y:S01]  /*2ac60*/  LDL.LU R8, [R1+0xf0] ;  /* 0x0000f00001087983 */ /* 0x000ea20000300800 */
[----:B------:R-:W2:Y:S02]  /*2ac70*/  LDL.LU R9, [R1+0xf4] ;  /* 0x0000f40001097983 */ /* 0x000ea40000300800 */
[----:B0-----:R-:W2:Y:S01]  /*2ac80*/  LDL.LU R10, [R1+0xf8] ;  /* 0x0000f800010a7983 */ /* 0x001ea20000300800 */
[----:B------:R-:W0:Y:S04]  /*2ac90*/  S2R R25, SR_TID.X ;  /* 0x0000000000197919 */ /* 0x000e280000002100 */
[----:B------:R-:W4:Y:S01]  /*2aca0*/  S2R R26, SR_CTAID.X ;  /* 0x00000000001a7919 */ /* 0x000f220000002500 */
[----:B------:R-:W-:-:S04]  /*2acb0*/  ISETP.GT.U32.AND P3, PT, R0, R3, PT ;  /* 0x000000030000720c */ /* 0x000fc80003f64070 */
[----:B------:R-:W-:Y:S02]  /*2acc0*/  ISETP.GT.U32.AND.EX P3, PT, R2, RZ, PT, P3 ;  /* 0x000000ff0200720c */ /* 0x000fe40003f64130 */
[----:B0-----:R-:W-:Y:S01]  /*2acd0*/  LOP3.LUT R25, R25, 0x1c, RZ, 0xc0, !PT ;  /* 0x0000001c19197812 */ /* 0x001fe200078ec0ff */
[----:B----4-:R-:W-:-:S03]  /*2ace0*/  IMAD.SHL.U32 R11, R26, 0x100, RZ ;  /* 0x000001001a0b7824 */ /* 0x010fc600078e00ff */
[C---:B------:R-:W-:Y:S01]  /*2acf0*/  LEA.HI R26, R25.reuse, 0xa8, RZ, 0x1e ;  /* 0x000000a8191a7811 */ /* 0x040fe200078ff0ff */
[----:B------:R-:W-:-:S04]  /*2ad00*/  LEA.HI R25, R25, 0xf0, RZ, 0x1e ;  /* 0x000000f019197811 */ /* 0x000fc800078ff0ff */
[C---:B------:R-:W-:Y:S01]  /*2ad10*/  IMAD.IADD R26, R11.reuse, 0x1, R26 ;  /* 0x000000010b1a7824 */ /* 0x040fe200078e021a */
[----:B------:R-:W-:Y:S01]  /*2ad20*/  IADD3 R25, R11, R25, RZ ;  /* 0x000000190b197210 */ /* 0x000fe20007ffe0ff */
[----:B------:R-:W-:Y:S01]  /*2ad30*/  IMAD.MOV.U32 R11, RZ, RZ, R28 ;  /* 0x000000ffff0b7224 */ /* 0x000fe200078e001c */
[----:B------:R-:W-:Y:S02]  /*2ad40*/  SEL R3, RZ, 0x1fffe, !P3 ;  /* 0x0001fffeff037807 */ /* 0x000fe40005800000 */
[C---:B------:R-:W-:Y:S02]  /*2ad50*/  ISETP.GT.U32.AND P4, PT, R0.reuse, R25, PT ;  /* 0x000000190000720c */ /* 0x040fe40003f84070 */
[----:B------:R-:W0:Y:S01]  /*2ad60*/  S2R R25, SR_TID.X ;  /* 0x0000000000197919 */ /* 0x000e220000002100 */
[C---:B------:R-:W-:Y:S02]  /*2ad70*/  ISETP.GT.U32.AND P3, PT, R0.reuse, R26, PT ;  /* 0x0000001a0000720c */ /* 0x040fe40003f64070 */
[----:B------:R-:W4:Y:S01]  /*2ad80*/  S2R R26, SR_CTAID.X ;  /* 0x00000000001a7919 */ /* 0x000f220000002500 */
[----:B------:R-:W-:-:S04]  /*2ad90*/  ISETP.GT.U32.AND P2, PT, R0, R4, PT ;  /* 0x000000040000720c */ /* 0x000fc80003f44070 */
[----:B------:R-:W-:-:S04]  /*2ada0*/  ISETP.GT.U32.AND.EX P2, PT, R2, RZ, PT, P2 ;  /* 0x000000ff0200720c */ /* 0x000fc80003f44120 */
[----:B------:R-:W-:Y:S02]  /*2adb0*/  SEL R4, RZ, 0x1, !P2 ;  /* 0x00000001ff047807 */ /* 0x000fe40005000000 */
[C---:B------:R-:W-:Y:S02]  /*2adc0*/  LEA.HI R5, R21.reuse, 0xd0, RZ, 0x1e ;  /* 0x000000d015057811 */ /* 0x040fe400078ff0ff */
[----:B------:R-:W-:Y:S01]  /*2add0*/  SHF.L.U32 R20, R20, 0x8, RZ ;  /* 0x0000000814147819 */ /* 0x000fe200000006ff */
[----:B------:R-:W-:Y:S01]  /*2ade0*/  IMAD.IADD R28, R4, 0x1, R3 ;  /* 0x00000001041c7824 */ /* 0x000fe200078e0203 */
[----:B------:R-:W-:Y:S02]  /*2adf0*/  LEA.HI R3, R21, 0xd8, RZ, 0x1e ;  /* 0x000000d815037811 */ /* 0x000fe400078ff0ff */
[C---:B------:R-:W-:Y:S02]  /*2ae00*/  ISETP.GT.U32.AND.EX P3, PT, R2.reuse, RZ, PT, P3 ;  /* 0x000000ff0200720c */ /* 0x040fe40003f64130 */
[----:B------:R-:W-:Y:S01]  /*2ae10*/  ISETP.GT.U32.AND.EX P4, PT, R2, RZ, PT, P4 ;  /* 0x000000ff0200720c */ /* 0x000fe20003f84140 */
[----:B------:R-:W-:-:S02]  /*2ae20*/  IMAD.IADD R5, R23, 0x1, R5 ;  /* 0x0000000117057824 */ /* 0x000fc400078e0205 */
[----:B------:R-:W-:Y:S01]  /*2ae30*/  IMAD.IADD R3, R23, 0x1, R3 ;  /* 0x0000000117037824 */ /* 0x000fe200078e0203 */
[----:B------:R-:W-:-:S04]  /*2ae40*/  SEL R23, RZ, 0x4, !P3 ;  /* 0x00000004ff177807 */ /* 0x000fc80005800000 */
[----:B------:R-:W-:-:S04]  /*2ae50*/  ISETP.GT.U32.AND P3, PT, R0, R3, PT ;  /* 0x000000030000720c */ /* 0x000fc80003f64070 */
[----:B------:R-:W-:Y:S01]  /*2ae60*/  ISETP.GT.U32.AND.EX P3, PT, R2, RZ, PT, P3 ;  /* 0x000000ff0200720c */ /* 0x000fe20003f64130 */
[----:B------:R-:W-:Y:S01]  /*2ae70*/  LOP3.LUT R3, R22, 0x3, RZ, 0xc0, !PT ;  /* 0x0000000316037812 */ /* 0x000fe200078ec0ff */
[----:B--2---:R-:W-:Y:S01]  /*2ae80*/  HMMA.16816.F32 R12, R12, R6, R8 ;  /* 0x000000060c0c723c */ /* 0x004fe20000001808 */
[----:B------:R-:W2:Y:S11]  /*2ae90*/  S2R R11, SR_TID.X ;  /* 0x00000000000b7919 */ /* 0x000eb60000002100 */
[----:B------:R-:W-:Y:S11]  /*2aea0*/  @!UPT UIADD3 URZ, URZ, URZ, URZ ;  /* 0x0000003f3f3ff290 */ /* 0x000ff6000fffe03f */
[----:B------:R0:W-:Y:S01]  /*2aeb0*/  STL.64 [R1+0x21e0], R14 ;  /* 0x0021e00e01007387 */ /* 0x0001e20000100a00 */
[----:B------:R4:W-:Y:S01]  /*2aec0*/  STL.64 [R1+0x21d8], R12 ;  /* 0x0021d80c01007387 */ /* 0x0009e20000100a00 */
[----:B0-----:R-:W-:Y:S01]  /*2aed0*/  LOP3.LUT R14, R25, 0x1c, RZ, 0xc0, !PT ;  /* 0x0000001c190e7812 */ /* 0x001fe200078ec0ff */
[----:B----4-:R-:W-:-:S03]  /*2aee0*/  IMAD.SHL.U32 R13, R26, 0x100, RZ ;  /* 0x000001001a0d7824 */ /* 0x010fc600078e00ff */
[----:B------:R-:W-:-:S04]  /*2aef0*/  LEA.HI R15, R14, 0xf8, RZ, 0x1e ;  /* 0x000000f80e0f7811 */ /* 0x000fc800078ff0ff */
[----:B------:R-:W-:-:S04]  /*2af00*/  IADD3 R15, R13, R15, RZ ;  /* 0x0000000f0d0f7210 */ /* 0x000fc80007ffe0ff */
[----:B------:R-:W-:Y:S01]  /*2af10*/  ISETP.GT.U32.AND P5, PT, R0, R15, PT ;  /* 0x0000000f0000720c */ /* 0x000fe20003fa4070 */
[----:B------:R0:W-:Y:S04]  /*2af20*/  STL [R1+0x2200], R15 ;  /* 0x0022000f01007387 */ /* 0x0001e80000100800 */
[----:B------:R-:W4:Y:S04]  /*2af30*/  S2R R12, SR_CTAID.X ;  /* 0x00000000000c7919 */ /* 0x000f280000002500 */
[----:B0-----:R-:W0:Y:S01]  /*2af40*/  S2R R15, SR_TID.X ;  /* 0x00000000000f7919 */ /* 0x001e220000002100 */
[----:B--2---:R-:W-:-:S04]  /*2af50*/  LOP3.LUT R11, R11, 0x1c, RZ, 0xc0, !PT ;  /* 0x0000001c0b0b7812 */ /* 0x004fc800078ec0ff */
[----:B------:R-:W-:Y:S02]  /*2af60*/  LEA.HI R9, R11, 0xa0, RZ, 0x1e ;  /* 0x000000a00b097811 */ /* 0x000fe400078ff0ff */
[----:B------:R-:W-:-:S03]  /*2af70*/  ISETP.GT.U32.AND.EX P5, PT, R2, RZ, PT, P5 ;  /* 0x000000ff0200720c */ /* 0x000fc60003fa4150 */
[----:B------:R-:W-:Y:S01]  /*2af80*/  IMAD.IADD R9, R20, 0x1, R9 ;  /* 0x0000000114097824 */ /* 0x000fe200078e0209 */
[----:B------:R-:W-:Y:S01]  /*2af90*/  SEL R20, RZ, 0x1fffe, !P4 ;  /* 0x0001fffeff147807 */ /* 0x000fe20006000000 */
[C---:B------:R-:W-:Y:S01]  /*2afa0*/  ISETP.GT.U32.AND P4, PT, R0.reuse, R5, PT ;  /* 0x000000050000720c */ /* 0x040fe20003f84070 */
[----:B------:R-:W-:Y:S02]  /*2afb0*/  SEL R21, RZ, 0x1, !P5 ;  /* 0x00000001ff157807 */ /* 0x000fe40006800000 */
[----:B------:R-:W-:Y:S02]  /*2afc0*/  ISETP.GT.U32.AND P2, PT, R0, R9, PT ;  /* 0x000000090000720c */ /* 0x000fe40003f44070 */
[----:B------:R-:W-:Y:S02]  /*2afd0*/  ISETP.GT.U32.AND.EX P4, PT, R2, RZ, PT, P4 ;  /* 0x000000ff0200720c */ /* 0x000fe40003f84140 */
[----:B----4-:R-:W-:Y:S01]  /*2afe0*/  SHF.L.U32 R12, R12, 0x8, RZ ;  /* 0x000000080c0c7819 */ /* 0x010fe200000006ff */
[----:B------:R-:W-:Y:S01]  /*2aff0*/  IMAD.IADD R21, R21, 0x1, R20 ;  /* 0x0000000115157824 */ /* 0x000fe200078e0214 */
[----:B------:R-:W-:-:S02]  /*2b000*/  ISETP.GT.U32.AND.EX P2, PT, R2, RZ, PT, P2 ;  /* 0x000000ff0200720c */ /* 0x000fc40003f44120 */
[----:B0-----:R-:W-:Y:S02]  /*2b010*/  LOP3.LUT R15, R15, 0x1c, RZ, 0xc0, !PT ;  /* 0x0000001c0f0f7812 */ /* 0x001fe400078ec0ff */
[----:B------:R-:W-:Y:S02]  /*2b020*/  SEL R5, RZ, 0x1, !P3 ;  /* 0x00000001ff057807 */ /* 0x000fe40005800000 */
[----:B------:R-:W-:Y:S02]  /*2b030*/  SEL R4, RZ, 0x1fffe, !P4 ;  /* 0x0001fffeff047807 */ /* 0x000fe40006000000 */
[----:B------:R-:W-:Y:S02]  /*2b040*/  LOP3.LUT R25, R25, 0x1c, RZ, 0xc0, !PT ;  /* 0x0000001c19197812 */ /* 0x000fe400078ec0ff */
[----:B------:R-:W-:Y:S02]  /*2b050*/  LEA.HI R20, R15, 0x88, RZ, 0x1e ;  /* 0x000000880f147811 */ /* 0x000fe400078ff0ff */
[----:B------:R-:W-:-:S02]  /*2b060*/  SEL R22, RZ, 0x7fff8, !P2 ;  /* 0x0007fff8ff167807 */ /* 0x000fc40005000000 */
[----:B------:R-:W-:Y:S01]  /*2b070*/  IADD3 R4, R5, R4, RZ ;  /* 0x0000000405047210 */ /* 0x000fe20007ffe0ff */
[----:B------:R-:W-:Y:S01]  /*2b080*/  IMAD.SHL.U32 R26, R26, 0x100, RZ ;  /* 0x000001001a1a7824 */ /* 0x000fe200078e00ff */
[----:B---3--:R-:W-:Y:S01]  /*2b090*/  LDSM.16.MT88.4 R8, [R27+0x3e000] ;  /* 0x03e000001b08783b */ /* 0x008fe20000004200 */
[----:B------:R-:W-:Y:S01]  /*2b0a0*/  IMAD.IADD R20, R12, 0x1, R20 ;  /* 0x000000010c147824 */ /* 0x000fe200078e0214 */
[----:B------:R-:W-:Y:S02]  /*2b0b0*/  IADD3 R3, R3, R22, R23 ;  /* 0x0000001603037210 */ /* 0x000fe40007ffe017 */
[----:B------:R0:W-:Y:S01]  /*2b0c0*/  STL [R1+0x30], R21 ;  /* 0x0000301501007387 */ /* 0x0001e20000100800 */
[----:B------:R2:W-:Y:S01]  /*2b0d0*/  STL [R1+0x34], R4 ;  /* 0x0000340401007387 */ /* 0x0005e20000100800 */
[C---:B------:R-:W-:Y:S02]  /*2b0e0*/  ISETP.GT.U32.AND P2, PT, R0.reuse, R20, PT ;  /* 0x000000140000720c */ /* 0x040fe40003f44070 */
[----:B------:R-:W1:Y:S01]  /*2b0f0*/  LDL.LU R20, [R1+0xc0] ;  /* 0x0000c00001147983 */ /* 0x000e620000300800 */
[----:B------:R-:W-:Y:S03]  /*2b100*/  STL [R1+0xd0], R3 ;  /* 0x0000d00301007387 */ /* 0x000fe60000100800 */
[----:B0-----:R-:W1:Y:S01]  /*2b110*/  LDL.LU R21, [R1+0xc4] ;  /* 0x0000c40001157983 */ /* 0x001e620000300800 */
[----:B------:R-:W1:Y:S02]  /*2b120*/  LDL.LU R22, [R1+0xc8] ;  /* 0x0000c80001167983 */ /* 0x000e640000300800 */
[----:B------:R-:W1:Y:S01]  /*2b130*/  LDL.LU R23, [R1+0xcc] ;  /* 0x0000cc0001177983 */ /* 0x000e620000300800 */
[----:B--2---:R-:W-:Y:S01]  /*2b140*/  LEA.HI R4, R25, 0x80, RZ, 0x1e ;  /* 0x0000008019047811 */ /* 0x004fe200078ff0ff */
[----:B------:R-:W0:Y:S01]  /*2b150*/  S2R R12, SR_TID.X ;  /* 0x00000000000c7919 */ /* 0x000e220000002100 */
[----:B------:R-:W-:-:S03]  /*2b160*/  ISETP.GE.U32.AND P4, PT, R0, R24, PT ;  /* 0x000000180000720c */ /* 0x000fc60003f86070 */
[----:B------:R-:W2:Y:S01]  /*2b170*/  S2R R15, SR_CTAID.X ;  /* 0x00000000000f7919 */ /* 0x000ea20000002500 */
[----:B------:R-:W-:-:S03]  /*2b180*/  IMAD.IADD R4, R26, 0x1, R4 ;  /* 0x000000011a047824 */ /* 0x000fc600078e0204 */
[----:B------:R-:W3:Y:S01]  /*2b190*/  LDSM.16.MT88.4 R24, [R27+0x3e080] ;  /* 0x03e080001b18783b */ /* 0x000ee20000004200 */
[----:B0-----:R-:W-:Y:S01]  /*2b1a0*/  LOP3.LUT R12, R12, 0x1c, RZ, 0xc0, !PT ;  /* 0x0000001c0c0c7812 */ /* 0x001fe200078ec0ff */
[----:B--2---:R-:W-:-:S03]  /*2b1b0*/  IMAD.SHL.U32 R15, R15, 0x100, RZ ;  /* 0x000001000f0f7824 */ /* 0x004fc600078e00ff */
[----:B------:R-:W-:-:S05]  /*2b1c0*/  LEA.HI R12, R12, 0xb8, RZ, 0x1e ;  /* 0x000000b80c0c7811 */ /* 0x000fca00078ff0ff */
[----:B------:R-:W-:Y:S01]  /*2b1d0*/  IMAD.IADD R12, R15, 0x1, R12 ;  /* 0x000000010f0c7824 */ /* 0x000fe200078e020c */
[----:B-1----:R-:W-:Y:S01]  /*2b1e0*/  HMMA.16816.F32 R16, R16, R6, R20 ;  /* 0x000000061010723c */ /* 0x002fe20000001814 */
[----:B------:R-:W0:Y:S11]  /*2b1f0*/  S2R R22, SR_CTAID.X ;  /* 0x0000000000167919 */ /* 0x000e360000002500 */
[----:B------:R-:W-:Y:S11]  /*2b200*/  @!UPT UIADD3 URZ, URZ, URZ, URZ ;  /* 0x0000003f3f3ff290 */ /* 0x000ff6000fffe03f */
[----:B------:R-:W-:Y:S01]  /*2b210*/  STL [R1+0x21f0], R17 ;  /* 0x0021f01101007387 */ /* 0x000fe20000100800 */
[----:B------:R-:W-:Y:S02]  /*2b220*/  STL [R1+0x21ec], R18 ;  /* 0x0021ec1201007387 */ /* 0x000fe40000100800 */
[----:B------:R1:W-:Y:S02]  /*2b230*/  STL [R1+0x21e8], R19 ;  /* 0x0021e81301007387 */ /* 0x0003e40000100800 */
[----:B-1----:R-:W1:Y:S01]  /*2b240*/  S2R R19, SR_TID.X ;  /* 0x0000000000137919 */ /* 0x002e620000002100 */
[----:B0-----:R-:W-:-:S05]  /*2b250*/  SHF.L.U32 R15, R22, 0x8, RZ ;  /* 0x00000008160f7819 */ /* 0x001fca00000006ff */
[----:B------:R-:W-:Y:S01]  /*2b260*/  STL [R1+0x2204], R15 ;  /* 0x0022040f01007387 */ /* 0x000fe20000100800 */
[----:B-1----:R-:W-:-:S04]  /*2b270*/  LOP3.LUT R23, R19, 0x1c, RZ, 0xc0, !PT ;  /* 0x0000001c13177812 */ /* 0x002fc800078ec0ff */
[----:B------:R-:W-:-:S04]  /*2b280*/  LEA.HI R17, R23, 0xe8, RZ, 0x1e ;  /* 0x000000e817117811 */ /* 0x000fc800078ff0ff */
[----:B------:R-:W-:-:S05]  /*2b290*/  IADD3 R17, R15, R17, RZ ;  /* 0x000000110f117210 */ /* 0x000fca0007ffe0ff */
[----:B------:R-:W-:Y:S01]  /*2b2a0*/  STL.64 [R1+0x21f8], R16 ;  /* 0x0021f81001007387 */ /* 0x000fe20000100a00 */
[----:B---3--:R-:W-:Y:S02]  /*2b2b0*/  STL.64 [R1+0x2210], R26 ;  /* 0x0022101a01007387 */ /* 0x008fe40000100a00 */
[----:B------:R0:W-:Y:S02]  /*2b2c0*/  STL.64 [R1+0x2208], R24 ;  /* 0x0022081801007387 */ /* 0x0001e40000100a00 */
[----:B0-----:R-:W2:Y:S01]  /*2b2d0*/  LDL.LU R24, [R1+0x90] ;  /* 0x0000900001187983 */ /* 0x001ea20000300800 */
[----:B------:R-:W2:Y:S02]  /*2b2e0*/  LDL.LU R25, [R1+0x94] ;  /* 0x0000940001197983 */ /* 0x000ea40000300800 */
[----:B------:R-:W2:Y:S01]  /*2b2f0*/  LDL.LU R26, [R1+0x98] ;  /* 0x00009800011a7983 */ /* 0x000ea20000300800 */
[----:B------:R-:W0:Y:S04]  /*2b300*/  S2R R15, SR_TID.X ;  /* 0x00000000000f7919 */ /* 0x000e280000002100 */
[----:B------:R-:W1:Y:S01]  /*2b310*/  S2R R18, SR_CTAID.X ;  /* 0x0000000000127919 */ /* 0x000e620000002500 */
[----:B------:R-:W-:-:S02]  /*2b320*/  ISETP.GE.U32.AND P3, PT, R0, R12, PT ;  /* 0x0000000c0000720c */ /* 0x000fc40003f66070 */
[----:B------:R-:W-:Y:S02]  /*2b330*/  ISETP.GT.U32.AND.EX P2, PT, R2, RZ, PT, P2 ;  /* 0x000000ff0200720c */ /* 0x000fe40003f44120 */
[----:B0-----:R-:W-:Y:S01]  /*2b340*/  LOP3.LUT R15, R15, 0x1c, RZ, 0xc0, !PT ;  /* 0x0000001c0f0f7812 */ /* 0x001fe200078ec0ff */
[----:B-1----:R-:W-:-:S03]  /*2b350*/  IMAD.SHL.U32 R18, R18, 0x100, RZ ;  /* 0x0000010012127824 */ /* 0x002fc600078e00ff */
[----:B------:R-:W-:-:S05]  /*2b360*/  LEA.HI R15, R15, 0xc8, RZ, 0x1e ;  /* 0x000000c80f0f7811 */ /* 0x000fca00078ff0ff */
[----:B------:R-:W-:Y:S02]  /*2b370*/  IMAD.IADD R15, R18, 0x1, R15 ;  /* 0x00000001120f7824 */ /* 0x000fe400078e020f */
[----:B------:R-:W0:Y:S01]  /*2b380*/  S2R R18, SR_CTAID.X ;  /* 0x0000000000127919 */ /* 0x000e220000002500 */
[C---:B------:R-:W-:Y:S02]  /*2b390*/  ISETP.GE.U32.AND.EX P4, PT, R2.reuse, RZ, PT, P4 ;  /* 0x000000ff0200720c */ /* 0x040fe40003f86140 */
[----:B------:R-:W-:Y:S02]  /*2b3a0*/  ISETP.GE.U32.AND.EX P3, PT, R2, RZ, PT, P3 ;  /* 0x000000ff0200720c */ /* 0x000fe40003f66130 */
[----:B------:R-:W-:Y:S02]  /*2b3b0*/  SEL R21, RZ, 0x4, !P2 ;  /* 0x00000004ff157807 */ /* 0x000fe40005000000 */
[----:B------:R-:W-:Y:S01]  /*2b3c0*/  LEA.HI R12, R14, 0xe0, RZ, 0x1e ;  /* 0x000000e00e0c7811 */ /* 0x000fe200078ff0ff */
[C---:B------:R-:W-:Y:S01]  /*2b3d0*/  ISETP.GT.U32.AND P2, PT, R0.reuse, R4, PT ;  /* 0x000000040000720c */ /* 0x040fe20003f44070 */
[----:B------:R-:W-:Y:S01]  /*2b3e0*/  SEL R4, RZ, 0x1fffe, P4 ;  /* 0x0001fffeff047807 */ /* 0x000fe20002000000 */
[----:B------:R-:W-:Y:S01]  /*2b3f0*/  ISETP.GT.U32.AND P4, PT, R0, R15, PT ;  /* 0x0000000f0000720c */ /* 0x000fe20003f84070 */
[----:B------:R-:W-:-:S02]  /*2b400*/  SEL R5, RZ, 0x1, P3 ;  /* 0x00000001ff057807 */ /* 0x000fc40001800000 */
[----:B------:R-:W-:Y:S02]  /*2b410*/  LOP3.LUT R15, R19, 0x1c, RZ, 0xc0, !PT ;  /* 0x0000001c130f7812 */ /* 0x000fe400078ec0ff */
[----:B------:R-:W-:Y:S01]  /*2b420*/  ISETP.GT.U32.AND.EX P2, PT, R2, RZ, PT, P2 ;  /* 0x000000ff0200720c */ /* 0x000fe20003f44120 */
[----:B------:R-:W-:Y:S02]  /*2b430*/  IMAD.IADD R12, R13, 0x1, R12 ;  /* 0x000000010d0c7824 */ /* 0x000fe400078e020c */
[----:B------:R-:W-:Y:S01]  /*2b440*/  IMAD.MOV.U32 R27, RZ, RZ, R29 ;  /* 0x000000ffff1b7224 */ /* 0x000fe200078e001d */
[----:B------:R-:W-:Y:S02]  /*2b450*/  LOP3.LUT R3, R28, 0x3, RZ, 0xc0, !PT ;  /* 0x000000031c037812 */ /* 0x000fe400078ec0ff */
[----:B------:R-:W-:Y:S01]  /*2b460*/  IADD3 R29, R5, R4, RZ ;  /* 0x00000004051d7210 */ /* 0x000fe20007ffe0ff */
[----:B------:R-:W-:Y:S01]  /*2b470*/  LEA.HI R28, R15, 0xc0, RZ, 0x1e ;  /* 0x000000c00f1c7811 */ /* 0x000fe200078ff0ff */
[----:B------:R-:W-:-:S02]  /*2b480*/  SEL R20, RZ, 0x7fff8, !P2 ;  /* 0x0007fff8ff147807 */ /* 0x000fc40005000000 */
[----:B------:R-:W-:Y:S01]  /*2b490*/  LEA.HI R15, R15, 0xa8, RZ, 0x1e ;  /* 0x000000a80f0f7811 */ /* 0x000fe200078ff0ff */
[----:B------:R-:W-:Y:S01]  /*2b4a0*/  ISETP.GT.U32.AND P2, PT, R0, R12, PT ;  /* 0x0000000c0000720c */ /* 0x000fe20003f44070 */
[----:B0-----:R-:W-:-:S03]  /*2b4b0*/  SHF.L.U32 R4, R18, 0x8, RZ ;  /* 0x0000000812047819 */ /* 0x001fc600000006ff */
[----:B------:R-:W-:Y:S02]  /*2b4c0*/  ISETP.GT.U32.AND.EX P2, PT, R2, RZ, PT, P2 ;  /* 0x000000ff0200720c */ /* 0x000fe40003f44120 */
[C---:B------:R-:W-:Y:S02]  /*2b4d0*/  IMAD.IADD R15, R4.reuse, 0x1, R15 ;  /* 0x00000001040f7824 */ /* 0x040fe400078e020f */
[----:B------:R-:W-:Y:S01]  /*2b4e0*/  IMAD.IADD R28, R4, 0x1, R28 ;  /* 0x00000001041c7824 */ /* 0x000fe200078e021c */
[----:B------:R-:W-:Y:S02]  /*2b4f0*/  SEL R4, RZ, 0x7fff8, !P2 ;  /* 0x0007fff8ff047807 */ /* 0x000fe40005000000 */
[----:B------:R-:W-:Y:S02]  /*2b500*/  ISETP.GE.U32.AND P2, PT, R0, R15, PT ;  /* 0x0000000f0000720c */ /* 0x000fe40003f46070 */
[----:B------:R-:W0:Y:S01]  /*2b510*/  S2R R15, SR_CTAID.X ;  /* 0x00000000000f7919 */ /* 0x000e220000002500 */
[----:B------:R-:W-:-:S02]  /*2b520*/  IADD3 R3, R3, R20, R21 ;  /* 0x0000001403037210 */ /* 0x000fc40007ffe015 */
[----:B------:R-:W-:-:S03]  /*2b530*/  ISETP.GT.U32.AND P3, PT, R0, R17, PT ;  /* 0x000000110000720c */ /* 0x000fc60003f64070 */
[----:B------:R1:W-:Y:S01]  /*2b540*/  STL [R1+0xc0], R3 ;  /* 0x0000c00301007387 */ /* 0x0003e20000100800 */
[----:B------:R-:W-:-:S03]  /*2b550*/  ISETP.GT.U32.AND.EX P3, PT, R2, RZ, PT, P3 ;  /* 0x000000ff0200720c */ /* 0x000fc60003f64130 */
[----:B-1----:R-:W3:Y:S01]  /*2b560*/  LDL.LU R3, [R1+0x30] ;  /* 0x0000300001037983 */ /* 0x002ee20000300800 */
[----:B------:R-:W-:Y:S01]  /*2b570*/  SEL R5, RZ, 0x4, !P3 ;  /* 0x00000004ff057807 */ /* 0x000fe20005800000 */
[----:B------:R-:W-:Y:S02]  /*2b580*/  ISETP.GT.U32.AND P3, PT, R0, R28, PT ;  /* 0x0000001c0000720c */ /* 0x000fe40003f64070 */
[----:B------:R-:W4:Y:S01]  /*2b590*/  LDL.LU R21, [R1+0x34] ;  /* 0x0000340001157983 */ /* 0x000f220000300800 */
[----:B------:R-:W5:Y:S01]  /*2b5a0*/  LDL.LU R16, [R1+0xa0] ;  /* 0x0000a00001107983 */ /* 0x000f620000300800 */
[----:B------:R-:W5:Y:S02]  /*2b5b0*/  LDL.LU R17, [R1+0xa4] ;  /* 0x0000a40001117983 */ /* 0x000f640000300800 */
[----:B------:R-:W5:Y:S02]  /*2b5c0*/  LDL.LU R18, [R1+0xa8] ;  /* 0x0000a80001127983 */ /* 0x000f640000300800 */
[----:B------:R-:W5:Y:S01]  /*2b5d0*/  LDL.LU R19, [R1+0xac] ;  /* 0x0000ac0001137983 */ /* 0x000f620000300800 */
[----:B0-----:R-:W-:-:S02]  /*2b5e0*/  SHF.L.U32 R28, R15, 0x8, RZ ;  /* 0x000000080f1c7819 */ /* 0x001fc400000006ff */
[----:B------:R-:W0:Y:S02]  /*2b5f0*/  S2R R15, SR_TID.X ;  /* 0x00000000000f7919 */ /* 0x000e240000002100 */
[----:B0-----:R-:W-:Y:S01]  /*2b600*/  LOP3.LUT R20, R15, 0x1c, RZ, 0xc0, !PT ;  /* 0x0000001c0f147812 */ /* 0x001fe200078ec0ff */
[----:B------:R-:W-:-:S03]  /*2b610*/  IMAD.SHL.U32 R15, R22, 0x100, RZ ;  /* 0x00000100160f7824 */ /* 0x000fc600078e00ff */
[C---:B------:R-:W-:Y:S01]  /*2b620*/  LEA.HI R22, R20.reuse, 0x90, RZ, 0x1e ;  /* 0x0000009014167811 */ /* 0x040fe200078ff0ff */
[----:B------:R-:W-:-:S03]  /*2b630*/  LEA.HI R20, R20, 0xa0, RZ, 0x1e ;  /* 0x000000a014147811 */ /* 0x000fc600078ff0ff */
[C---:B------:R-:W-:Y:S02]  /*2b640*/  IADD3 R22, R15.reuse, R22, RZ ;  /* 0x000000160f167210 */ /* 0x040fe40007ffe0ff */
[----:B------:R-:W-:Y:S01]  /*2b650*/  IMAD.IADD R20, R15, 0x1, R20 ;  /* 0x000000010f147824 */ /* 0x000fe200078e0214 */
[----:B--2---:R-:W-:Y:S01]  /*2b660*/  HMMA.16816.F32 R8, R8, R6, R24 ;  /* 0x000000060808723c */ /* 0x004fe20000001818 */
[----:B------:R-:W5:Y:S01]  /*2b670*/  LDL.LU.64 R26, [R1+0x2210] ;  /* 0x00221000011a7983 */ /* 0x000f620000300a00 */
[----:B------:R-:W5:Y:S02]  /*2b680*/  LDL.LU.64 R24, [R1+0x2208] ;  /* 0x0022080001187983 */ /* 0x000f640000300a00 */
[----:B------:R-:W2:Y:S01]  /*2b690*/  LDL.LU R15, [R1+0x2204] ;  /* 0x00220400010f7983 */ /* 0x000ea20000300800 */
[----:B------:R-:W-:Y:S02]  /*2b6a0*/  LEA.HI R23, R23, 0x98, RZ, 0x1e ;  /* 0x0000009817177811 */ /* 0x000fe400078ff0ff */
[----:B------:R-:W-:-:S02]  /*2b6b0*/  ISETP.GT.U32.AND.EX P4, PT, R2, RZ, PT, P4 ;  /* 0x000000ff0200720c */ /* 0x000fc40003f84140 */
[----:B------:R-:W-:Y:S01]  /*2b6c0*/  ISETP.GT.U32.AND.EX P3, PT, R2, RZ, PT, P3 ;  /* 0x000000ff0200720c */ /* 0x000fe20003f64130 */
[----:B------:R-:W-:Y:S01]  /*2b6d0*/  IMAD.IADD R23, R28, 0x1, R23 ;  /* 0x000000011c177824 */ /* 0x000fe200078e0217 */
[----:B------:R-:W-:-:S04]  /*2b6e0*/  SEL R28, RZ, 0x4, !P4 ;  /* 0x00000004ff1c7807 */ /* 0x000fc80006000000 */
[C---:B------:R-:W-:Y:S01]  /*2b6f0*/  ISETP.GE.U32.AND P4, PT, R0.reuse, R23, PT ;  /* 0x000000170000720c */ /* 0x040fe20003f86070 */
[----:B------:R-:W-:Y:S01]  /*2b700*/  SEL R23, RZ, 0x7fff8, !P3 ;  /* 0x0007fff8ff177807 */ /* 0x000fe20005800000 */
[----:B------:R-:W-:Y:S02]  /*2b710*/  ISETP.GE.U32.AND P3, PT, R0, R22, PT ;  /* 0x000000160000720c */ /* 0x000fe40003f66070 */
[C---:B------:R-:W-:Y:S02]  /*2b720*/  ISETP.GE.U32.AND.EX P2, PT, R2.reuse, RZ, PT, P2 ;  /* 0x000000ff0200720c */ /* 0x040fe40003f46120 */
[C---:B------:R-:W-:Y:S02]  /*2b730*/  ISETP.GE.U32.AND.EX P4, PT, R2.reuse, RZ, PT, P4 ;  /* 0x000000ff0200720c */ /* 0x040fe40003f86140 */
[----:B------:R-:W-:Y:S02]  /*2b740*/  ISETP.GE.U32.AND.EX P3, PT, R2, RZ, PT, P3 ;  /* 0x000000ff0200720c */ /* 0x000fe40003f66130 */
[----:B------:R-:W-:Y:S01]  /*2b750*/  SEL R22, RZ, 0x4, P2 ;  /* 0x00000004ff167807 */ /* 0x000fe20001000000 */
[----:B------:R-:W-:Y:S01]  /*2b760*/  ISETP.GE.U32.AND P2, PT, R0, R20, PT ;  /* 0x000000140000720c */ /* 0x000fe20003f46070 */
[----:B------:R-:W-:-:S03]  /*2b770*/  SEL R20, RZ, 0x1, P4 ;  /* 0x00000001ff147807 */ /* 0x000fc60002000000 */
[----:B------:R-:W-:Y:S02]  /*2b780*/  ISETP.GE.U32.AND.EX P2, PT, R2, RZ, PT, P2 ;  /* 0x000000ff0200720c */ /* 0x000fe40003f46120 */
[----:B---3--:R-:W-:-:S04]  /*2b790*/  LOP3.LUT R3, R3, 0x3, RZ, 0xc0, !PT ;  /* 0x0000000303037812 */ /* 0x008fc800078ec0ff */
[----:B------:R-:W-:Y:S01]  /*2b7a0*/  IADD3 R3, R3, R4, R5 ;  /* 0x0000000403037210 */ /* 0x000fe20007ffe005 */
[----:B------:R-:W-:-:S04]  /*2b7b0*/  SEL R5, RZ, 0x1fffe, P3 ;  /* 0x0001fffeff057807 */ /* 0x000fc80001800000 */
[----:B------:R0:W-:Y:S02]  /*2b7c0*/  STL [R1+0x9c], R3 ;  /* 0x00009c0301007387 */ /* 0x0001e40000100800 */
[----:B0-----:R-:W-:Y:S01]  /*2b7d0*/  LOP3.LUT R3, R29, 0x3, RZ, 0xc0, !PT ;  /* 0x000000031d037812 */ /* 0x001fe200078ec0ff */
[----:B------:R-:W-:Y:S02]  /*2b7e0*/  IMAD.IADD R29, R20, 0x1, R5 ;  /* 0x00000001141d7824 */ /* 0x000fe400078e0205 */
[----:B------:R-:W0:Y:S01]  /*2b7f0*/  S2R R5, SR_TID.X ;  /* 0x0000000000057919 */ /* 0x000e220000002100 */
[----:B----4-:R-:W-:Y:S01]  /*2b800*/  LOP3.LUT R4, R21, 0x3, RZ, 0xc0, !PT ;  /* 0x0000000315047812 */ /* 0x010fe200078ec0ff */
[----:B------:R-:W-:-:S03]  /*2b810*/  SEL R21, RZ, 0x7fff8, P2 ;  /* 0x0007fff8ff157807 */ /* 0x000fc60001000000 */
[----:B------:R-:W-:Y:S02]  /*2b820*/  IADD3 R4, R4, R23, R28 ;  /* 0x0000001704047210 */ /* 0x000fe40007ffe01c */
[----:B------:R-:W-:Y:S02]  /*2b830*/  IADD3 R3, R3, R21, R22 ;  /* 0x0000001503037210 */ /* 0x000fe40007ffe016 */
[----:B0-----:R-:W-:Y:S02]  /*2b840*/  LOP3.LUT R20, R5, 0x1c, RZ, 0xc0, !PT ;  /* 0x0000001c05147812 */ /* 0x001fe400078ec0ff */
[----:B------:R-:W3:Y:S02]  /*2b850*/  LDL R5, [R1+0x878] ;  /* 0x0008780001057983 */ /* 0x000ee40000100800 */
[----:B------:R-:W-:-:S04]  /*2b860*/  LEA.HI R20, R20, 0x80, RZ, 0x1e ;  /* 0x0000008014147811 */ /* 0x000fc800078ff0ff */
[----:B--2---:R-:W-:Y:S02]  /*2b870*/  IADD3 R20, R15, R20, RZ ;  /* 0x000000140f147210 */ /* 0x004fe40007ffe0ff */
[----:B------:R-:W2:Y:S01]  /*2b880*/  LDL.LU R15, [R1+0x2200] ;  /* 0x00220000010f7983 */ /* 0x000ea20000300800 */
[----:B------:R0:W-:Y:S02]  /*2b890*/  STL [R1+0x98], R4 ;  /* 0x0000980401007387 */ /* 0x0001e40000100800 */
[----:B------:R-:W-:Y:S01]  /*2b8a0*/  STL [R1+0x94], R3 ;  /* 0x0000940301007387 */ /* 0x000fe20000100800 */
[----:B-----5:R-:W-:Y:S01]  /*2b8b0*/  HMMA.16816.F32 R24, R24, R6, R16 ;  /* 0x000000061818723c */ /* 0x020fe20000001810 */
[----:B------:R-:W4:Y:S04]  /*2b8c0*/  LDL.LU.64 R16, [R1+0x21f8] ;  /* 0x0021f80001107983 */ /* 0x000f280000300a00 */
[----:B------:R-:W1:Y:S04]  /*2b8d0*/  S2R R28, SR_TID.X ;  /* 0x00000000001c7919 */ /* 0x000e680000002100 */
[----:B------:R-:W5:Y:S01]  /*2b8e0*/  S2R R23, SR_CTAID.X ;  /* 0x0000000000177919 */ /* 0x000f620000002500 */
[----:B------:R-:W-:-:S02]  /*2b8f0*/  ISETP.GE.U32.AND P2, PT, R0, R20, PT ;  /* 0x000000140000720c */ /* 0x000fc40003f46070 */
[----:B------:R-:W-:Y:S02]  /*2b900*/  LEA.HI R14, R14, 0xf0, RZ, 0x1e ;  /* 0x000000f00e0e7811 */ /* 0x000fe400078ff0ff */
[----:B-1----:R-:W-:Y:S01]  /*2b910*/  LOP3.LUT R28, R28, 0x1c, RZ, 0xc0, !PT ;  /* 0x0000001c1c1c7812 */ /* 0x002fe200078ec0ff */
[----:B-----5:R-:W-:-:S03]  /*2b920*/  IMAD.SHL.U32 R23, R23, 0x100, RZ ;  /* 0x0000010017177824 */ /* 0x020fc600078e00ff */
[----:B------:R-:W-:-:S05]  /*2b930*/  LEA.HI R28, R28, 0x88, RZ, 0x1e ;  /* 0x000000881c1c7811 */ /* 0x000fca00078ff0ff */
[----:B------:R-:W-:-:S05]  /*2b940*/  IMAD.IADD R28, R23, 0x1, R28 ;  /* 0x00000001171c7824 */ /* 0x000fca00078e021c */
[----:B------:R-:W-:Y:S02]  /*2b950*/  ISETP.GE.U32.AND P3, PT, R0, R28, PT ;  /* 0x0000001c0000720c */ /* 0x000fe40003f66070 */
[C---:B------:R-:W-:Y:S02]  /*2b960*/  ISETP.GE.U32.AND.EX P2, PT, R2.reuse, RZ, PT, P2 ;  /* 0x000000ff0200720c */ /* 0x040fe40003f46120 */
[----:B------:R-:W-:Y:S02]  /*2b970*/  IADD3 R14, R13, R14, RZ ;  /* 0x0000000e0d0e7210 */ /* 0x000fe40007ffe0ff */
[----:B------:R-:W-:Y:S02]  /*2b980*/  ISETP.GE.U32.AND.EX P3, PT, R2, RZ, PT, P3 ;  /* 0x000000ff0200720c */ /* 0x000fe40003f66130 */
[----:B0-----:R-:W-:Y:S01]  /*2b990*/  SEL R4, RZ, 0x7fff8, P2 ;  /* 0x0007fff8ff047807 */ /* 0x001fe20001000000 */
[C---:B------:R-:W-:Y:S01]  /*2b9a0*/  ISETP.GE.U32.AND P2, PT, R0.reuse, R14, PT ;  /* 0x0000000e0000720c */ /* 0x040fe20003f46070 */
[----:B---3--:R0:W1:Y:S02]  /*2b9b0*/  LDSM.16.MT88.4 R20, [R5+0x3e180] ;  /* 0x03e180000514783b */ /* 0x0080640000004200 */
[----:B0-----:R-:W-:Y:S01]  /*2b9c0*/  SEL R5, RZ, 0x4, P3 ;  /* 0x00000004ff057807 */ /* 0x001fe20001800000 */
[----:B------:R-:W-:-:S02]  /*2b9d0*/  ISETP.GE.U32.AND P3, PT, R0, R12, PT ;  /* 0x0000000c0000720c */ /* 0x000fc40003f66070 */
[----:B------:R-:W1:Y:S01]  /*2b9e0*/  LDL.LU R12, [R1+0x50] ;  /* 0x00005000010c7983 */ /* 0x000e620000300800 */
[----:B------:R-:W1:Y:S02]  /*2b9f0*/  LDL.LU R13, [R1+0x54] ;  /* 0x00005400010d7983 */ /* 0x000e640000300800 */
[----:B------:R-:W1:Y:S01]  /*2ba00*/  LDL.LU R14, [R1+0x58] ;  /* 0x00005800010e7983 */ /* 0x000e620000300800 */
[----:B----4-:R-:W-:-:S04]  /*2ba10*/  ISETP.GE.U32.AND P4, PT, R0, R17, PT ;  /* 0x000000110000720c */ /* 0x010fc80003f86070 */
[----:B------:R-:W-:Y:S01]  /*2ba20*/  ISETP.GE.U32.AND.EX P4, PT, R2, RZ, PT, P4 ;  /* 0x000000ff0200720c */ /* 0x000fe20003f86140 */
[----:B------:R-:W0:Y:S03]  /*2ba30*/  S2R R17, SR_TID.X ;  /* 0x0000000000117919 */ /* 0x000e260000002100 */
[----:B------:R-:W-:Y:S01]  /*2ba40*/  SEL R18, RZ, 0x4, P4 ;  /* 0x00000004ff127807 */ /* 0x000fe20002000000 */
[----:B--2---:R-:W-:Y:S02]  /*2ba50*/  ISETP.GE.U32.AND P4, PT, R0, R15, PT ;  /* 0x0000000f0000720c */ /* 0x004fe40003f86070 */
[----:B------:R-:W2:Y:S01]  /*2ba60*/  S2R R15, SR_CTAID.X ;  /* 0x00000000000f7919 */ /* 0x000ea20000002500 */
[----:B0-----:R-:W-:Y:S01]  /*2ba70*/  LOP3.LUT R28, R17, 0x1c, RZ, 0xc0, !PT ;  /* 0x0000001c111c7812 */ /* 0x001fe200078ec0ff */
[----:B--2---:R-:W-:Y:S02]  /*2ba80*/  IMAD.SHL.U32 R17, R15, 0x100, RZ ;  /* 0x000001000f117824 */ /* 0x004fe400078e00ff */
[----:B------:R-:W1:Y:S01]  /*2ba90*/  LDL.LU R15, [R1+0x5c] ;  /* 0x00005c00010f7983 */ /* 0x000e620000300800 */
[----:B------:R-:W-:-:S02]  /*2baa0*/  LEA.HI R3, R28, 0xd8, RZ, 0x1e ;  /* 0x000000d81c037811 */ /* 0x000fc400078ff0ff */
[----:B------:R-:W-:-:S03]  /*2bab0*/  ISETP.GE.U32.AND.EX P3, PT, R2, RZ, PT, P3 ;  /* 0x000000ff0200720c */ /* 0x000fc60003f66130 */
[----:B------:R-:W-:Y:S01]  /*2bac0*/  IMAD.IADD R3, R17, 0x1, R3 ;  /* 0x0000000111037824 */ /* 0x000fe200078e0203 */
[----:B------:R-:W-:Y:S02]  /*2bad0*/  SEL R19, RZ, 0x7fff8, P3 ;  /* 0x0007fff8ff137807 */ /* 0x000fe40001800000 */
[----:B------:R-:W-:Y:S02]  /*2bae0*/  LEA.HI R28, R28, 0xd0, RZ, 0x1e ;  /* 0x000000d01c1c7811 */ /* 0x000fe400078ff0ff */
[----:B------:R-:W-:Y:S01]  /*2baf0*/  ISETP.GE.U32.AND P3, PT, R0, R3, PT ;  /* 0x000000030000720c */ /* 0x000fe20003f66070 */
[----:B------:R-:W-:Y:S01]  /*2bb00*/  LOP3.LUT R3, R29, 0x3, RZ, 0xc0, !PT ;  /* 0x000000031d037812 */ /* 0x000fe200078ec0ff */
[----:B------:R-:W-:Y:S02]  /*2bb10*/  ISETP.GE.U32.AND.EX P2, PT, R2, RZ, PT, P2 ;  /* 0x000000ff0200720c */ /* 0x000fe40003f46120 */
[----:B------:R-:W-:Y:S02]  /*2bb20*/  IADD3 R28, R17, R28, RZ ;  /* 0x0000001c111c7210 */ /* 0x000fe40007ffe0ff */
[----:B------:R-:W-:-:S02]  /*2bb30*/  IADD3 R3, R3, R4, R5 ;  /* 0x0000000403037210 */ /* 0x000fc40007ffe005 */
[----:B------:R-:W-:Y:S01]  /*2bb40*/  SEL R29, RZ, 0x1fffe, P2 ;  /* 0x0001fffeff1d7807 */ /* 0x000fe20001000000 */
[----:B------:R-:W0:Y:S01]  /*2bb50*/  S2R R5, SR_TID.X ;  /* 0x0000000000057919 */ /* 0x000e220000002100 */
[----:B------:R-:W-:Y:S02]  /*2bb60*/  ISETP.GE.U32.AND P2, PT, R0, R28, PT ;  /* 0x0000001c0000720c */ /* 0x000fe40003f46070 */
[----:B------:R-:W2:Y:S01]  /*2bb70*/  S2R R28, SR_CTAID.X ;  /* 0x00000000001c7919 */ /* 0x000ea20000002500 */
[----:B------:R-:W3:Y:S01]  /*2bb80*/  LDL.LU R17, [R1+0x21f0] ;  /* 0x0021f00001117983 */ /* 0x000ee20000300800 */
[----:B------:R2:W-:Y:S01]  /*2bb90*/  STL [R1+0x90], R3 ;  /* 0x0000900301007387 */ /* 0x0005e20000100800 */
[C---:B------:R-:W-:Y:S02]  /*2bba0*/  ISETP.GE.U32.AND.EX P4, PT, R2.reuse, RZ, PT, P4 ;  /* 0x000000ff0200720c */ /* 0x040fe40003f86140 */
[C---:B------:R-:W-:Y:S02]  /*2bbb0*/  ISETP.GE.U32.AND.EX P3, PT, R2.reuse, RZ, PT, P3 ;  /* 0x000000ff0200720c */ /* 0x040fe40003f66130 */
[----:B------:R-:W-:-:S02]  /*2bbc0*/  ISETP.GE.U32.AND.EX P2, PT, R2, RZ, PT, P2 ;  /* 0x000000ff0200720c */ /* 0x000fc40003f46120 */
[----:B0-----:R-:W-:Y:S01]  /*2bbd0*/  LOP3.LUT R4, R5, 0x1c, RZ, 0xc0, !PT ;  /* 0x0000001c05047812 */ /* 0x001fe200078ec0ff */
[----:B--2---:R-:W-:-:S03]  /*2bbe0*/  IMAD.SHL.U32 R3, R28, 0x100, RZ ;  /* 0x000001001c037824 */ /* 0x004fc600078e00ff */
[C---:B------:R-:W-:Y:S01]  /*2bbf0*/  LEA.HI R5, R4.reuse, 0xc8, RZ, 0x1e ;  /* 0x000000c804057811 */ /* 0x040fe200078ff0ff */
[----:B------:R-:W-:-:S04]  /*2bc00*/  LEA.HI R4, R4, 0xc0, RZ, 0x1e ;  /* 0x000000c004047811 */ /* 0x000fc800078ff0ff */
[C---:B------:R-:W-:Y:S01]  /*2bc10*/  IMAD.IADD R5, R3.reuse, 0x1, R5 ;  /* 0x0000000103057824 */ /* 0x040fe200078e0205 */
[----:B------:R-:W-:Y:S01]  /*2bc20*/  IADD3 R4, R3, R4, RZ ;  /* 0x0000000403047210 */ /* 0x000fe20007ffe0ff */
[----:B------:R-:W-:Y:S01]  /*2bc30*/  SEL R3, RZ, 0x1, P4 ;  /* 0x00000001ff037807 */ /* 0x000fe20002000000 */
[----:B------:R-:W-:Y:S02]  /*2bc40*/  SEL R28, RZ, 0x1, P3 ;  /* 0x00000001ff1c7807 */ /* 0x000fe40001800000 */
[C---:B------:R-:W-:Y:S01]  /*2bc50*/  ISETP.GE.U32.AND P3, PT, R0.reuse, R5, PT ;  /* 0x000000050000720c */ /* 0x040fe20003f66070 */
[----:B------:R-:W-:Y:S01]  /*2bc60*/  SEL R5, RZ, 0x1fffe, P2 ;  /* 0x0001fffeff057807 */ /* 0x000fe20001000000 */
[----:B------:R-:W-:Y:S01]  /*2bc70*/  ISETP.GE.U32.AND P2, PT, R0, R4, PT ;  /* 0x000000040000720c */ /* 0x000fe20003f46070 */
[----:B------:R-:W-:Y:S01]  /*2bc80*/  IMAD.IADD R4, R3, 0x1, R29 ;  /* 0x0000000103047824 */ /* 0x000fe200078e021d */
[----:B------:R-:W-:Y:S02]  /*2bc90*/  ISETP.GE.U32.AND.EX P3, PT, R2, RZ, PT, P3 ;  /* 0x000000ff0200720c */ /* 0x000fe40003f66130 */
[----:B------:R-:W-:Y:S01]  /*2bca0*/  IMAD.IADD R3, R28, 0x1, R5 ;  /* 0x000000011c037824 */ /* 0x000fe200078e0205 */
[----:B------:R-:W-:-:S02]  /*2bcb0*/  ISETP.GE.U32.AND.EX P2, PT, R2, RZ, PT, P2 ;  /* 0x000000ff0200720c */ /* 0x000fc40003f46120 */
[----:B------:R-:W-:Y:S02]  /*2bcc0*/  LOP3.LUT R4, R4, 0x3, RZ, 0xc0, !PT ;  /* 0x0000000304047812 */ /* 0x000fe400078ec0ff */
[----:B------:R-:W-:Y:S02]  /*2bcd0*/  SEL R28, RZ, 0x4, P3 ;  /* 0x00000004ff1c7807 */ /* 0x000fe40001800000 */
[----:B------:R-:W-:Y:S02]  /*2bce0*/  LOP3.LUT R3, R3, 0x3, RZ, 0xc0, !PT ;  /* 0x0000000303037812 */ /* 0x000fe400078ec0ff */
[----:B------:R-:W-:Y:S02]  /*2bcf0*/  SEL R5, RZ, 0x7fff8, P2 ;  /* 0x0007fff8ff057807 */ /* 0x000fe40001000000 */
[----:B------:R-:W-:Y:S02]  /*2bd00*/  IADD3 R29, R4, R19, R18 ;  /* 0x00000013041d7210 */ /* 0x000fe40007ffe012 */
[----:B------:R-:W2:Y:S01]  /*2bd10*/  LDL.LU R18, [R1+0x21ec] ;  /* 0x0021ec0001127983 */ /* 0x000ea20000300800 */
[----:B------:R-:W-:Y:S01]  /*2bd20*/  IADD3 R28, R3, R5, R28 ;  /* 0x00000005031c7210 */ /* 0x000fe20007ffe01c */
[----:B------:R-:W4:Y:S02]  /*2bd30*/  LDL.LU R19, [R1+0x21e8] ;  /* 0x0021e80001137983 */ /* 0x000f240000300800 */
[----:B------:R0:W-:Y:S02]  /*2bd40*/  STL [R1+0x21ac], R29 ;  /* 0x0021ac1d01007387 */ /* 0x0001e40000100800 */
[----:B0-----:R-:W5:Y:S01]  /*2bd50*/  LDL.LU R29, [R1+0xc] ;  /* 0x00000c00011d7983 */ /* 0x001f620000300800 */
[----:B------:R-:W2:Y:S02]  /*2bd60*/  LDL.LU R5, [R1+0x8] ;  /* 0x0000080001057983 */ /* 0x000ea40000300800 */
[----:B------:R0:W-:Y:S02]  /*2bd70*/  STL [R1+0x21b0], R28 ;  /* 0x0021b01c01007387 */ /* 0x0001e40000100800 */
[----:B0-----:R-:W2:Y:S01]  /*2bd80*/  LDL.LU R28, [R1+0x14] ;  /* 0x00001400011c7983 */ /* 0x001ea20000300800 */
[----:B-1----:R-:W-:Y:S03]  /*2bd90*/  HMMA.16816.F32 R20, R20, R6, R12 ;  /* 0x000000061414723c */ /* 0x002fe6000000180c */
[----:B------:R-:W3:Y:S01]  /*2bda0*/  LDL.LU.64 R14, [R1+0x21e0] ;  /* 0x0021e000010e7983 */ /* 0x000ee20000300a00 */
[----:B------:R-:W3:Y:S11]  /*2bdb0*/  LDL.LU.64 R12, [R1+0x21d8] ;  /* 0x0021d800010c7983 */ /* 0x000ef60000300a00 */
[----:B------:R-:W-:Y:S08]  /*2bdc0*/  @!UPT UIADD3 URZ, URZ, URZ, URZ ;  /* 0x0000003f3f3ff290 */ /* 0x000ff0000fffe03f */
[----:B------:R0:W-:Y:S01]  /*2bdd0*/  STL.64 [R1+0x30], R20 ;  /* 0x0000301401007387 */ /* 0x0001e20000100a00 */
[----:B------:R-:W-:Y:S01]  /*2bde0*/  MOV R4, R22 ;  /* 0x0000001600047202 */ /* 0x000fe20000000f00 */
[----:B------:R-:W-:Y:S02]  /*2bdf0*/  IMAD.MOV.U32 R3, RZ, RZ, R23 ;  /* 0x000000ffff037224 */ /* 0x000fe400078e0017 */
[----:B0-----:R-:W3:Y:S01]  /*2be00*/  LDL.LU R20, [R1+0x18] ;  /* 0x0000180001147983 */ /* 0x001ee20000300800 */
[----:B------:R-:W4:Y:S02]  /*2be10*/  LDL.LU R21, [R1+0x1c] ;  /* 0x00001c0001157983 */ /* 0x000f240000300800 */
[----:B------:R-:W4:Y:S02]  /*2be20*/  LDL.LU R22, [R1] ;  /* 0x0000000001167983 */ /* 0x000f240000300800 */
[----:B------:R-:W4:Y:S01]  /*2be30*/  LDL.LU R23, [R1+0x4] ;  /* 0x0000040001177983 */ /* 0x000f220000300800 */
[----:B------:R0:W-:Y:S04]  /*2be40*/  STL [R1+0x21b4], R6 ;  /* 0x0021b40601007387 */ /* 0x0001e80000100800 */
[----:B0-----:R-:W5:Y:S01]  /*2be50*/  LDL.LU R6, [R1+0x10] ;  /* 0x0000100001067983 */ /* 0x001f620000300800 */
[----:B------:R3:W-:Y:S02]  /*2be60*/  STL [R1+0x21a8], R7 ;  /* 0x0021a80701007387 */ /* 0x0007e40000100800 */
[----:B--2---:R-:W-:-:S05]  /*2be70*/  FMUL R28, R28, c[0x0][0x188] ;  /* 0x000062001c1c7a20 */ /* 0x004fca0000400000 */
[----:B------:R4:W-:Y:S01]  /*2be80*/  STL [R1+0x21b8], R28 ;  /* 0x0021b81c01007387 */ /* 0x0009e20000100800 */
[----:B------:R-:W-:Y:S02]  /*2be90*/  FMUL R5, R5, c[0x0][0x188] ;  /* 0x0000620005057a20 */ /* 0x000fe40000400000 */
[----:B------:R-:W-:Y:S02]  /*2bea0*/  FMUL R4, R4, c[0x0][0x188] ;  /* 0x0000620004047a20 */ /* 0x000fe40000400000 */
[----:B------:R-:W-:-:S03]  /*2beb0*/  FMUL R3, R3, c[0x0][0x188] ;  /* 0x0000620003037a20 */ /* 0x000fc60000400000 */
[----:B------:R-:W-:Y:S02]  /*2bec0*/  FSEL R4, R4, -INF , !P5 ;  /* 0xff80000004047808 */ /* 0x000fe40006800000 */
[----:B------:R-:W-:Y:S01]  /*2bed0*/  FSEL R3, R3, -INF , !P4 ;  /* 0xff80000003037808 */ /* 0x000fe20006000000 */
[----:B---3--:R-:W-:Y:S02]  /*2bee0*/  FMUL R7, R20, c[0x0][0x188] ;  /* 0x0000620014077a20 */ /* 0x008fe40000400000 */
[----:B----4-:R-:W-:Y:S02]  /*2bef0*/  FMUL R28, R23, c[0x0][0x188] ;  /* 0x00006200171c7a20 */ /* 0x010fe40000400000 */
[----:B-----5:R-:W-:-:S05]  /*2bf00*/  FMUL R6, R6, c[0x0][0x188] ;  /* 0x0000620006067a20 */ /* 0x020fca0000400000 */
[----:B------:R0:W-:Y:S02]  /*2bf10*/  STL [R1+0x50], R6 ;  /* 0x0000500601007387 */ /* 0x0001e40000100800 */
[----:B0-----:R-:W-:-:S05]  /*2bf20*/  FMUL R6, R21, c[0x0][0x188] ;  /* 0x0000620015067a20 */ /* 0x001fca0000400000 */
[----:B------:R-:W-:Y:S01]  /*2bf30*/  STL [R1+0x21bc], R6 ;  /* 0x0021bc0601007387 */ /* 0x000fe20000100800 */
[----:B------:R-:W-:Y:S02]  /*2bf40*/  STL [R1+0x14], R7 ;  /* 0x0000140701007387 */ /* 0x000fe40000100800 */
[----:B------:R0:W-:Y:S02]  /*2bf50*/  STL [R1+0x21c0], R28 ;  /* 0x0021c01c01007387 */ /* 0x0001e40000100800 */
[----:B0-----:R-:W0:Y:S01]  /*2bf60*/  S2R R28, SR_TID.X ;  /* 0x00000000001c7919 */ /* 0x001e220000002100 */
[----:B------:R-:W-:Y:S02]  /*2bf70*/  FMUL R7, R13, c[0x0][0x188] ;  /* 0x000062000d077a20 */ /* 0x000fe40000400000 */
[----:B------:R-:W-:Y:S02]  /*2bf80*/  FMUL R13, R18, c[0x0][0x188] ;  /* 0x00006200120d7a20 */ /* 0x000fe40000400000 */
[----:B------:R-:W-:Y:S01]  /*2bf90*/  FMUL R6, R22, c[0x0][0x188] ;  /* 0x0000620016067a20 */ /* 0x000fe20000400000 */
[----:B------:R-:W1:Y:S01]  /*2bfa0*/  S2R R18, SR_CTAID.X ;  /* 0x0000000000127919 */ /* 0x000e620000002500 */
[----:B------:R-:W-:-:S03]  /*2bfb0*/  FMUL R23, R12, c[0x0][0x188] ;  /* 0x000062000c177a20 */ /* 0x000fc60000400000 */
[----:B------:R2:W-:Y:S02]  /*2bfc0*/  STL [R1+0x10], R6 ;  /* 0x0000100601007387 */ /* 0x0005e40000100800 */
[----:B--2---:R-:W-:-:S05]  /*2bfd0*/  FMUL R6, R29, c[0x0][0x188] ;  /* 0x000062001d067a20 */ /* 0x004fca0000400000 */
[----:B------:R-:W-:Y:S01]  /*2bfe0*/  STL [R1+0x21c4], R6 ;  /* 0x0021c40601007387 */ /* 0x000fe20000100800 */
[----:B------:R-:W-:Y:S02]  /*2bff0*/  STL [R1+0x21c8], R23 ;  /* 0x0021c81701007387 */ /* 0x000fe40000100800 */
[----:B------:R0:W-:Y:S02]  /*2c000*/  STL [R1+0x21cc], R7 ;  /* 0x0021cc0701007387 */ /* 0x0001e40000100800 */
[----:B------:R-:W-:Y:S02]  /*2c010*/  FMUL R29, R15, c[0x0][0x188] ;  /* 0x000062000f1d7a20 */ /* 0x000fe40000400000 */
[----:B------:R-:W-:Y:S01]  /*2c020*/  FMUL R15, R19, c[0x0][0x188] ;  /* 0x00006200130f7a20 */ /* 0x000fe20000400000 */
[----:B0-----:R-:W-:Y:S01]  /*2c030*/  LOP3.LUT R7, R28, 0x1c, RZ, 0xc0, !PT ;  /* 0x0000001c1c077812 */ /* 0x001fe200078ec0ff */
[----:B------:R-:W-:-:S03]  /*2c040*/  FMUL R12, R8, c[0x0][0x188] ;  /* 0x00006200080c7a20 */ /* 0x000fc60000400000 */
[----:B------:R-:W-:Y:S02]  /*2c050*/  LEA.HI R19, R7, 0x78, RZ, 0x1e ;  /* 0x0000007807137811 */ /* 0x000fe400078ff0ff */
[----:B------:R-:W0:Y:S01]  /*2c060*/  S2R R7, SR_TID.X ;  /* 0x0000000000077919 */ /* 0x000e220000002100 */
[----:B-1----:R-:W-:Y:S02]  /*2c070*/  IMAD.SHL.U32 R8, R18, 0x100, RZ ;  /* 0x0000010012087824 */ /* 0x002fe400078e00ff */
[----:B------:R-:W1:Y:S02]  /*2c080*/  S2R R18, SR_CTAID.X ;  /* 0x0000000000127919 */ /* 0x000e640000002500 */
[----:B------:R-:W-:-:S05]  /*2c090*/  FMUL R21, R14, c[0x0][0x188] ;  /* 0x000062000e157a20 */ /* 0x000fca0000400000 */
[----:B------:R2:W-:Y:S04]  /*2c0a0*/  STL [R1+0x21d0], R21 ;  /* 0x0021d01501007387 */ /* 0x0005e80000100800 */
[----:B------:R-:W3:Y:S04]  /*2c0b0*/  S2R R6, SR_CTAID.X ;  /* 0x0000000000067919 */ /* 0x000ee80000002500 */
[----:B--2---:R-:W2:Y:S01]  /*2c0c0*/  S2R R21, SR_TID.X ;  /* 0x0000000000157919 */ /* 0x004ea20000002100 */
[----:B0-----:R-:W-:Y:S02]  /*2c0d0*/  LOP3.LUT R7, R7, 0x1c, RZ, 0xc0, !PT ;  /* 0x0000001c07077812 */ /* 0x001fe400078ec0ff */
[----:B-1----:R-:W-:-:S02]  /*2c0e0*/  SHF.L.U32 R18, R18, 0x8, RZ ;  /* 0x0000000812127819 */ /* 0x002fc400000006ff */
[----:B------:R-:W-:-:S05]  /*2c0f0*/  LEA.HI R7, R7, 0x70, RZ, 0x1e ;  /* 0x0000007007077811 */ /* 0x000fca00078ff0ff */
[----:B------:R-:W-:-:S05]  /*2c100*/  IMAD.IADD R7, R18, 0x1, R7 ;  /* 0x0000000112077824 */ /* 0x000fca00078e0207 */
[----:B------:R-:W-:Y:S02]  /*2c110*/  ISETP.GT.U32.AND P3, PT, R0, R7, PT ;  /* 0x000000070000720c */ /* 0x000fe40003f64070 */
[----:B------:R-:W0:Y:S04]  /*2c120*/  S2R R7, SR_TID.X ;  /* 0x0000000000077919 */ /* 0x000e280000002100 */
[----:B------:R-:W1:Y:S01]  /*2c130*/  S2R R18, SR_CTAID.X ;  /* 0x0000000000127919 */ /* 0x000e620000002500 */
[----:B------:R-:W-:Y:S02]  /*2c140*/  IMAD.IADD R19, R8, 0x1, R19 ;  /* 0x0000000108137824 */ /* 0x000fe400078e0213 */
[----:B------:R-:W-:Y:S01]  /*2c150*/  FMUL R14, R16, c[0x0][0x188] ;  /* 0x00006200100e7a20 */ /* 0x000fe20000400000 */
[----:B--2---:R-:W-:Y:S01]  /*2c160*/  LOP3.LUT R23, R21, 0x1c, RZ, 0xc0, !PT ;  /* 0x0000001c15177812 */ /* 0x004fe200078ec0ff */
[----:B------:R-:W-:-:S02]  /*2c170*/  IMAD.MOV.U32 R16, RZ, RZ, R5 ;  /* 0x000000ffff107224 */ /* 0x000fc400078e0005 */
[----:B------:R-:W-:Y:S01]  /*2c180*/  FMUL R8, R27, c[0x0][0x188] ;  /* 0x000062001b087a20 */ /* 0x000fe20000400000 */
[----:B------:R-:W-:Y:S01]  /*2c190*/  ISETP.GT.U32.AND P2, PT, R0, R19, PT ;  /* 0x000000130000720c */ /* 0x000fe20003f44070 */
[----:B------:R-:W-:Y:S01]  /*2c1a0*/  FMUL R20, R11, c[0x0][0x188] ;  /* 0x000062000b147a20 */ /* 0x000fe20000400000 */
[----:B---3--:R-:W-:Y:S02]  /*2c1b0*/  SHF.L.U32 R28, R6, 0x8, RZ ;  /* 0x00000008061c7819 */ /* 0x008fe400000006ff */
[----:B------:R-:W-:Y:S01]  /*2c1c0*/  LEA.HI R27, R23, 0x68, RZ, 0x1e ;  /* 0x00000068171b7811 */ /* 0x000fe200078ff0ff */
[----:B------:R-:W-:Y:S02]  /*2c1d0*/  FMUL R11, R25, c[0x0][0x188] ;  /* 0x00006200190b7a20 */ /* 0x000fe40000400000 */
[----:B------:R-:W-:Y:S01]  /*2c1e0*/  FMUL R5, R26, c[0x0][0x188] ;  /* 0x000062001a057a20 */ /* 0x000fe20000400000 */
[----:B------:R-:W-:Y:S02]  /*2c1f0*/  MOV R25, R16 ;  /* 0x0000001000197202 */ /* 0x000fe40000000f00 */
[----:B------:R-:W-:Y:S01]  /*2c200*/  ISETP.GT.U32.AND.EX P2, PT, R2, RZ, PT, P2 ;  /* 0x000000ff0200720c */ /* 0x000fe20003f44120 */
[----:B------:R-:W2:Y:S01]  /*2c210*/  LDL.LU R16, [R1+0x10] ;  /* 0x0000100001107983 */ /* 0x000ea20000300800 */
[----:B------:R-:W-:Y:S02]  /*2c220*/  STL [R1+0x168], R4 ;  /* 0x0001680401007387 */ /* 0x000fe40000100800 */
[----:B------:R-:W-:-:S02]  /*2c230*/  IMAD.IADD R27, R28, 0x1, R27 ;  /* 0x000000011c1b7824 */ /* 0x000fc400078e021b */
[----:B------:R3:W-:Y:S02]  /*2c240*/  STL [R1+0x16c], R3 ;  /* 0x00016c0301007387 */ /* 0x0007e40000100800 */
[----:B------:R-:W-:Y:S02]  /*2c250*/  FMUL R22, R9, c[0x0][0x188] ;  /* 0x0000620009167a20 */ /* 0x000fe40000400000 */
[----:B------:R-:W-:Y:S01]  /*2c260*/  FMUL R9, R24, c[0x0][0x188] ;  /* 0x0000620018097a20 */ /* 0x000fe20000400000 */
[----:B------:R-:W-:Y:S02]  /*2c270*/  ISETP.GT.U32.AND.EX P3, PT, R2, RZ, PT, P3 ;  /* 0x000000ff0200720c */ /* 0x000fe40003f64130 */
[----:B0-----:R-:W-:Y:S01]  /*2c280*/  LOP3.LUT R7, R7, 0x1c, RZ, 0xc0, !PT ;  /* 0x0000001c07077812 */ /* 0x001fe200078ec0ff */
[----:B-1----:R-:W-:Y:S01]  /*2c290*/  IMAD.SHL.U32 R19, R18, 0x100, RZ ;  /* 0x0000010012137824 */ /* 0x002fe200078e00ff */
[----:B---3--:R-:W-:Y:S02]  /*2c2a0*/  FSEL R3, R5, -INF , !P2 ;  /* 0xff80000005037808 */ /* 0x008fe40005000000 */
[----:B------:R-:W-:-:S02]  /*2c2b0*/  LEA.HI R18, R7, 0x60, RZ, 0x1e ;  /* 0x0000006007127811 */ /* 0x000fc400078ff0ff */
[----:B------:R-:W-:Y:S01]  /*2c2c0*/  ISETP.GT.U32.AND P5, PT, R0, R27, PT ;  /* 0x0000001b0000720c */ /* 0x000fe20003fa4070 */
[----:B------:R-:W-:Y:S01]  /*2c2d0*/  LEA.HI R7, R7, 0x58, RZ, 0x1e ;  /* 0x0000005807077811 */ /* 0x000fe200078ff0ff */
[----:B------:R0:W-:Y:S02]  /*2c2e0*/  STL [R1+0x164], R3 ;  /* 0x0001640301007387 */ /* 0x0001e40000100800 */
[----:B------:R-:W-:Y:S02]  /*2c2f0*/  ISETP.GT.U32.AND.EX P5, PT, R2, RZ, PT, P5 ;  /* 0x000000ff0200720c */ /* 0x000fe40003fa4150 */
[----:B------:R-:W-:Y:S02]  /*2c300*/  IADD3 R7, R19, R7, RZ ;  /* 0x0000000713077210 */ /* 0x000fe40007ffe0ff */
[----:B0-----:R-:W-:Y:S02]  /*2c310*/  FSEL R3, R9, -INF , !P3 ;  /* 0xff80000009037808 */ /* 0x001fe40005800000 */
[----:B------:R-:W-:-:S03]  /*2c320*/  ISETP.GT.U32.AND P2, PT, R0, R7, PT ;  /* 0x000000070000720c */ /* 0x000fc60003f44070 */
[----:B------:R0:W-:Y:S02]  /*2c330*/  STL [R1+0x160], R3 ;  /* 0x0001600301007387 */ /* 0x0001e40000100800 */
[----:B0-----:R-:W-:Y:S02]  /*2c340*/  FSEL R3, R13, -INF , !P5 ;  /* 0xff8000000d037808 */ /* 0x001fe40006800000 */
[----:B------:R-:W3:Y:S01]  /*2c350*/  LDL.LU R13, [R1+0x14] ;  /* 0x00001400010d7983 */ /* 0x000ee20000300800 */
[----:B------:R-:W4:Y:S01]  /*2c360*/  LDL.LU R7, [R1+0x50] ;  /* 0x0000500001077983 */ /* 0x000f220000300800 */
[----:B------:R-:W-:-:S04]  /*2c370*/  ISETP.GT.U32.AND.EX P2, PT, R2, RZ, PT, P2 ;  /* 0x000000ff0200720c */ /* 0x000fc80003f44120 */
[----:B------:R-:W-:Y:S02]  /*2c380*/  FSEL R26, R25, -INF , !P2 ;  /* 0xff800000191a7808 */ /* 0x000fe40005000000 */
[----:B------:R-:W0:Y:S01]  /*2c390*/  S2R R25, SR_CTAID.X ;  /* 0x0000000000197919 */ /* 0x000e220000002500 */
[----:B------:R-:W-:Y:S01]  /*2c3a0*/  IMAD.IADD R18, R19, 0x1, R18 ;  /* 0x0000000113127824 */ /* 0x000fe200078e0212 */
[C---:B------:R-:W-:Y:S02]  /*2c3b0*/  LEA.HI R9, R23.reuse, 0x50, RZ, 0x1e ;  /* 0x0000005017097811 */ /* 0x040fe400078ff0ff */
[C---:B------:R-:W-:Y:S02]  /*2c3c0*/  LEA.HI R24, R23.reuse, 0x48, RZ, 0x1e ;  /* 0x0000004817187811 */ /* 0x040fe400078ff0ff */
[----:B------:R-:W-:Y:S02]  /*2c3d0*/  LEA.HI R19, R23, 0x40, RZ, 0x1e ;  /* 0x0000004017137811 */ /* 0x000fe400078ff0ff */
[----:B------:R-:W-:Y:S01]  /*2c3e0*/  ISETP.GT.U32.AND P4, PT, R0, R18, PT ;  /* 0x000000120000720c */ /* 0x000fe20003f84070 */
[C---:B------:R-:W-:Y:S01]  /*2c3f0*/  IMAD.IADD R9, R28.reuse, 0x1, R9 ;  /* 0x000000011c097824 */ /* 0x040fe200078e0209 */
[----:B------:R-:W-:-:S02]  /*2c400*/  IADD3 R19, R28, R19, RZ ;  /* 0x000000131c137210 */ /* 0x000fc40007ffe0ff */
[----:B------:R-:W-:Y:S01]  /*2c410*/  ISETP.GT.U32.AND.EX P4, PT, R2, RZ, PT, P4 ;  /* 0x000000ff0200720c */ /* 0x000fe20003f84140 */
[----:B------:R-:W-:Y:S01]  /*2c420*/  IMAD.IADD R24, R28, 0x1, R24 ;  /* 0x000000011c187824 */ /* 0x000fe200078e0218 */
[----:B------:R-:W-:Y:S01]  /*2c430*/  ISETP.GT.U32.AND P3, PT, R0, R9, PT ;  /* 0x000000090000720c */ /* 0x000fe20003f64070 */
[----:B------:R1:W-:Y:S01]  /*2c440*/  STL [R1+0x15c], R3 ;  /* 0x00015c0301007387 */ /* 0x0003e20000100800 */
[----:B------:R-:W-:Y:S02]  /*2c450*/  LOP3.LUT R21, R21, 0x1c, RZ, 0xc0, !PT ;  /* 0x0000001c15157812 */ /* 0x000fe400078ec0ff */
[----:B------:R-:W-:Y:S02]  /*2c460*/  ISETP.GT.U32.AND.EX P3, PT, R2, RZ, PT, P3 ;  /* 0x000000ff0200720c */ /* 0x000fe40003f64130 */
[----:B------:R-:W-:Y:S02]  /*2c470*/  ISETP.GT.U32.AND P5, PT, R0, R24, PT ;  /* 0x000000180000720c */ /* 0x000fe40003fa4070 */
[----:B------:R-:W-:-:S02]  /*2c480*/  LEA.HI R21, R21, 0x20, RZ, 0x1e ;  /* 0x0000002015157811 */ /* 0x000fc400078ff0ff */
[----:B-1----:R-:W-:Y:S01]  /*2c490*/  FSEL R3, R14, -INF , !P4 ;  /* 0xff8000000e037808 */ /* 0x002fe20006000000 */
[----:B------:R-:W-:Y:S02]  /*2c4a0*/  ISETP.GT.U32.AND P4, PT, R0, R19, PT ;  /* 0x000000130000720c */ /* 0x000fe40003f84070 */
[----:B0-----:R-:W-:Y:S01]  /*2c4b0*/  IMAD.SHL.U32 R25, R25, 0x100, RZ ;  /* 0x0000010019197824 */ /* 0x001fe200078e00ff */
[C---:B------:R-:W-:Y:S02]  /*2c4c0*/  ISETP.GT.U32.AND.EX P5, PT, R2.reuse, RZ, PT, P5 ;  /* 0x000000ff0200720c */ /* 0x040fe40003fa4150 */
[----:B------:R-:W-:Y:S01]  /*2c4d0*/  ISETP.GT.U32.AND.EX P4, PT, R2, RZ, PT, P4 ;  /* 0x000000ff0200720c */ /* 0x000fe20003f84140 */
[----:B------:R0:W-:Y:S01]  /*2c4e0*/  STL [R1+0x14c], R3 ;  /* 0x00014c0301007387 */ /* 0x0001e20000100800 */
[----:B------:R-:W-:-:S03]  /*2c4f0*/  IMAD.IADD R21, R25, 0x1, R21 ;  /* 0x0000000119157824 */ /* 0x000fc600078e0215 */
[----:B0-----:R-:W5:Y:S01]  /*2c500*/  LDL.LU R3, [R1+0x48] ;  /* 0x0000480001037983 */ /* 0x001f620000300800 */
[----:B------:R-:W5:Y:S01]  /*2c510*/  LDL.LU R5, [R1+0x40] ;  /* 0x0000400001057983 */ /* 0x000f620000300800 */
[C---:B------:R-:W-:Y:S02]  /*2c520*/  LEA.HI R18, R23.reuse, 0x38, RZ, 0x1e ;  /* 0x0000003817127811 */ /* 0x040fe400078ff0ff */
[----:B------:R-:W-:-:S03]  /*2c530*/  LEA.HI R14, R23, 0x28, RZ, 0x1e ;  /* 0x00000028170e7811 */ /* 0x000fc600078ff0ff */
[----:B------:R-:W-:Y:S02]  /*2c540*/  IMAD.IADD R18, R28, 0x1, R18 ;  /* 0x000000011c127824 */ /* 0x000fe400078e0212 */
[----:B------:R-:W-:-:S03]  /*2c550*/  FMUL R10, R10, c[0x0][0x188] ;  /* 0x000062000a0a7a20 */ /* 0x000fc60000400000 */
[----:B------:R-:W-:-:S04]  /*2c560*/  ISETP.GT.U32.AND P2, PT, R0, R18, PT ;  /* 0x000000120000720c */ /* 0x000fc80003f44070 */
[----:B------:R-:W-:-:S04]  /*2c570*/  ISETP.GT.U32.AND.EX P2, PT, R2, RZ, PT, P2 ;  /* 0x000000ff0200720c */ /* 0x000fc80003f44120 */
[----:B------:R-:W-:Y:S02]  /*2c580*/  FSEL R10, R10, -INF , !P2 ;  /* 0xff8000000a0a7808 */ /* 0x000fe40005000000 */
[----:B--2---:R-:W-:-:S05]  /*2c590*/  FSEL R4, R16, -INF , !P3 ;  /* 0xff80000010047808 */ /* 0x004fca0005800000 */
[----:B------:R0:W-:Y:S01]  /*2c5a0*/  STL [R1+0x140], R4 ;  /* 0x0001400401007387 */ /* 0x0001e20000100800 */
[----:B------:R-:W-:-:S03]  /*2c5b0*/  LEA.HI R16, R23, 0x30, RZ, 0x1e ;  /* 0x0000003017107811 */ /* 0x000fc600078ff0ff */
[----:B0-----:R-:W2:Y:S01]  /*2c5c0*/  LDL.LU R4, [R1+0x88] ;  /* 0x0000880001047983 */ /* 0x001ea20000300800 */
[----:B------:R-:W-:Y:S02]  /*2c5d0*/  STL [R1+0x148], R26 ;  /* 0x0001481a01007387 */ /* 0x000fe40000100800 */
[----:B------:R0:W-:Y:S02]  /*2c5e0*/  STL [R1+0x2164], R26 ;  /* 0x0021641a01007387 */ /* 0x0001e40000100800 */
[----:B0-----:R-:W2:Y:S01]  /*2c5f0*/  LDL.LU R26, [R1+0x80] ;  /* 0x00008000011a7983 */ /* 0x001ea20000300800 */
[----:B----4-:R-:W-:Y:S02]  /*2c600*/  FSEL R25, R7, -INF , !P4 ;  /* 0xff80000007197808 */ /* 0x010fe40006000000 */
[----:B---3--:R-:W-:Y:S01]  /*2c610*/  FSEL R13, R13, -INF , !P5 ;  /* 0xff8000000d0d7808 */ /* 0x008fe20006800000 */
[----:B------:R-:W0:Y:S04]  /*2c620*/  S2R R7, SR_CTAID.X ;  /* 0x0000000000077919 */ /* 0x000e280000002500 */
[----:B------:R-:W-:Y:S01]  /*2c630*/  STL [R1+0x138], R13 ;  /* 0x0001380d01007387 */ /* 0x000fe20000100800 */
[----:B------:R1:W-:Y:S01]  /*2c640*/  STL [R1+0x130], R25 ;  /* 0x0001301901007387 */ /* 0x0003e20000100800 */
[----:B------:R-:W-:Y:S01]  /*2c650*/  ISETP.GT.U32.AND P4, PT, R0, R21, PT ;  /* 0x000000150000720c */ /* 0x000fe20003f84070 */
[----:B------:R-:W-:-:S02]  /*2c660*/  LEA.HI R21, R23, 0x18, RZ, 0x1e ;  /* 0x0000001817157811 */ /* 0x000fc400078ff0ff */
[----:B------:R-:W3:Y:S04]  /*2c670*/  S2R R23, SR_CTAID.X ;  /* 0x0000000000177919 */ /* 0x000ee80000002500 */
[----:B-1----:R-:W1:Y:S01]  /*2c680*/  S2R R25, SR_TID.X ;  /* 0x0000000000197919 */ /* 0x002e620000002100 */
[----:B------:R-:W-:-:S03]  /*2c690*/  IMAD.IADD R16, R28, 0x1, R16 ;  /* 0x000000011c107824 */ /* 0x000fc600078e0210 */
[----:B------:R1:W-:Y:S01]  /*2c6a0*/  STL [R1+0xe8], R10 ;  /* 0x0000e80a01007387 */ /* 0x0003e20000100800 */
[----:B0-----:R-:W-:Y:S02]  /*2c6b0*/  SHF.L.U32 R7, R7, 0x8, RZ ;  /* 0x0000000807077819 */ /* 0x001fe400000006ff */
[----:B------:R-:W-:-:S03]  /*2c6c0*/  ISETP.GT.U32.AND P3, PT, R0, R16, PT ;  /* 0x000000100000720c */ /* 0x000fc60003f64070 */
[----:B------:R-:W-:Y:S01]  /*2c6d0*/  IMAD.IADD R21, R7, 0x1, R21 ;  /* 0x0000000107157824 */ /* 0x000fe200078e0215 */
[----:B------:R-:W-:-:S04]  /*2c6e0*/  ISETP.GT.U32.AND.EX P3, PT, R2, RZ, PT, P3 ;  /* 0x000000ff0200720c */ /* 0x000fc80003f64130 */
[----:B------:R-:W-:Y:S02]  /*2c6f0*/  ISETP.GT.U32.AND P2, PT, R0, R21, PT ;  /* 0x000000150000720c */ /* 0x000fe40003f44070 */
[----:B---3--:R-:W-:Y:S01]  /*2c700*/  SHF.L.U32 R23, R23, 0x8, RZ ;  /* 0x0000000817177819 */ /* 0x008fe200000006ff */
[----:B------:R-:W3:Y:S01]  /*2c710*/  LDL.LU R21, [R1+0x21d0] ;  /* 0x0021d00001157983 */ /* 0x000ee20000300800 */
[----:B-1----:R-:W-:-:S04]  /*2c720*/  LOP3.LUT R10, R25, 0x1c, RZ, 0xc0, !PT ;  /* 0x0000001c190a7812 */ /* 0x002fc800078ec0ff */
[----:B------:R-:W-:Y:S02]  /*2c730*/  LEA.HI R7, R10, 0x10, RZ, 0x1e ;  /* 0x000000100a077811 */ /* 0x000fe400078ff0ff */
[----:B------:R-:W-:-:S03]  /*2c740*/  FSEL R12, R12, -INF , !P3 ;  /* 0xff8000000c0c7808 */ /* 0x000fc60005800000 */
[----:B------:R-:W-:Y:S02]  /*2c750*/  IMAD.IADD R23, R23, 0x1, R7 ;  /* 0x0000000117177824 */ /* 0x000fe400078e0207 */
[----:B------:R-:W4:Y:S01]  /*2c760*/  LDL.LU R7, [R1+0x21cc] ;  /* 0x0021cc0001077983 */ /* 0x000f220000300800 */
[----:B------:R0:W-:Y:S02]  /*2c770*/  STL [R1+0xe0], R12 ;  /* 0x0000e00c01007387 */ /* 0x0001e40000100800 */
[----:B------:R-:W-:Y:S02]  /*2c780*/  ISETP.GT.U32.AND P3, PT, R0, R23, PT ;  /* 0x000000170000720c */ /* 0x000fe40003f64070 */
[----:B------:R-:W2:Y:S04]  /*2c790*/  LDL.LU R23, [R1+0x21c8] ;  /* 0x0021c80001177983 */ /* 0x000ea80000300800 */
[----:B0-----:R-:W0:Y:S01]  /*2c7a0*/  S2R R12, SR_TID.X ;  /* 0x00000000000c7919 */ /* 0x001e220000002100 */
[----:B------:R-:W-:-:S04]  /*2c7b0*/  IADD3 R14, R28, R14, RZ ;  /* 0x0000000e1c0e7210 */ /* 0x000fc80007ffe0ff */
[----:B------:R-:W-:-:S04]  /*2c7c0*/  ISETP.GT.U32.AND P5, PT, R0, R14, PT ;  /* 0x0000000e0000720c */ /* 0x000fc80003fa4070 */
[----:B------:R-:W-:Y:S02]  /*2c7d0*/  ISETP.GT.U32.AND.EX P5, PT, R2, RZ, PT, P5 ;  /* 0x000000ff0200720c */ /* 0x000fe40003fa4150 */
[----:B------:R-:W-:Y:S02]  /*2c7e0*/  SHF.L.U32 R6, R6, 0x8, RZ ;  /* 0x0000000806067819 */ /* 0x000fe400000006ff */
[C---:B------:R-:W-:Y:S01]  /*2c7f0*/  ISETP.GT.U32.AND.EX P4, PT, R2.reuse, RZ, PT, P4 ;  /* 0x000000ff0200720c */ /* 0x040fe20003f84140 */
[----:B------:R-:W1:Y:S01]  /*2c800*/  S2R R13, SR_CTAID.X ;  /* 0x00000000000d7919 */ /* 0x000e620000002500 */
[----:B-----5:R-:W-:Y:S01]  /*2c810*/  FMUL R5, R5, c[0x0][0x188] ;  /* 0x0000620005057a20 */ /* 0x020fe20000400000 */
[----:B------:R-:W-:-:S04]  /*2c820*/  ISETP.GT.U32.AND.EX P3, PT, R2, RZ, PT, P3 ;  /* 0x000000ff0200720c */ /* 0x000fc80003f64130 */
[----:B------:R-:W-:Y:S02]  /*2c830*/  FSEL R5, R5, -INF , !P3 ;  /* 0xff80000005057808 */ /* 0x000fe40005800000 */
[----:B------:R-:W-:Y:S01]  /*2c840*/  LEA.HI R10, R10, 0x8, RZ, 0x1e ;  /* 0x000000080a0a7811 */ /* 0x000fe200078ff0ff */
[----:B------:R-:W-:Y:S01]  /*2c850*/  FMUL R3, R3, c[0x0][0x188] ;  /* 0x0000620003037a20 */ /* 0x000fe20000400000 */
[----:B------:R-:W-:Y:S02]  /*2c860*/  ISETP.GT.U32.AND.EX P2, PT, R2, RZ, PT, P2 ;  /* 0x000000ff0200720c */ /* 0x000fe40003f44120 */
[----:B---3--:R-:W-:-:S05]  /*2c870*/  FSEL R21, R21, -INF , !P5 ;  /* 0xff80000015157808 */ /* 0x008fca0006800000 */
[----:B------:R0:W-:Y:S02]  /*2c880*/  STL [R1+0xd8], R21 ;  /* 0x0000d81501007387 */ /* 0x0001e40000100800 */
[----:B0-----:R-:W-:-:S04]  /*2c890*/  LOP3.LUT R21, R12, 0x1c, RZ, 0xc0, !PT ;  /* 0x0000001c0c157812 */ /* 0x001fc800078ec0ff */
[----:B------:R-:W-:Y:S02]  /*2c8a0*/  LEA.HI R21, R21, R6, RZ, 0x1e ;  /* 0x0000000615157211 */ /* 0x000fe400078ff0ff */
[----:B--2---:R-:W-:Y:S01]  /*2c8b0*/  FSEL R23, R23, -INF , !P4 ;  /* 0xff80000017177808 */ /* 0x004fe20006000000 */
[----:B------:R-:W2:Y:S01]  /*2c8c0*/  LDL.LU R6, [R1+0x21c4] ;  /* 0x0021c40001067983 */ /* 0x000ea20000300800 */
[----:B------:R-:W-:-:S03]  /*2c8d0*/  LOP3.LUT R12, R12, 0x1c, RZ, 0xc0, !PT ;  /* 0x0000001c0c0c7812 */ /* 0x000fc600078ec0ff */
[----:B------:R0:W-:Y:S02]  /*2c8e0*/  STL [R1+0xac], R23 ;  /* 0x0000ac1701007387 */ /* 0x0001e40000100800 */
[----:B0-----:R-:W-:-:S05]  /*2c8f0*/  LEA.HI R23, R12, 0x78, RZ, 0x1e ;  /* 0x000000780c177811 */ /* 0x001fca00078ff0ff */
[----:B------:R-:W-:Y:S02]  /*2c900*/  IMAD.IADD R23, R28, 0x1, R23 ;  /* 0x000000011c177824 */ /* 0x000fe400078e0217 */
[----:B------:R-:W3:Y:S04]  /*2c910*/  LDL.LU R28, [R1+0x21c0] ;  /* 0x0021c000011c7983 */ /* 0x000ee80000300800 */
[----:B------:R-:W0:Y:S01]  /*2c920*/  S2R R12, SR_TID.X ;  /* 0x00000000000c7919 */ /* 0x000e220000002100 */
[----:B------:R-:W-:Y:S02]  /*2c930*/  ISETP.GT.U32.AND P4, PT, R0, R21, PT ;  /* 0x000000150000720c */ /* 0x000fe40003f84070 */
[----:B------:R-:W5:Y:S02]  /*2c940*/  S2R R21, SR_CTAID.X ;  /* 0x0000000000157919 */ /* 0x000f640000002500 */
[----:B-1----:R-:W-:Y:S01]  /*2c950*/  IMAD.SHL.U32 R25, R13, 0x100, RZ ;  /* 0x000001000d197824 */ /* 0x002fe200078e00ff */
[----:B0-----:R-:W-:Y:S01]  /*2c960*/  LOP3.LUT R12, R12, 0x1c, RZ, 0xc0, !PT ;  /* 0x0000001c0c0c7812 */ /* 0x001fe200078ec0ff */
[----:B-----5:R-:W-:-:S03]  /*2c970*/  IMAD.SHL.U32 R21, R21, 0x100, RZ ;  /* 0x0000010015157824 */ /* 0x020fc600078e00ff */
[----:B------:R-:W-:-:S04]  /*2c980*/  LEA.HI R12, R12, 0x70, RZ, 0x1e ;  /* 0x000000700c0c7811 */ /* 0x000fc800078ff0ff */
[----:B------:R-:W-:-:S04]  /*2c990*/  IADD3 R12, R21, R12, RZ ;  /* 0x0000000c150c7210 */ /* 0x000fc80007ffe0ff */
[----:B------:R-:W-:Y:S02]  /*2c9a0*/  ISETP.GE.U32.AND P3, PT, R0, R12, PT ;  /* 0x0000000c0000720c */ /* 0x000fe40003f66070 */
[----:B------:R-:W0:Y:S04]  /*2c9b0*/  S2R R12, SR_CTAID.X ;  /* 0x00000000000c7919 */ /* 0x000e280000002500 */
[----:B------:R-:W1:Y:S01]  /*2c9c0*/  S2R R21, SR_TID.X ;  /* 0x0000000000157919 */ /* 0x000e620000002100 */
[----:B------:R-:W-:Y:S01]  /*2c9d0*/  IMAD.IADD R10, R25, 0x1, R10 ;  /* 0x00000001190a7824 */ /* 0x000fe200078e020a */
[----:B------:R-:W-:Y:S01]  /*2c9e0*/  FSEL R3, R3, -INF , !P2 ;  /* 0xff80000003037808 */ /* 0x000fe20005000000 */
[----:B------:R-:W-:-:S03]  /*2c9f0*/  FMUL R4, R4, c[0x0][0x188] ;  /* 0x0000620004047a20 */ /* 0x000fc60000400000 */
[----:B------:R-:W-:Y:S01]  /*2ca00*/  ISETP.GT.U32.AND P5, PT, R0, R10, PT ;  /* 0x0000000a0000720c */ /* 0x000fe20003fa4070 */
[----:B------:R5:W-:Y:S03]  /*2ca10*/  STL [R1+0xa8], R3 ;  /* 0x0000a80301007387 */ /* 0x000be60000100800 */
[----:B------:R-:W-:Y:S02]  /*2ca20*/  ISETP.GT.U32.AND.EX P5, PT, R2, RZ, PT, P5 ;  /* 0x000000ff0200720c */ /* 0x000fe40003fa4150 */
[----:B------:R-:W-:Y:S02]  /*2ca30*/  ISETP.GE.U32.AND P2, PT, R0, R23, PT ;  /* 0x000000170000720c */ /* 0x000fe40003f46070 */
[----:B------:R-:W4:Y:S01]  /*2ca40*/  LDL R23, [R1+0x87c] ;  /* 0x00087c0001177983 */ /* 0x000f220000100800 */
[----:B-----5:R-:W-:Y:S01]  /*2ca50*/  FMUL R3, R26, c[0x0][0x188] ;  /* 0x000062001a037a20 */ /* 0x020fe20000400000 */
[----:B------:R-:W-:-:S02]  /*2ca60*/  FSEL R26, R4, -INF , !P5 ;  /* 0xff800000041a7808 */ /* 0x000fc40006800000 */
[----:B------:R1:W-:Y:S01]  /*2ca70*/  STL [R1+0xa4], R5 ;  /* 0x0000a40501007387 */ /* 0x0003e20000100800 */
[----:B0-----:R-:W-:-:S03]  /*2ca80*/  IMAD.SHL.U32 R4, R12, 0x100, RZ ;  /* 0x000001000c047824 */ /* 0x001fc600078e00ff */
[----:B------:R-:W0:Y:S01]  /*2ca90*/  S2R R12, SR_TID.X ;  /* 0x00000000000c7919 */ /* 0x000e220000002100 */
[----:B-1----:R-:W-:-:S03]  /*2caa0*/  LOP3.LUT R5, R21, 0x1c, RZ, 0xc0, !PT ;  /* 0x0000001c15057812 */ /* 0x002fc600078ec0ff */
[----:B------:R-:W1:Y:S01]  /*2cab0*/  S2R R21, SR_CTAID.X ;  /* 0x0000000000157919 */ /* 0x000e620000002500 */
[C---:B------:R-:W-:Y:S02]  /*2cac0*/  ISETP.GT.U32.AND.EX P4, PT, R2.reuse, RZ, PT, P4 ;  /* 0x000000ff0200720c */ /* 0x040fe40003f84140 */
[----:B------:R-:W-:Y:S02]  /*2cad0*/  ISETP.GE.U32.AND.EX P2, PT, R2, RZ, PT, P2 ;  /* 0x000000ff0200720c */ /* 0x000fe40003f46120 */
[----:B------:R-:W-:Y:S02]  /*2cae0*/  ISETP.GE.U32.AND P5, PT, R0, R27, PT ;  /* 0x0000001b0000720c */ /* 0x000fe40003fa6070 */
[----:B------:R-:W-:Y:S02]  /*2caf0*/  LEA.HI R5, R5, 0x60, RZ, 0x1e ;  /* 0x0000006005057811 */ /* 0x000fe400078ff0ff */
[----:B------:R-:W-:Y:S01]  /*2cb00*/  FSEL R27, R3, -INF , !P4 ;  /* 0xff800000031b7808 */ /* 0x000fe20006000000 */
[----:B------:R-:W-:Y:S01]  /*2cb10*/  FSEL R3, R8, -INF , !P2 ;  /* 0xff80000008037808 */ /* 0x000fe20005000000 */
[----:B------:R-:W-:Y:S01]  /*2cb20*/  ISETP.GE.U32.AND.EX P3, PT, R2, RZ, PT, P3 ;  /* 0x000000ff0200720c */ /* 0x000fe20003f66130 */
[----:B------:R-:W-:Y:S02]  /*2cb30*/  STL [R1+0xa0], R26 ;  /* 0x0000a01a01007387 */ /* 0x000fe40000100800 */
[----:B------:R-:W-:Y:S02]  /*2cb40*/  STL [R1+0xc4], R27 ;  /* 0x0000c41b01007387 */ /* 0x000fe40000100800 */
[----:B------:R-:W-:-:S02]  /*2cb50*/  IMAD.IADD R5, R4, 0x1, R5 ;  /* 0x0000000104057824 */ /* 0x000fc400078e0205 */
[----:B------:R5:W-:Y:S01]  /*2cb60*/  STL [R1+0x158], R3 ;  /* 0x0001580301007387 */ /* 0x000be20000100800 */
[----:B------:R-:W-:Y:S02]  /*2cb70*/  ISETP.GE.U32.AND.EX P5, PT, R2, RZ, PT, P5 ;  /* 0x000000ff0200720c */ /* 0x000fe40003fa6150 */
[----:B0-----:R-:W-:Y:S02]  /*2cb80*/  LOP3.LUT R12, R12, 0x1c, RZ, 0xc0, !PT ;  /* 0x0000001c0c0c7812 */ /* 0x001fe400078ec0ff */
[----:B-----5:R-:W-:Y:S02]  /*2cb90*/  FSEL R3, R11, -INF , !P3 ;  /* 0xff8000000b037808 */ /* 0x020fe40005800000 */
[----:B------:R-:W-:Y:S02]  /*2cba0*/  LEA.HI R12, R12, 0x58, RZ, 0x1e ;  /* 0x000000580c0c7811 */ /* 0x000fe400078ff0ff */
[----:B-1----:R-:W-:Y:S02]  /*2cbb0*/  SHF.L.U32 R21, R21, 0x8, RZ ;  /* 0x0000000815157819 */ /* 0x002fe400000006ff */
[----:B------:R-:W-:Y:S01]  /*2cbc0*/  ISETP.GE.U32.AND P4, PT, R0, R5, PT ;  /* 0x000000050000720c */ /* 0x000fe20003f86070 */
[----:B------:R0:W-:Y:S01]  /*2cbd0*/  STL [R1+0x154], R3 ;  /* 0x0001540301007387 */ /* 0x0001e20000100800 */
[----:B------:R-:W-:-:S02]  /*2cbe0*/  FMUL R17, R17, c[0x0][0x188] ;  /* 0x0000620011117a20 */ /* 0x000fc40000400000 */
[----:B------:R-:W-:Y:S01]  /*2cbf0*/  IMAD.IADD R12, R21, 0x1, R12 ;  /* 0x00000001150c7824 */ /* 0x000fe200078e020c */
[----:B------:R-:W-:Y:S02]  /*2cc00*/  ISETP.GE.U32.AND.EX P4, PT, R2, RZ, PT, P4 ;  /* 0x000000ff0200720c */ /* 0x000fe40003f86140 */
[----:B0-----:R-:W-:Y:S02]  /*2cc10*/  FSEL R3, R15, -INF , !P5 ;  /* 0xff8000000f037808 */ /* 0x001fe40006800000 */
[----:B------:R-:W-:-:S03]  /*2cc20*/  ISETP.GE.U32.AND P2, PT, R0, R12, PT ;  /* 0x0000000c0000720c */ /* 0x000fc60003f46070 */
[----:B------:R0:W-:Y:S01]  /*2cc30*/  STL [R1+0x150], R3 ;  /* 0x0001500301007387 */ /* 0x0001e20000100800 */
[----:B------:R-:W-:Y:S02]  /*2cc40*/  ISETP.GE.U32.AND.EX P2, PT, R2, RZ, PT, P2 ;  /* 0x000000ff0200720c */ /* 0x000fe40003f46120 */
[----:B------:R-:W-:Y:S02]  /*2cc50*/  ISETP.GE.U32.AND P3, PT, R0, R9, PT ;  /* 0x000000090000720c */ /* 0x000fe40003f66070 */
[----:B------:R-:W5:Y:S01]  /*2cc60*/  LDL R9, [R1+0x878] ;  /* 0x0008780001097983 */ /* 0x000f620000100800 */
[----:B0-----:R-:W-:-:S05]  /*2cc70*/  FSEL R3, R17, -INF , !P4 ;  /* 0xff80000011037808 */ /* 0x001fca0006000000 */
[----:B------:R2:W-:Y:S01]  /*2cc80*/  STL [R1+0x144], R3 ;  /* 0x0001440301007387 */ /* 0x0005e20000100800 */
[----:B------:R-:W-:Y:S02]  /*2cc90*/  ISETP.GE.U32.AND.EX P3, PT, R2, RZ, PT, P3 ;  /* 0x000000ff0200720c */ /* 0x000fe40003f66130 */
[----:B--2---:R-:W-:Y:S02]  /*2cca0*/  FSEL R3, R6, -INF , !P2 ;  /* 0xff80000006037808 */ /* 0x004fe40005000000 */
[----:B------:R-:W2:Y:S03]  /*2ccb0*/  LDL.LU R6, [R1+0x21bc] ;  /* 0x0021bc0001067983 */ /* 0x000ea60000300800 */
[----:B------:R3:W-:Y:S02]  /*2ccc0*/  STL [R1+0x13c], R3 ;  /* 0x00013c0301007387 */ /* 0x0007e40000100800 */
[----:B---3--:R-:W-:-:S02]  /*2ccd0*/  FSEL R3, R28, -INF , !P3 ;  /* 0xff8000001c037808 */ /* 0x008fc40005800000 */
[----:B------:R-:W3:Y:S04]  /*2cce0*/  LDL.LU R28, [R1+0x21b8] ;  /* 0x0021b800011c7983 */ /* 0x000ee80000300800 */
[----:B------:R-:W0:Y:S01]  /*2ccf0*/  S2R R4, SR_TID.X ;  /* 0x0000000000047919 */ /* 0x000e220000002100 */
[----:B------:R-:W-:Y:S01]  /*2cd00*/  ISETP.GE.U32.AND P5, PT, R0, R24, PT ;  /* 0x000000180000720c */ /* 0x000fe20003fa6070 */
[----:B------:R-:W5:Y:S03]  /*2cd10*/  LDL.LU R5, [R1+0xd0] ;  /* 0x0000d00001057983 */ /* 0x000f660000300800 */
[----:B------:R-:W-:Y:S01]  /*2cd20*/  ISETP.GE.U32.AND.EX P5, PT, R2, RZ, PT, P5 ;  /* 0x000000ff0200720c */ /* 0x000fe20003fa6150 */
[----:B------:R2:W-:Y:S01]  /*2cd30*/  STL [R1+0x134], R3 ;  /* 0x0001340301007387 */ /* 0x0005e20000100800 */
[----:B------:R-:W5:Y:S01]  /*2cd40*/  LDL.LU R24, [R1+0x9c] ;  /* 0x00009c0001187983 */ /* 0x000f620000300800 */
[----:B------:R-:W-:Y:S01]  /*2cd50*/  ISETP.GE.U32.AND P4, PT, R0, R19, PT ;  /* 0x000000130000720c */ /* 0x000fe20003f86070 */
[----:B------:R-:W-:-:S03]  /*2cd60*/  IMAD.SHL.U32 R8, R13, 0x100, RZ ;  /* 0x000001000d087824 */ /* 0x000fc600078e00ff */
[----:B------:R-:W-:Y:S02]  /*2cd70*/  ISETP.GE.U32.AND.EX P4, PT, R2, RZ, PT, P4 ;  /* 0x000000ff0200720c */ /* 0x000fe40003f86140 */
[----:B------:R-:W-:Y:S02]  /*2cd80*/  ISETP.GE.U32.AND P2, PT, R0, R18, PT ;  /* 0x000000120000720c */ /* 0x000fe40003f46070 */
[----:B0-----:R-:W-:Y:S02]  /*2cd90*/  LOP3.LUT R4, R4, 0x1c, RZ, 0xc0, !PT ;  /* 0x0000001c04047812 */ /* 0x001fe400078ec0ff */
[----:B------:R-:W-:Y:S02]  /*2cda0*/  ISETP.GE.U32.AND P3, PT, R0, R16, PT ;  /* 0x000000100000720c */ /* 0x000fe40003f66070 */
[C---:B------:R-:W-:Y:S02]  /*2cdb0*/  ISETP.GE.U32.AND.EX P2, PT, R2.reuse, RZ, PT, P2 ;  /* 0x000000ff0200720c */ /* 0x040fe40003f46120 */
[----:B------:R-:W-:Y:S01]  /*2cdc0*/  ISETP.GE.U32.AND.EX P3, PT, R2, RZ, PT, P3 ;  /* 0x000000ff0200720c */ /* 0x000fe20003f66130 */
[----:B----4-:R-:W-:Y:S01]  /*2cdd0*/  LDSM.16.MT88.4 R16, [R23+0x3e100] ;  /* 0x03e100001710783b */ /* 0x010fe20000004200 */
[----:B--2---:R-:W-:-:S03]  /*2cde0*/  FSEL R3, R6, -INF , !P5 ;  /* 0xff80000006037808 */ /* 0x004fc60006800000 */
[----:B------:R-:W2:Y:S01]  /*2cdf0*/  LDL.LU R6, [R1+0x21b4] ;  /* 0x0021b40001067983 */ /* 0x000ea20000300800 */
[----:B------:R-:W4:Y:S02]  /*2ce00*/  LDL.LU R21, [R1+0x94] ;  /* 0x0000940001157983 */ /* 0x000f240000300800 */
[----:B------:R0:W-:Y:S01]  /*2ce10*/  STL [R1+0xe4], R3 ;  /* 0x0000e40301007387 */ /* 0x0001e20000100800 */
[----:B------:R-:W-:Y:S01]  /*2ce20*/  ISETP.GE.U32.AND P5, PT, R0, R14, PT ;  /* 0x0000000e0000720c */ /* 0x000fe20003fa6070 */
[----:B------:R-:W2:Y:S01]  /*2ce30*/  LDL.LU R12, [R1+0x98] ;  /* 0x00009800010c7983 */ /* 0x000ea20000300800 */
[----:B------:R-:W4:Y:S01]  /*2ce40*/  LDL.LU R14, [R1+0xc0] ;  /* 0x0000c000010e7983 */ /* 0x000f220000300800 */
[----:B0-----:R-:W-:Y:S02]  /*2ce50*/  SHF.L.U32 R3, R13, 0x8, RZ ;  /* 0x000000080d037819 */ /* 0x001fe400000006ff */
[----:B------:R-:W0:Y:S01]  /*2ce60*/  S2R R13, SR_TID.X ;  /* 0x00000000000d7919 */ /* 0x000e220000002100 */
[----:B---3--:R-:W-:-:S03]  /*2ce70*/  FSEL R11, R28, -INF , !P4 ;  /* 0xff8000001c0b7808 */ /* 0x008fc60006000000 */
[----:B------:R-:W3:Y:S02]  /*2ce80*/  LDL.LU R28, [R1+0x21b0] ;  /* 0x0021b000011c7983 */ /* 0x000ee40000300800 */
[----:B------:R1:W-:Y:S02]  /*2ce90*/  STL [R1+0xdc], R11 ;  /* 0x0000dc0b01007387 */ /* 0x0003e40000100800 */
[----:B-1----:R-:W-:-:S05]  /*2cea0*/  LEA.HI R11, R4, 0x20, RZ, 0x1e ;  /* 0x00000020040b7811 */ /* 0x002fca00078ff0ff */
[----:B------:R-:W-:Y:S01]  /*2ceb0*/  IMAD.IADD R11, R8, 0x1, R11 ;  /* 0x00000001080b7824 */ /* 0x000fe200078e020b */
[----:B------:R-:W-:Y:S01]  /*2cec0*/  LEA.HI R8, R4, 0x18, RZ, 0x1e ;  /* 0x0000001804087811 */ /* 0x000fe200078ff0ff */
[----:B0-----:R-:W-:Y:S01]  /*2ced0*/  LOP3.LUT R4, R13, 0x1c, RZ, 0xc0, !PT ;  /* 0x0000001c0d047812 */ /* 0x001fe200078ec0ff */
[----:B------:R-:W-:Y:S01]  /*2cee0*/  ISETP.GE.U32.AND.EX P5, PT, R2, RZ, PT, P5 ;  /* 0x000000ff0200720c */ /* 0x000fe20003fa6150 */
[----:B------:R-:W3:Y:S02]  /*2cef0*/  LDL R13, [R1+0x880] ;  /* 0x00088000010d7983 */ /* 0x000ee40000100800 */
[----:B------:R-:W-:Y:S01]  /*2cf00*/  IMAD.IADD R3, R3, 0x1, R8 ;  /* 0x0000000103037824 */ /* 0x000fe200078e0208 */
[----:B------:R-:W-:Y:S02]  /*2cf10*/  FSEL R8, R20, -INF , !P2 ;  /* 0xff80000014087808 */ /* 0x000fe40005000000 */
[----:B------:R-:W-:Y:S02]  /*2cf20*/  LEA.HI R4, R4, 0x10, RZ, 0x1e ;  /* 0x0000001004047811 */ /* 0x000fe400078ff0ff */
[----:B------:R-:W-:Y:S01]  /*2cf30*/  ISETP.GE.U32.AND P2, PT, R0, R3, PT ;  /* 0x000000030000720c */ /* 0x000fe20003f46070 */
[----:B------:R-:W-:Y:S01]  /*2cf40*/  FSEL R3, R22, -INF , !P3 ;  /* 0xff80000016037808 */ /* 0x000fe20005800000 */
[----:B------:R-:W-:Y:S01]  /*2cf50*/  IADD3 R4, R25, R4, RZ ;  /* 0x0000000419047210 */ /* 0x000fe20007ffe0ff */
[----:B------:R-:W-:Y:S01]  /*2cf60*/  STL [R1+0xd4], R8 ;  /* 0x0000d40801007387 */ /* 0x000fe20000100800 */
[----:B------:R-:W3:Y:S02]  /*2cf70*/  LDL.LU R25, [R1+0x90] ;  /* 0x0000900001197983 */ /* 0x000ee40000300800 */
[----:B------:R0:W-:Y:S01]  /*2cf80*/  STL [R1+0xcc], R3 ;  /* 0x0000cc0301007387 */ /* 0x0001e20000100800 */
[----:B------:R-:W-:-:S02]  /*2cf90*/  ISETP.GE.U32.AND P4, PT, R0, R11, PT ;  /* 0x0000000b0000720c */ /* 0x000fc40003f86070 */
[----:B0-----:R-:W-:Y:S01]  /*2cfa0*/  FSEL R3, R29, -INF , !P5 ;  /* 0xff8000001d037808 */ /* 0x001fe20006800000 */
[C---:B------:R-:W-:Y:S01]  /*2cfb0*/  ISETP.GE.U32.AND P5, PT, R0.reuse, R10, PT ;  /* 0x0000000a0000720c */ /* 0x040fe20003fa6070 */
[----:B------:R-:W3:Y:S04]  /*2cfc0*/  LDL.LU R29, [R1+0x21ac] ;  /* 0x0021ac00011d7983 */ /* 0x000ee80000300800 */
[----:B-----5:R-:W0:Y:S01]  /*2cfd0*/  LDSM.16.MT88.4 R8, [R9+0x3e100] ;  /* 0x03e100000908783b */ /* 0x020e220000004200 */
[----:B------:R1:W-:Y:S01]  /*2cfe0*/  STL [R1+0xc8], R3 ;  /* 0x0000c80301007387 */ /* 0x0003e20000100800 */
[----:B------:R-:W-:Y:S02]  /*2cff0*/  ISETP.GE.U32.AND P3, PT, R0, R4, PT ;  /* 0x000000040000720c */ /* 0x000fe40003f66070 */
[----:B------:R-:W5:Y:S04]  /*2d000*/  S2R R4, SR_TID.X ;  /* 0x0000000000047919 */ /* 0x000f680000002100 */
[----:B-1----:R-:W1:Y:S01]  /*2d010*/  S2R R3, SR_CTAID.X ;  /* 0x0000000000037919 */ /* 0x002e620000002500 */
[----:B------:R-:W-:-:S02]  /*2d020*/  ISETP.GE.U32.AND.EX P4, PT, R2, RZ, PT, P4 ;  /* 0x000000ff0200720c */ /* 0x000fc40003f86140 */
[----:B-----5:R-:W-:Y:S01]  /*2d030*/  LOP3.LUT R4, R4, 0x1c, RZ, 0xc0, !PT ;  /* 0x0000001c04047812 */ /* 0x020fe200078ec0ff */
[----:B-1----:R-:W-:Y:S01]  /*2d040*/  IMAD.SHL.U32 R3, R3, 0x100, RZ ;  /* 0x0000010003037824 */ /* 0x002fe200078e00ff */
[----:B0-----:R-:W-:Y:S01]  /*2d050*/  STL.64 [R1+0x21a0], R10 ;  /* 0x0021a00a01007387 */ /* 0x001fe20000100a00 */
[----:B------:R0:W-:Y:S03]  /*2d060*/  STL.64 [R1+0x2198], R8 ;  /* 0x0021980801007387 */ /* 0x0001e60000100a00 */
[----:B------:R-:W-:Y:S01]  /*2d070*/  LEA.HI R4, R4, R3, RZ, 0x1e ;  /* 0x0000000304047211 */ /* 0x000fe200078ff0ff */
[----:B------:R-:W-:Y:S01]  /*2d080*/  FSEL R3, R7, -INF , !P4 ;  /* 0xff80000007037808 */ /* 0x000fe20006000000 */
[----:B0-----:R-:W5:Y:S01]  /*2d090*/  LDL.LU R8, [R1+0x100] ;  /* 0x0001000001087983 */ /* 0x001f620000300800 */
[----:B------:R-:W5:Y:S02]  /*2d0a0*/  LDL.LU R9, [R1+0x104] ;  /* 0x0001040001097983 */ /* 0x000f640000300800 */
[----:B------:R-:W5:Y:S02]  /*2d0b0*/  LDL.LU R10, [R1+0x108] ;  /* 0x00010800010a7983 */ /* 0x000f640000300800 */
[----:B------:R-:W5:Y:S01]  /*2d0c0*/  LDL.LU R11, [R1+0x10c] ;  /* 0x00010c00010b7983 */ /* 0x000f620000300800 */
[----:B------:R-:W5:Y:S01]  /*2d0d0*/  LDL.LU R7, [R1+0x21a8] ;  /* 0x0021a80001077983 */ /* 0x000f620000300800 */
[----:B------:R-:W-:Y:S01]  /*2d0e0*/  ISETP.GE.U32.AND P4, PT, R0, R4, PT ;  /* 0x000000040000720c */ /* 0x000fe20003f86070 */
[----:B------:R-:W-:-:S02]  /*2d0f0*/  IMAD.SHL.U32 R0, R5, 0x100, RZ ;  /* 0x0000010005007824 */ /* 0x000fc400078e00ff */
[----:B------:R0:W-:Y:S01]  /*2d100*/  STL [R1+0x88], R3 ;  /* 0x0000880301007387 */ /* 0x0001e20000100800 */
[----:B------:R-:W-:Y:S02]  /*2d110*/  LOP3.LUT R5, R24, 0xf, RZ, 0xc0, !PT ;  /* 0x0000000f18057812 */ /* 0x000fe400078ec0ff */
[----:B------:R-:W5:Y:S01]  /*2d120*/  LDL.LU R24, [R1+0x44] ;  /* 0x0000440001187983 */ /* 0x000f620000300800 */
[----:B0-----:R-:W-:Y:S02]  /*2d130*/  LOP3.LUT R3, R0, 0xf00, RZ, 0xe2, !PT ;  /* 0x00000f0000037812 */ /* 0x001fe400078ee2ff */
[----:B--2---:R-:W-:Y:S02]  /*2d140*/  IMAD R5, R12, 0x10, R5 ;  /* 0x000000100c057824 */ /* 0x004fe400078e0205 */
[----:B----4-:R-:W-:Y:S02]  /*2d150*/  LEA R20, R14, R3, 0xc ;  /* 0x000000030e147211 */ /* 0x010fe400078e60ff */
[----:B---3--:R-:W0:Y:S01]  /*2d160*/  LDSM.16.MT88.4 R12, [R13+0x3e180] ;  /* 0x03e180000d0c783b */ /* 0x008e220000004200 */
[----:B------:R-:W-:-:S04]  /*2d170*/  SHF.L.U32 R0, R21, 0x8, RZ ;  /* 0x0000000815007819 */ /* 0x000fc800000006ff */
[----:B------:R-:W-:Y:S02]  /*2d180*/  LOP3.LUT R0, R0, 0xf00, RZ, 0xe2, !PT ;  /* 0x00000f0000007812 */ /* 0x000fe400078ee2ff */
[----:B------:R-:W-:-:S05]  /*2d190*/  LOP3.LUT R4, R29, 0xf, RZ, 0xc0, !PT ;  /* 0x0000000f1d047812 */ /* 0x000fca00078ec0ff */
[----:B------:R-:W-:Y:S01]  /*2d1a0*/  IMAD R21, R28, 0x10, R4 ;  /* 0x000000101c157824 */ /* 0x000fe200078e0204 */
[----:B------:R-:W-:Y:S01]  /*2d1b0*/  LOP3.LUT R4, R5, 0xff, RZ, 0xc0, !PT ;  /* 0x000000ff05047812 */ /* 0x000fe200078ec0ff */
[----:B0-----:R-:W-:Y:S01]  /*2d1c0*/  STL.64 [R1+0x2190], R14 ;  /* 0x0021900e01007387 */ /* 0x001fe20000100a00 */
[----:B------:R0:W-:Y:S02]  /*2d1d0*/  STL.64 [R1+0x2188], R12 ;  /* 0x0021880c01007387 */ /* 0x0001e40000100a00 */
[----:B------:R-:W2:Y:S02]  /*2d1e0*/  LDL.LU R5, [R1+0x4c] ;  /* 0x00004c0001057983 */ /* 0x000ea40000300800 */
[----:B------:R-:W-:Y:S02]  /*2d1f0*/  IMAD R3, R25, 0x1000, R0 ;  /* 0x0000100019037824 */ /* 0x000fe400078e0200 */
[----:B------:R-:W-:Y:S01]  /*2d200*/  IMAD.IADD R4, R20, 0x1, R4 ;  /* 0x0000000114047824 */ /* 0x000fe200078e0204 */
[----:B------:R-:W-:Y:S01]  /*2d210*/  LOP3.LUT R0, R21, 0xff, RZ, 0xc0, !PT ;  /* 0x000000ff15007812 */ /* 0x000fe200078ec0ff */
[----:B-----5:R-:W-:Y:S01]  /*2d220*/  HMMA.16816.F32 R16, R16, R6, R8 ;  /* 0x000000061010723c */ /* 0x020fe20000001808 */
[----:B0-----:R-:W3:Y:S01]  /*2d230*/  LDL.LU R12, [R1+0xb0] ;  /* 0x0000b000010c7983 */ /* 0x001ee20000300800 */
[----:B------:R-:W3:Y:S02]  /*2d240*/  LDL.LU R13, [R1+0xb4] ;  /* 0x0000b400010d7983 */ /* 0x000ee40000300800 */
[----:B------:R-:W3:Y:S02]  /*2d250*/  LDL.LU R14, [R1+0xb8] ;  /* 0x0000b800010e7983 */ /* 0x000ee40000300800 */
[----:B------:R-:W3:Y:S01]  /*2d260*/  LDL.LU R15, [R1+0xbc] ;  /* 0x0000bc00010f7983 */ /* 0x000ee20000300800 */
[----:B------:R-:W3:Y:S01]  /*2d270*/  LDL.LU.64 R10, [R1+0x21a0] ;  /* 0x0021a000010a7983 */ /* 0x000ee20000300a00 */
[----:B------:R-:W3:Y:S02]  /*2d280*/  LDL.LU.64 R8, [R1+0x2198] ;  /* 0x0021980001087983 */ /* 0x000ee40000300a00 */
[----:B------:R-:W4:Y:S02]  /*2d290*/  LDL.LU R28, [R1+0x70] ;  /* 0x00007000011c7983 */ /* 0x000f240000300800 */
[----:B------:R-:W5:Y:S01]  /*2d2a0*/  LDL.LU R29, [R1+0x78] ;  /* 0x00007800011d7983 */ /* 0x000f620000300800 */
[----:B------:R-:W-:Y:S01]  /*2d2b0*/  IADD3 R25, R3, R0, RZ ;  /* 0x0000000003197210 */ /* 0x000fe20007ffe0ff */
[----:B------:R-:W-:Y:S01]  /*2d2c0*/  LOP3.LUT R0, R4, 0xffff, RZ, 0xc0, !PT ;  /* 0x0000ffff04007812 */ /* 0x000fe200078ec0ff */
[----:B------:R-:W-:Y:S01]  /*2d2d0*/  ISETP.GE.U32.AND.EX P2, PT, R2, RZ, PT, P2 ;  /* 0x000000ff0200720c */ /* 0x000fe20003f46120 */
[----:B------:R-:W-:Y:S01]  /*2d2e0*/  FMUL R24, R24, c[0x0][0x188] ;  /* 0x0000620018187a20 */ /* 0x000fe20000400000 */
[----:B------:R-:W-:-:S02]  /*2d2f0*/  ISETP.GE.U32.AND.EX P3, PT, R2, RZ, PT, P3 ;  /* 0x000000ff0200720c */ /* 0x000fc40003f66130 */
[C---:B------:R-:W-:Y:S02]  /*2d300*/  ISETP.GE.U32.AND.EX P4, PT, R2.reuse, RZ, PT, P4 ;  /* 0x000000ff0200720c */ /* 0x040fe40003f86140 */
[----:B------:R-:W-:Y:S01]  /*2d310*/  ISETP.GE.U32.AND.EX P5, PT, R2, RZ, PT, P5 ;  /* 0x000000ff0200720c */ /* 0x000fe20003fa6150 */
[----:B------:R-:W0:Y:S04]  /*2d320*/  LDSM.16.MT88.4 R20, [R23+0x3e180] ;  /* 0x03e180001714783b */ /* 0x000e280000004200 */
[----:B------:R-:W-:Y:S01]  /*2d330*/  STL.64 [R1+0x2180], R18 ;  /* 0x0021801201007387 */ /* 0x000fe20000100a00 */
[----:B------:R1:W-:Y:S02]  /*2d340*/  STL.64 [R1+0x2178], R16 ;  /* 0x0021781001007387 */ /* 0x0003e40000100a00 */
[----:B------:R-:W4:Y:S01]  /*2d350*/  LDL.LU R4, [R1+0x84] ;  /* 0x0000840001047983 */ /* 0x000f220000300800 */
[----:B------:R-:W-:Y:S01]  /*2d360*/  SHF.R.U32.HI R3, RZ, 0xe, R0 ;  /* 0x0000000eff037819 */ /* 0x000fe20000011600 */
[----:B-1----:R-:W5:Y:S01]  /*2d370*/  LDL.LU R16, [R1+0x120] ;  /* 0x0001200001107983 */ /* 0x002f620000300800 */
[----:B------:R-:W5:Y:S02]  /*2d380*/  LDL.LU R17, [R1+0x124] ;  /* 0x0001240001117983 */ /* 0x000f640000300800 */
[----:B------:R-:W5:Y:S02]  /*2d390*/  LDL.LU R18, [R1+0x128] ;  /* 0x0001280001127983 */ /* 0x000f640000300800 */
[----:B------:R-:W5:Y:S01]  /*2d3a0*/  LDL.LU R19, [R1+0x12c] ;  /* 0x00012c0001137983 */ /* 0x000f620000300800 */
[----:B------:R-:W-:Y:S01]  /*2d3b0*/  FSEL R24, R24, -INF , !P3 ;  /* 0xff80000018187808 */ /* 0x000fe20005800000 */
[----:B------:R-:W-:Y:S01]  /*2d3c0*/  BAR.SYNC.DEFER_BLOCKING 0x0 ;  /* 0x0000000000007b1d */ /* 0x000fe20000010000 */
[----:B------:R-:W-:Y:S01]  /*2d3d0*/  LOP3.LUT P3, RZ, R3, 0x1, RZ, 0xc0, !PT ;  /* 0x0000000103ff7812 */ /* 0x000fe2000786c0ff */
[----:B--2---:R-:W-:-:S05]  /*2d3e0*/  FMUL R5, R5, c[0x0][0x188] ;  /* 0x0000620005057a20 */ /* 0x004fca0000400000 */
[----:B------:R-:W-:-:S05]  /*2d3f0*/  FSEL R5, R5, -INF , !P2 ;  /* 0xff80000005057808 */ /* 0x000fca0005000000 */
[----:B------:R1:W-:Y:S04]  /*2d400*/  STL [R1+0x5c], R5 ;  /* 0x00005c0501007387 */ /* 0x0003e80000100800 */
[----:B-1----:R-:W2:Y:S01]  /*2d410*/  LDL.LU R5, [R1+0x8c] ;  /* 0x00008c0001057983 */ /* 0x002ea20000300800 */
[----:B------:R-:W-:Y:S01]  /*2d420*/  STL [R1+0x58], R24 ;  /* 0x0000581801007387 */ /* 0x000fe20000100800 */
[----:B---3--:R-:W-:Y:S01]  /*2d430*/  HMMA.16816.F32 R8, R8, R6, R12 ;  /* 0x000000060808723c */ /* 0x008fe2000000180c */
[----:B----4-:R-:W-:-:S05]  /*2d440*/  FMUL R4, R4, c[0x0][0x188] ;  /* 0x0000620004047a20 */ /* 0x010fca0000400000 */
[----:B------:R-:W-:-:S05]  /*2d450*/  FSEL R3, R4, -INF , !P4 ;  /* 0xff80000004037808 */ /* 0x000fca0006000000 */
[----:B------:R1:W-:Y:S01]  /*2d460*/  STL [R1+0x80], R3 ;  /* 0x0000800301007387 */ /* 0x0003e20000100800 */
[----:B------:R-:W3:Y:S02]  /*2d470*/  LDL.LU.64 R14, [R1+0x2190] ;  /* 0x00219000010e7983 */ /* 0x000ee40000300a00 */
[----:B------:R-:W3:Y:S01]  /*2d480*/  LDL.LU.64 R12, [R1+0x2188] ;  /* 0x00218800010c7983 */ /* 0x000ee20000300a00 */
[----:B------:R-:W-:-:S08]  /*2d490*/  SHF.R.U32.HI R2, RZ, 0xf, R0 ;  /* 0x0000000fff027819 */ /* 0x000fd00000011600 */
[----:B------:R-:W-:Y:S01]  /*2d4a0*/  STL.64 [R1+0x2170], R10 ;  /* 0x0021700a01007387 */ /* 0x000fe20000100a00 */
[----:B------:R4:W-:Y:S02]  /*2d4b0*/  STL.64 [R1+0x2168], R8 ;  /* 0x0021680801007387 */ /* 0x0009e40000100a00 */
[----:B-----5:R-:W-:Y:S01]  /*2d4c0*/  FMUL R4, R29, c[0x0][0x188] ;  /* 0x000062001d047a20 */ /* 0x020fe20000400000 */
[----:B------:R-:W-:Y:S02]  /*2d4d0*/  LOP3.LUT P2, RZ, R2, 0x1, RZ, 0xc0, !PT ;  /* 0x0000000102ff7812 */ /* 0x000fe4000784c0ff */
[----:B-1----:R-:W-:Y:S01]  /*2d4e0*/  SHF.R.U32.HI R3, RZ, 0xb, R0 ;  /* 0x0000000bff037819 */ /* 0x002fe20000011600 */
[----:B----4-:R-:W0:Y:S01]  /*2d4f0*/  LDL.LU R8, [R1+0x110] ;  /* 0x0001100001087983 */ /* 0x010e220000300800 */
[----:B------:R-:W0:Y:S02]  /*2d500*/  LDL.LU R9, [R1+0x114] ;  /* 0x0001140001097983 */ /* 0x000e240000300800 */
[----:B------:R-:W0:Y:S02]  /*2d510*/  LDL.LU R10, [R1+0x118] ;  /* 0x00011800010a7983 */ /* 0x000e240000300800 */
[----:B------:R-:W0:Y:S02]  /*2d520*/  LDL.LU R11, [R1+0x11c] ;  /* 0x00011c00010b7983 */ /* 0x000e240000300800 */
[----:B--2---:R-:W-:-:S02]  /*2d530*/  FMUL R24, R5, c[0x0][0x188] ;  /* 0x0000620005187a20 */ /* 0x004fc40000400000 */
[----:B------:R-:W-:-:S03]  /*2d540*/  FMUL R5, R28, c[0x0][0x188] ;  /* 0x000062001c057a20 */ /* 0x000fc60000400000 */
[----:B------:R-:W-:Y:S02]  /*2d550*/  FSEL R28, R24, -INF , !P5 ;  /* 0xff800000181c7808 */ /* 0x000fe40006800000 */
[----:B------:R-:W2:Y:S03]  /*2d560*/  LDL.LU R24, [R1+0x20] ;  /* 0x0000200001187983 */ /* 0x000ea60000300800 */
[----:B------:R1:W-:Y:S02]  /*2d570*/  STL [R1+0x54], R28 ;  /* 0x0000541c01007387 */ /* 0x0003e40000100800 */
[----:B-1----:R-:W-:Y:S01]  /*2d580*/  FSEL R28, R5, -INF , !P2 ;  /* 0xff800000051c7808 */ /* 0x002fe20005000000 */
[----:B------:R-:W-:Y:S01]  /*2d590*/  LOP3.LUT P2, RZ, R3, 0x1, RZ, 0xc0, !PT ;  /* 0x0000000103ff7812 */ /* 0x000fe2000784c0ff */
[----:B------:R-:W-:Y:S01]  /*2d5a0*/  FSEL R3, R4, -INF , !P3 ;  /* 0xff80000004037808 */ /* 0x000fe20005800000 */
[----:B------:R-:W4:Y:S02]  /*2d5b0*/  LDL.LU R5, [R1+0x28] ;  /* 0x0000280001057983 */ /* 0x000f240000300800 */
[----:B------:R1:W-:Y:S02]  /*2d5c0*/  STL [R1+0xf4], R28 ;  /* 0x0000f41c01007387 */ /* 0x0003e40000100800 */
[----:B------:R5:W-:Y:S01]  /*2d5d0*/  STL [R1+0xfc], R3 ;  /* 0x0000fc0301007387 */ /* 0x000be20000100800 */
[----:B---3--:R-:W-:Y:S03]  /*2d5e0*/  HMMA.16816.F32 R12, R12, R6, R16 ;  /* 0x000000060c0c723c */ /* 0x008fe60000001810 */
[----:B------:R-:W3:Y:S01]  /*2d5f0*/  LDL.LU.64 R18, [R1+0x2180] ;  /* 0x0021800001127983 */ /* 0x000ee20000300a00 */
[----:B------:R-:W3:Y:S01]  /*2d600*/  LDL.LU.64 R16, [R1+0x2178] ;  /* 0x0021780001107983 */ /* 0x000ee20000300a00 */
[--C-:B------:R-:W-:Y:S01]  /*2d610*/  SHF.R.U32.HI R2, RZ, 0xd, R0.reuse ;  /* 0x0000000dff027819 */ /* 0x100fe20000011600 */
[----:B-1----:R-:W3:Y:S01]  /*2d620*/  LDL.LU R28, [R1+0x60] ;  /* 0x00006000011c7983 */ /* 0x002ee20000300800 */
[--C-:B-----5:R-:W-:Y:S01]  /*2d630*/  SHF.R.U32.HI R3, RZ, 0x8, R0.reuse ;  /* 0x00000008ff037819 */ /* 0x120fe20000011600 */
[----:B------:R-:W5:Y:S01]  /*2d640*/  LDL.LU R29, [R1+0x68] ;  /* 0x00006800011d7983 */ /* 0x000f620000300800 */
[----:B------:R-:W-:Y:S01]  /*2d650*/  LOP3.LUT P4, RZ, R2, 0x1, RZ, 0xc0, !PT ;  /* 0x0000000102ff7812 */ /* 0x000fe2000788c0ff */
[----:B------:R-:W-:-:S04]  /*2d660*/  SHF.R.U32.HI R2, RZ, 0xc, R0 ;  /* 0x0000000cff027819 */ /* 0x000fc80000011600 */
[----:B------:R-:W-:-:S09]  /*2d670*/  LOP3.LUT P5, RZ, R2, 0x1, RZ, 0xc0, !PT ;  /* 0x0000000102ff7812 */ /* 0x000fd200078ac0ff */
[----:B------:R1:W-:Y:S01]  /*2d680*/  STL [R1+0x215c], R13 ;  /* 0x00215c0d01007387 */ /* 0x0003e20000100800 */
[----:B------:R-:W-:Y:S01]  /*2d690*/  STL [R1+0x2158], R15 ;  /* 0x0021580f01007387 */ /* 0x000fe20000100800 */
[----:B0-----:R-:W-:Y:S01]  /*2d6a0*/  HMMA.16816.F32 R20, R20, R6, R8 ;  /* 0x000000061414723c */ /* 0x001fe20000001808 */
[----:B--2---:R-:W-:-:S05]  /*2d6b0*/  FMUL R24, R24, c[0x0][0x188] ;  /* 0x0000620018187a20 */ /* 0x004fca0000400000 */
[----:B-1----:R-:W-:Y:S01]  /*2d6c0*/  FSEL R13, R24, -INF , !P4 ;  /* 0xff800000180d7808 */ /* 0x002fe20006000000 */
[----:B----4-:R-:W-:-:S05]  /*2d6d0*/  FMUL R5, R5, c[0x0][0x188] ;  /* 0x0000620005057a20 */ /* 0x010fca0000400000 */
[----:B------:R-:W-:Y:S01]  /*2d6e0*/  FSEL R5, R5, -INF , !P5 ;  /* 0xff80000005057808 */ /* 0x000fe20006800000 */
[----:B------:R-:W-:Y:S01]  /*2d6f0*/  LOP3.LUT P5, RZ, R3, 0x1, RZ, 0xc0, !PT ;  /* 0x0000000103ff7812 */ /* 0x000fe200078ac0ff */
[----:B------:R-:W-:Y:S03]  /*2d700*/  STL [R1+0xc0], R13 ;  /* 0x0000c00d01007387 */ /* 0x000fe60000100800 */
[----:B------:R-:W-:Y:S02]  /*2d710*/  STL [R1+0xd0], R5 ;  /* 0x0000d00501007387 */ /* 0x000fe40000100800 */
[----:B---3--:R-:W-:-:S05]  /*2d720*/  FMUL R4, R16, c[0x0][0x188] ;  /* 0x0000620010047a20 */ /* 0x008fca0000400000 */
[----:B------:R-:W-:-:S05]  /*2d730*/  FSEL R3, R4, -INF , !P2 ;  /* 0xff80000004037808 */ /* 0x000fca0005000000 */
[----:B------:R0:W-:Y:S01]  /*2d740*/  STL [R1+0x104], R3 ;  /* 0x0001040301007387 */ /* 0x0001e20000100800 */
[----:B------:R-:W2:Y:S02]  /*2d750*/  LDL.LU.64 R10, [R1+0x2170] ;  /* 0x00217000010a7983 */ /* 0x000ea40000300a00 */
[----:B------:R-:W3:Y:S01]  /*2d760*/  LDL.LU.64 R8, [R1+0x2168] ;  /* 0x0021680001087983 */ /* 0x000ee20000300a00 */
[----:B------:R-:W-:-:S04]  /*2d770*/  SHF.R.U32.HI R2, RZ, 0xa, R0 ;  /* 0x0000000aff027819 */ /* 0x000fc80000011600 */
[----:B------:R-:W-:Y:S01]  /*2d780*/  LOP3.LUT P3, RZ, R2, 0x1, RZ, 0xc0, !PT ;  /* 0x0000000102ff7812 */ /* 0x000fe2000786c0ff */
[----:B------:R-:W-:-:S04]  /*2d790*/  SHF.R.U32.HI R2, RZ, 0x9, R0 ;  /* 0x00000009ff027819 */ /* 0x000fc80000011600 */
[----:B------:R-:W-:Y:S01]  /*2d7a0*/  LOP3.LUT P4, RZ, R2, 0x1, RZ, 0xc0, !PT ;  /* 0x0000000102ff7812 */ /* 0x000fe2000788c0ff */
[----:B------:R-:W-:-:S04]  /*2d7b0*/  SHF.R.U32.HI R2, RZ, 0x7, R0 ;  /* 0x00000007ff027819 */ /* 0x000fc80000011600 */
[----:B------:R-:W-:Y:S01]  /*2d7c0*/  LOP3.LUT P2, RZ, R2, 0x1, RZ, 0xc0, !PT ;  /* 0x0000000102ff7812 */ /* 0x000fe2000784c0ff */
[----:B------:R-:W-:Y:S01]  /*2d7d0*/  FMUL R2, R18, c[0x0][0x188] ;  /* 0x0000620012027a20 */ /* 0x000fe20000400000 */
[----:B0-----:R-:W-:Y:S01]  /*2d7e0*/  SHF.R.U32.HI R3, RZ, 0x6, R0 ;  /* 0x00000006ff037819 */ /* 0x001fe20000011600 */
[----:B------:R-:W-:Y:S03]  /*2d7f0*/  STL [R1+0x2160], R21 ;  /* 0x0021601501007387 */ /* 0x000fe60000100800 */
[----:B------:R-:W-:Y:S01]  /*2d800*/  FSEL R6, R2, -INF , !P3 ;  /* 0xff80000002067808 */ /* 0x000fe20005800000 */
[----:B------:R-:W-:Y:S01]  /*2d810*/  STL [R1+0x2154], R23 ;  /* 0x0021541701007387 */ /* 0x000fe20000100800 */
[----:B------:R-:W-:-:S03]  /*2d820*/  LOP3.LUT P3, RZ, R3, 0x1, RZ, 0xc0, !PT ;  /* 0x0000000103ff7812 */ /* 0x000fc6000786c0ff */
[----:B------:R0:W-:Y:S01]  /*2d830*/  STL [R1+0xbc], R6 ;  /* 0x0000bc0601007387 */ /* 0x0001e20000100800 */
[----:B------:R-:W4:Y:S02]  /*2d840*/  LDL.LU R16, [R1+0x30] ;  /* 0x0000300001107983 */ /* 0x000f240000300800 */
[----:B------:R-:W4:Y:S02]  /*2d850*/  LDL.LU R15, [R1+0x74] ;  /* 0x00007400010f7983 */ /* 0x000f240000300800 */
[----:B---3--:R-:W-:-:S05]  /*2d860*/  FMUL R4, R8, c[0x0][0x188] ;  /* 0x0000620008047a20 */ /* 0x008fca0000400000 */
[----:B------:R-:W-:-:S05]  /*2d870*/  FSEL R3, R4, -INF , !P4 ;  /* 0xff80000004037808 */ /* 0x000fca0006000000 */
[----:B------:R1:W-:Y:S01]  /*2d880*/  STL [R1+0xf0], R3 ;  /* 0x0000f00301007387 */ /* 0x0003e20000100800 */
[----:B------:R-:W3:Y:S02]  /*2d890*/  LDL.LU R13, [R1+0x7c] ;  /* 0x00007c00010d7983 */ /* 0x000ee40000300800 */
[----:B--2---:R-:W-:Y:S02]  /*2d8a0*/  FMUL R2, R10, c[0x0][0x188] ;  /* 0x000062000a027a20 */ /* 0x004fe40000400000 */
[----:B------:R-:W-:Y:S01]  /*2d8b0*/  FMUL R4, R28, c[0x0][0x188] ;  /* 0x000062001c047a20 */ /* 0x000fe20000400000 */
[--C-:B------:R-:W-:Y:S02]  /*2d8c0*/  SHF.R.U32.HI R5, RZ, 0x5, R0.reuse ;  /* 0x00000005ff057819 */ /* 0x100fe40000011600 */
[----:B0-----:R-:W-:Y:S01]  /*2d8d0*/  FSEL R6, R2, -INF , !P5 ;  /* 0xff80000002067808 */ /* 0x001fe20006800000 */
[----:B-----5:R-:W-:Y:S01]  /*2d8e0*/  FMUL R2, R29, c[0x0][0x188] ;  /* 0x000062001d027a20 */ /* 0x020fe20000400000 */
[----:B-1----:R-:W-:-:S02]  /*2d8f0*/  SHF.R.U32.HI R3, RZ, 0x4, R0 ;  /* 0x00000004ff037819 */ /* 0x002fc40000011600 */
[----:B------:R-:W-:Y:S02]  /*2d900*/  LOP3.LUT P4, RZ, R5, 0x1, RZ, 0xc0, !PT ;  /* 0x0000000105ff7812 */ /* 0x000fe4000788c0ff */
[----:B------:R-:W-:Y:S01]  /*2d910*/  LOP3.LUT P5, RZ, R3, 0x1, RZ, 0xc0, !PT ;  /* 0x0000000103ff7812 */ /* 0x000fe200078ac0ff */
[----:B------:R-:W-:Y:S01]  /*2d920*/  FSEL R3, R4, -INF , !P2 ;  /* 0xff80000004037808 */ /* 0x000fe20005000000 */
[----:B------:R-:W-:Y:S01]  /*2d930*/  FSEL R2, R2, -INF , !P3 ;  /* 0xff80000002027808 */ /* 0x000fe20005800000 */
[----:B------:R-:W-:Y:S01]  /*2d940*/  STL [R1+0xf8], R6 ;  /* 0x0000f80601007387 */ /* 0x000fe20000100800 */
[----:B------:R-:W-:Y:S01]  /*2d950*/  FMUL R4, R12, c[0x0][0x188] ;  /* 0x000062000c047a20 */ /* 0x000fe20000400000 */
[--C-:B------:R-:W-:Y:S01]  /*2d960*/  SHF.R.U32.HI R5, RZ, 0x3, R0.reuse ;  /* 0x00000003ff057819 */ /* 0x100fe20000011600 */
[----:B------:R-:W2:Y:S01]  /*2d970*/  LDL.LU R28, [R1+0x24] ;  /* 0x00002400011c7983 */ /* 0x000ea20000300800 */
[----:B------:R-:W5:Y:S01]  /*2d980*/  LDL.LU R29, [R1+0x2c] ;  /* 0x00002c00011d7983 */ /* 0x000f620000300800 */
[----:B------:R-:W-:Y:S02]  /*2d990*/  STL [R1+0x100], R3 ;  /* 0x0001000301007387 */ /* 0x000fe40000100800 */
[----:B------:R0:W-:Y:S01]  /*2d9a0*/  STL [R1+0xec], R2 ;  /* 0x0000ec0201007387 */ /* 0x0001e20000100800 */
[----:B------:R-:W-:Y:S01]  /*2d9b0*/  LOP3.LUT P2, RZ, R5, 0x1, RZ, 0xc0, !PT ;  /* 0x0000000105ff7812 */ /* 0x000fe2000784c0ff */
[--C-:B------:R-:W-:Y:S01]  /*2d9c0*/  SHF.R.U32.HI R5, RZ, 0x1, R0.reuse ;  /* 0x00000001ff057819 */ /* 0x100fe20000011600 */
[----:B0-----:R-:W-:Y:S01]  /*2d9d0*/  FSEL R2, R4, -INF , !P4 ;  /* 0xff80000004027808 */ /* 0x001fe20006000000 */
[----:B------:R-:W-:Y:S01]  /*2d9e0*/  FMUL R4, R14, c[0x0][0x188] ;  /* 0x000062000e047a20 */ /* 0x000fe20000400000 */
[----:B------:R-:W-:Y:S01]  /*2d9f0*/  SHF.R.U32.HI R3, RZ, 0x2, R0 ;  /* 0x00000002ff037819 */ /* 0x000fe20000011600 */
[----:B------:R-:W-:Y:S01]  /*2da00*/  LOP3.LUT R0, R25, 0xffff, RZ, 0xc0, !PT ;  /* 0x0000ffff19007812 */ /* 0x000fe200078ec0ff */
[----:B------:R-:W-:Y:S01]  /*2da10*/  LOP3.LUT P4, RZ, R5, 0x1, RZ, 0xc0, !PT ;  /* 0x0000000105ff7812 */ /* 0x000fe2000788c0ff */
[----:B------:R-:W-:Y:S01]  /*2da20*/  FMUL R5, R20, c[0x0][0x188] ;  /* 0x0000620014057a20 */ /* 0x000fe20000400000 */
[----:B------:R-:W-:-:S02]  /*2da30*/  FSEL R4, R4, -INF , !P5 ;  /* 0xff80000004047808 */ /* 0x000fc40006800000 */
[----:B------:R-:W-:Y:S01]  /*2da40*/  LOP3.LUT P3, RZ, R3, 0x1, RZ, 0xc0, !PT ;  /* 0x0000000103ff7812 */ /* 0x000fe2000786c0ff */
[----:B------:R-:W-:Y:S01]  /*2da50*/  FMUL R6, R22, c[0x0][0x188] ;  /* 0x0000620016067a20 */ /* 0x000fe20000400000 */
[----:B------:R-:W-:Y:S01]  /*2da60*/  SHF.R.U32.HI R3, RZ, 0xe, R0 ;  /* 0x0000000eff037819 */ /* 0x000fe20000011600 */
[----:B------:R-:W-:Y:S01]  /*2da70*/  STL [R1+0xb8], R2 ;  /* 0x0000b80201007387 */ /* 0x000fe20000100800 */
[----:B------:R0:W-:Y:S01]  /*2da80*/  STL [R1+0xb4], R4 ;  /* 0x0000b40401007387 */ /* 0x0001e20000100800 */
[----:B------:R-:W-:Y:S01]  /*2da90*/  FSEL R5, R5, -INF , !P2 ;  /* 0xff80000005057808 */ /* 0x000fe20005000000 */
[----:B------:R-:W-:Y:S02]  /*2daa0*/  LOP3.LUT P2, RZ, R3, 0x1, RZ, 0xc0, !PT ;  /* 0x0000000103ff7812 */ /* 0x000fe4000784c0ff */
[----:B----4-:R-:W-:Y:S02]  /*2dab0*/  FMUL R3, R16, c[0x0][0x188] ;  /* 0x0000620010037a20 */ /* 0x010fe40000400000 */
[----:B------:R-:W-:Y:S01]  /*2dac0*/  STL [R1+0xb0], R5 ;  /* 0x0000b00501007387 */ /* 0x000fe20000100800 */
[----:B0-----:R-:W-:-:S02]  /*2dad0*/  FSEL R4, R6, -INF , !P3 ;  /* 0xff80000006047808 */ /* 0x001fc40005800000 */
[----:B------:R-:W-:Y:S02]  /*2dae0*/  SHF.R.U32.HI R2, RZ, 0xf, R0 ;  /* 0x0000000fff027819 */ /* 0x000fe40000011600 */
[----:B------:R-:W-:Y:S01]  /*2daf0*/  FSEL R3, R3, -INF , !P4 ;  /* 0xff80000003037808 */ /* 0x000fe20006000000 */
[----:B------:R0:W-:Y:S01]  /*2db00*/  STL [R1+0x9c], R4 ;  /* 0x00009c0401007387 */ /* 0x0001e20000100800 */
[----:B------:R-:W-:-:S03]  /*2db10*/  LOP3.LUT P5, RZ, R2, 0x1, RZ, 0xc0, !PT ;  /* 0x0000000102ff7812 */ /* 0x000fc600078ac0ff */
[----:B------:R1:W-:Y:S02]  /*2db20*/  STL [R1+0x98], R3 ;  /* 0x0000980301007387 */ /* 0x0003e40000100800 */
[----:B0-----:R-:W-:-:S05]  /*2db30*/  FMUL R4, R15, c[0x0][0x188] ;  /* 0x000062000f047a20 */ /* 0x001fca0000400000 */
[----:B------:R-:W-:-:S05]  /*2db40*/  FSEL R4, R4, -INF , P5 ;  /* 0xff80000004047808 */ /* 0x000fca0002800000 */
[----:B------:R5:W-:Y:S01]  /*2db50*/  STL [R1+0x70], R4 ;  /* 0x0000700401007387 */ /* 0x000be20000100800 */
[----:B---3--:R-:W-:-:S05]  /*2db60*/  FMUL R5, R13, c[0x0][0x188] ;  /* 0x000062000d057a20 */ /* 0x008fca0000400000 */
[----:B-1----:R-:W-:-:S05]  /*2db70*/  FSEL R3, R5, -INF , P2 ;  /* 0xff80000005037808 */ /* 0x002fca0001000000 */
[----:B------:R0:W-:Y:S01]  /*2db80*/  STL [R1+0x74], R3 ;  /* 0x0000740301007387 */ /* 0x0001e20000100800 */
[----:B------:R-:W3:Y:S02]  /*2db90*/  LDL.LU R21, [R1+0x64] ;  /* 0x0000640001157983 */ /* 0x000ee40000300800 */
[----:B------:R-:W4:Y:S01]  /*2dba0*/  LDL R24, [R1+0x54] ;  /* 0x0000540001187983 */ /* 0x000f220000100800 */
[----:B------:R-:W-:-:S04]  /*2dbb0*/  SHF.R.U32.HI R2, RZ, 0xd, R0 ;  /* 0x0000000dff027819 */ /* 0x000fc80000011600 */
[----:B------:R-:W-:Y:S01]  /*2dbc0*/  LOP3.LUT P3, RZ, R2, 0x1, RZ, 0xc0, !PT ;  /* 0x0000000102ff7812 */ /* 0x000fe2000786c0ff */
[----:B------:R-:W-:-:S04]  /*2dbd0*/  SHF.R.U32.HI R2, RZ, 0xc, R0 ;  /* 0x0000000cff027819 */ /* 0x000fc80000011600 */
[----:B------:R-:W-:Y:S01]  /*2dbe0*/  LOP3.LUT P4, RZ, R2, 0x1, RZ, 0xc0, !PT ;  /* 0x0000000102ff7812 */ /* 0x000fe2000788c0ff */
[----:B------:R-:W-:-:S04]  /*2dbf0*/  SHF.R.U32.HI R2, RZ, 0xa, R0 ;  /* 0x0000000aff027819 */ /* 0x000fc80000011600 */
[----:B------:R-:W-:Y:S01]  /*2dc00*/  LOP3.LUT P2, RZ, R2, 0x1, RZ, 0xc0, !PT ;  /* 0x0000000102ff7812 */ /* 0x000fe2000784c0ff */
[----:B--2---:R-:W-:Y:S01]  /*2dc10*/  FMUL R2, R28, c[0x0][0x188] ;  /* 0x000062001c027a20 */ /* 0x004fe20000400000 */
[----:B------:R-:W-:Y:S01]  /*2dc20*/  SHF.R.U32.HI R6, RZ, 0xb, R0 ;  /* 0x0000000bff067819 */ /* 0x000fe20000011600 */
[----:B-----5:R-:W-:-:S03]  /*2dc30*/  FMUL R4, R29, c[0x0][0x188] ;  /* 0x000062001d047a20 */ /* 0x020fc60000400000 */
[----:B------:R-:W-:Y:S02]  /*2dc40*/  FSEL R2, R2, -INF , P3 ;  /* 0xff80000002027808 */ /* 0x000fe40001800000 */
[----:B------:R-:W-:Y:S02]  /*2dc50*/  LOP3.LUT P5, RZ, R6, 0x1, RZ, 0xc0, !PT ;  /* 0x0000000106ff7812 */ /* 0x000fe400078ac0ff */
[----:B0-----:R-:W-:Y:S01]  /*2dc60*/  SHF.R.U32.HI R3, RZ, 0x9, R0 ;  /* 0x00000009ff037819 */ /* 0x001fe20000011600 */
[----:B------:R-:W-:Y:S01]  /*2dc70*/  FMUL R6, R17, c[0x0][0x188] ;  /* 0x0000620011067a20 */ /* 0x000fe20000400000 */
[----:B------:R0:W-:Y:S02]  /*2dc80*/  STL [R1+0x84], R2 ;  /* 0x0000840201007387 */ /* 0x0001e40000100800 */
[----:B------:R-:W-:Y:S02]  /*2dc90*/  LOP3.LUT P3, RZ, R3, 0x1, RZ, 0xc0, !PT ;  /* 0x0000000103ff7812 */ /* 0x000fe4000786c0ff */
[----:B------:R-:W-:-:S02]  /*2dca0*/  FSEL R4, R4, -INF , P4 ;  /* 0xff80000004047808 */ /* 0x000fc40002000000 */
[----:B------:R-:W-:Y:S02]  /*2dcb0*/  FSEL R3, R6, -INF , P5 ;  /* 0xff80000006037808 */ /* 0x000fe40002800000 */
[--C-:B------:R-:W-:Y:S01]  /*2dcc0*/  SHF.R.U32.HI R5, RZ, 0x8, R0.reuse ;  /* 0x00000008ff057819 */ /* 0x100fe20000011600 */
[----:B------:R-:W2:Y:S04]  /*2dcd0*/  LDL R20, [R1+0xa4] ;  /* 0x0000a40001147983 */ /* 0x000ea80000100800 */
[----:B------:R-:W5:Y:S04]  /*2dce0*/  LDL R17, [R1+0xa8] ;  /* 0x0000a80001117983 */ /* 0x000f680000100800 */
[----:B------:R-:W2:Y:S04]  /*2dcf0*/  LDL R22, [R1+0xc8] ;  /* 0x0000c80001167983 */ /* 0x000ea80000100800 */
[----:B------:R-:W2:Y:S04]  /*2dd00*/  LDL R12, [R1+0xd8] ;  /* 0x0000d800010c7983 */ /* 0x000ea80000100800 */
[----:B------:R-:W2:Y:S01]  /*2dd10*/  LDL R14, [R1+0xcc] ;  /* 0x0000cc00010e7983 */ /* 0x000ea20000100800 */
[----:B0-----:R-:W-:-:S03]  /*2dd20*/  SHF.R.U32.HI R2, RZ, 0x7, R0 ;  /* 0x00000007ff027819 */ /* 0x001fc60000011600 */
[----:B------:R-:W2:Y:S04]  /*2dd30*/  LDL R10, [R1+0xe0] ;  /* 0x0000e000010a7983 */ /* 0x000ea80000100800 */
[----:B------:R-:W2:Y:S04]  /*2dd40*/  LDL R25, [R1+0xd4] ;  /* 0x0000d40001197983 */ /* 0x000ea80000100800 */
[----:B------:R-:W2:Y:S01]  /*2dd50*/  LDL R8, [R1+0xe8] ;  /* 0x0000e80001087983 */ /* 0x000ea20000100800 */
[----:B------:R-:W-:-:S03]  /*2dd60*/  LOP3.LUT P5, RZ, R2, 0x1, RZ, 0xc0, !PT ;  /* 0x0000000102ff7812 */ /* 0x000fc600078ac0ff */
[----:B------:R-:W2:Y:S04]  /*2dd70*/  LDL R23, [R1+0xdc] ;  /* 0x0000dc0001177983 */ /* 0x000ea80000100800 */
[----:B------:R-:W2:Y:S04]  /*2dd80*/  LDL R7, [R1+0x130] ;  /* 0x0001300001077983 */ /* 0x000ea80000100800 */
[----:B------:R-:W5:Y:S04]  /*2dd90*/  LDL R18, [R1+0xe4] ;  /* 0x0000e40001127983 */ /* 0x000f680000100800 */
[----:B------:R-:W5:Y:S04]  /*2dda0*/  LDL R16, [R1+0x138] ;  /* 0x0001380001107983 */ /* 0x000f680000100800 */
[----:B------:R-:W5:Y:S04]  /*2ddb0*/  LDL R15, [R1+0x134] ;  /* 0x00013400010f7983 */ /* 0x000f680000100800 */
[----:B------:R-:W5:Y:S04]  /*2ddc0*/  LDL R28, [R1+0x140] ;  /* 0x00014000011c7983 */ /* 0x000f680000100800 */
[----:B------:R-:W5:Y:S01]  /*2ddd0*/  LDL R29, [R1+0x13c] ;  /* 0x00013c00011d7983 */ /* 0x000f620000100800 */
[----:B------:R-:W-:-:S02]  /*2dde0*/  FMUL R2, R19, c[0x0][0x188] ;  /* 0x0000620013027a20 */ /* 0x000fc40000400000 */
[----:B------:R0:W-:Y:S02]  /*2ddf0*/  STL [R1+0x8c], R4 ;  /* 0x00008c0401007387 */ /* 0x0001e40000100800 */
[----:B------:R1:W-:Y:S02]  /*2de00*/  STL [R1+0x94], R3 ;  /* 0x0000940301007387 */ /* 0x0003e40000100800 */
[----:B------:R-:W-:Y:S01]  /*2de10*/  FMUL R6, R9, c[0x0][0x188] ;  /* 0x0000620009067a20 */ /* 0x000fe20000400000 */
[----:B------:R-:W-:Y:S01]  /*2de20*/  LOP3.LUT P4, RZ, R5, 0x1, RZ, 0xc0, !PT ;  /* 0x0000000105ff7812 */ /* 0x000fe2000788c0ff */
[----:B------:R-:W-:Y:S01]  /*2de30*/  FMUL R5, R11, c[0x0][0x188] ;  /* 0x000062000b057a20 */ /* 0x000fe20000400000 */
[----:B------:R-:W-:Y:S01]  /*2de40*/  FSEL R2, R2, -INF , P2 ;  /* 0xff80000002027808 */ /* 0x000fe20001000000 */
[----:B------:R-:W5:Y:S01]  /*2de50*/  LDL R19, [R1+0xac] ;  /* 0x0000ac0001137983 */ /* 0x000f620000100800 */
[----:B------:R-:W-:-:S03]  /*2de60*/  FSEL R13, R6, -INF , P3 ;  /* 0xff800000060d7808 */ /* 0x000fc60001800000 */
[----:B------:R-:W5:Y:S04]  /*2de70*/  LDL R9, [R1+0x88] ;  /* 0x0000880001097983 */ /* 0x000f680000100800 */
[----:B------:R-:W5:Y:S01]  /*2de80*/  LDL R11, [R1+0x5c] ;  /* 0x00005c00010b7983 */ /* 0x000f620000100800 */
[--C-:B0-----:R-:W-:Y:S02]  /*2de90*/  SHF.R.U32.HI R4, RZ, 0x5, R0.reuse ;  /* 0x00000005ff047819 */ /* 0x101fe40000011600 */
[----:B-1----:R-:W-:Y:S02]  /*2dea0*/  SHF.R.U32.HI R3, RZ, 0x6, R0 ;  /* 0x00000006ff037819 */ /* 0x002fe40000011600 */
[----:B------:R-:W-:Y:S02]  /*2deb0*/  LOP3.LUT P3, RZ, R4, 0x1, RZ, 0xc0, !PT ;  /* 0x0000000104ff7812 */ /* 0x000fe4000786c0ff */
[----:B------:R-:W-:Y:S01]  /*2dec0*/  LOP3.LUT P2, RZ, R3, 0x1, RZ, 0xc0, !PT ;  /* 0x0000000103ff7812 */ /* 0x000fe2000784c0ff */
[----:B------:R-:W-:Y:S01]  /*2ded0*/  FSEL R4, R5, -INF , P4 ;  /* 0xff80000005047808 */ /* 0x000fe20002000000 */
[----:B------:R-:W5:Y:S01]  /*2dee0*/  LDL R3, [R1+0x58] ;  /* 0x0000580001037983 */ /* 0x000f620000100800 */
[----:B------:R-:W-:Y:S02]  /*2def0*/  STL [R1+0x90], R2 ;  /* 0x0000900201007387 */ /* 0x000fe40000100800 */
[----:B------:R-:W5:Y:S02]  /*2df00*/  LDL R6, [R1+0x80] ;  /* 0x0000800001067983 */ /* 0x000f640000100800 */
[----:B------:R0:W-:Y:S02]  /*2df10*/  STL [R1+0x7c], R13 ;  /* 0x00007c0d01007387 */ /* 0x0001e40000100800 */
[----:B0-----:R-:W5:Y:S01]  /*2df20*/  LDL.LU R13, [R1+0x6c] ;  /* 0x00006c00010d7983 */ /* 0x001f620000300800 */
[----:B------:R-:W-:Y:S01]  /*2df30*/  STL [R1+0x78], R4 ;  /* 0x0000780401007387 */ /* 0x000fe20000100800 */
[----:B----4-:R-:W-:-:S02]  /*2df40*/  FMNMX R24, R26, R24, !PT ;  /* 0x000000181a187209 */ /* 0x010fc40007800000 */
[----:B------:R-:W4:Y:S01]  /*2df50*/  LDL.LU R26, [R1+0x2164] ;  /* 0x00216400011a7983 */ /* 0x000f220000300800 */
[----:B------:R-:W-:Y:S01]  /*2df60*/  SHF.R.U32.HI R2, RZ, 0x4, R0 ;  /* 0x00000004ff027819 */ /* 0x000fe20000011600 */
[----:B---3--:R-:W-:-:S03]  /*2df70*/  FMUL R21, R21, c[0x0][0x188] ;  /* 0x0000620015157a20 */ /* 0x008fc60000400000 */
[----:B------:R-:W-:Y:S02]  /*2df80*/  LOP3.LUT P4, RZ, R2, 0x1, RZ, 0xc0, !PT ;  /* 0x0000000102ff7812 */ /* 0x000fe4000788c0ff */
[----:B------:R-:W-:Y:S02]  /*2df90*/  FSEL R21, R21, -INF , P5 ;  /* 0xff80000015157808 */ /* 0x000fe40002800000 */
[----:B--2---:R-:W-:Y:S02]  /*2dfa0*/  FMNMX R7, R7, R23, !PT ;  /* 0x0000001707077209 */ /* 0x004fe40007800000 */
[----:B------:R-:W2:Y:S01]  /*2dfb0*/  LDL R23, [R1+0x14c] ;  /* 0x00014c0001177983 */ /* 0x000ea20000100800 */
[----:B------:R0:W-:Y:S03]  /*2dfc0*/  STL [R1+0x68], R21 ;  /* 0x0000681501007387 */ /* 0x0001e60000100800 */
[----:B0-----:R-:W3:Y:S01]  /*2dfd0*/  LDL.LU R21, [R1+0x2160] ;  /* 0x0021600001157983 */ /* 0x001ee20000300800 */
[----:B-----5:R-:W-:-:S05]  /*2dfe0*/  FMUL R13, R13, c[0x0][0x188] ;  /* 0x000062000d0d7a20 */ /* 0x020fca0000400000 */
[----:B------:R-:W-:-:S05]  /*2dff0*/  FSEL R13, R13, -INF , P2 ;  /* 0xff8000000d0d7808 */ /* 0x000fca0001000000 */
[----:B------:R0:W-:Y:S04]  /*2e000*/  STL [R1+0x64], R13 ;  /* 0x0000640d01007387 */ /* 0x0001e80000100800 */
[----:B0-----:R-:W5:Y:S01]  /*2e010*/  LDL.LU R13, [R1+0x215c] ;  /* 0x00215c00010d7983 */ /* 0x001f620000300800 */
[----:B----4-:R-:W-:Y:S01]  /*2e020*/  FMNMX R2, R26, R29, !PT ;  /* 0x0000001d1a027209 */ /* 0x010fe20007800000 */
[----:B------:R-:W-:-:S04]  /*2e030*/  SHF.R.U32.HI R26, RZ, 0x3, R0 ;  /* 0x00000003ff1a7819 */ /* 0x000fc80000011600 */
[----:B------:R-:W-:Y:S01]  /*2e040*/  LOP3.LUT P5, RZ, R26, 0x1, RZ, 0xc0, !PT ;  /* 0x000000011aff7812 */ /* 0x000fe200078ac0ff */
[----:B------:R-:W-:-:S04]  /*2e050*/  SHF.R.U32.HI R26, RZ, 0x2, R0 ;  /* 0x00000002ff1a7819 */ /* 0x000fc80000011600 */
[----:B------:R-:W-:Y:S02]  /*2e060*/  LOP3.LUT P2, RZ, R26, 0x1, RZ, 0xc0, !PT ;  /* 0x000000011aff7812 */ /* 0x000fe4000784c0ff */
[----:B------:R-:W2:Y:S01]  /*2e070*/  LDL R26, [R1+0x144] ;  /* 0x00014400011a7983 */ /* 0x000ea20000100800 */
[----:B------:R-:W-:Y:S02]  /*2e080*/  FMNMX R27, R27, R6, !PT ;  /* 0x000000061b1b7209 */ /* 0x000fe40007800000 */
[----:B------:R-:W-:Y:S02]  /*2e090*/  FMNMX R19, R19, R9, !PT ;  /* 0x0000000913137209 */ /* 0x000fe40007800000 */
[----:B------:R-:W-:Y:S01]  /*2e0a0*/  FMNMX R4, R8, R25, !PT ;  /* 0x0000001908047209 */ /* 0x000fe20007800000 */
[----:B------:R-:W-:Y:S01]  /*2e0b0*/  FMNMX R6, R16, R18, !PT ;  /* 0x0000001210067209 */ /* 0x000fe20007800000 */
[----:B------:R-:W0:Y:S04]  /*2e0c0*/  SHFL.BFLY PT, R5, R27, 0x2, 0x1f ;  /* 0x0c401f001b057f89 */ /* 0x000e2800000e0000 */
[----:B------:R-:W1:Y:S04]  /*2e0d0*/  SHFL.BFLY PT, R16, R19, 0x2, 0x1f ;  /* 0x0c401f0013107f89 */ /* 0x000e6800000e0000 */
[----:B------:R-:W4:Y:S01]  /*2e0e0*/  SHFL.BFLY PT, R9, R4, 0x2, 0x1f ;  /* 0x0c401f0004097f89 */ /* 0x000f2200000e0000 */
[----:B------:R-:W-:-:S02]  /*2e0f0*/  FMNMX R20, R20, R3, !PT ;  /* 0x0000000314147209 */ /* 0x000fc40007800000 */
[----:B------:R-:W-:Y:S02]  /*2e100*/  FMNMX R17, R17, R11, !PT ;  /* 0x0000000b11117209 */ /* 0x000fe40007800000 */
[----:B------:R-:W-:Y:S02]  /*2e110*/  FMNMX R10, R10, R14, !PT ;  /* 0x0000000e0a0a7209 */ /* 0x000fe40007800000 */
[----:B------:R-:W-:Y:S02]  /*2e120*/  FMNMX R12, R12, R22, !PT ;  /* 0x000000160c0c7209 */ /* 0x000fe40007800000 */
[----:B------:R-:W3:Y:S04]  /*2e130*/  SHFL.BFLY PT, R22, R20, 0x2, 0x1f ;  /* 0x0c401f0014167f89 */ /* 0x000ee800000e0000 */
[----:B------:R-:W3:Y:S01]  /*2e140*/  SHFL.BFLY PT, R18, R17, 0x2, 0x1f ;  /* 0x0c401f0011127f89 */ /* 0x000ee200000e0000 */
[----:B------:R-:W-:-:S03]  /*2e150*/  FMNMX R3, R28, R15, !PT ;  /* 0x0000000f1c037209 */ /* 0x000fc60007800000 */
[----:B------:R-:W3:Y:S01]  /*2e160*/  SHFL.BFLY PT, R11, R10, 0x2, 0x1f ;  /* 0x0c401f000a0b7f89 */ /* 0x000ee200000e0000 */
[----:B------:R-:W3:Y:S01]  /*2e170*/  SHFL.BFLY PT, R15, R2, 0x2, 0x1f ;  /* 0x0c401f00020f7f89 */ /* 0x000ee200000e0000 */
[----:B0-----:R-:W-:Y:S02]  /*2e180*/  FMNMX R5, R27, R5, !PT ;  /* 0x000000051b057209 */ /* 0x001fe40007800000 */
[----:B-1----:R-:W-:Y:S01]  /*2e190*/  FMNMX R19, R19, R16, !PT ;  /* 0x0000001013137209 */ /* 0x002fe20007800000 */
[----:B----4-:R-:W-:Y:S01]  /*2e1a0*/  FMNMX R16, R4, R9, !PT ;  /* 0x0000000904107209 */ /* 0x010fe20007800000 */
[----:B---3--:R-:W-:Y:S01]  /*2e1b0*/  FMNMX R22, R20, R22, !PT ;  /* 0x0000001614167209 */ /* 0x008fe20007800000 */
[----:B------:R-:W-:Y:S01]  /*2e1c0*/  FMNMX R20, R17, R18, !PT ;  /* 0x0000001211147209 */ /* 0x000fe20007800000 */
[----:B------:R-:W-:Y:S01]  /*2e1d0*/  FMNMX R17, R10, R11, !PT ;  /* 0x0000000b0a117209 */ /* 0x000fe20007800000 */
[----:B------:R-:W-:Y:S01]  /*2e1e0*/  FMNMX R10, R2, R15, !PT ;  /* 0x0000000f020a7209 */ /* 0x000fe20007800000 */
[----:B------:R-:W-:Y:S01]  /*2e1f0*/  SHF.R.U32.HI R0, RZ, 0x1, R0 ;  /* 0x00000001ff007819 */ /* 0x000fe20000011600 */
[----:B-----5:R-:W-:-:S05]  /*2e200*/  FMUL R15, R13, c[0x0][0x188] ;  /* 0x000062000d0f7a20 */ /* 0x020fca0000400000 */
[----:B------:R-:W-:Y:S01]  /*2e210*/  FSEL R15, R15, -INF , P3 ;  /* 0xff8000000f0f7808 */ /* 0x000fe20001800000 */
[----:B------:R-:W-:-:S04]  /*2e220*/  LOP3.LUT P3, RZ, R0, 0x1, RZ, 0xc0, !PT ;  /* 0x0000000100ff7812 */ /* 0x000fc8000786c0ff */
[----:B------:R0:W-:Y:S04]  /*2e230*/  STL [R1+0x60], R15 ;  /* 0x0000600f01007387 */ /* 0x0001e80000100800 */
[----:B0-----:R-:W3:Y:S01]  /*2e240*/  LDL.LU R15, [R1+0x2158] ;  /* 0x00215800010f7983 */ /* 0x001ee20000300800 */
[----:B--2---:R-:W-:-:S03]  /*2e250*/  FMNMX R4, R23, R26, !PT ;  /* 0x0000001a17047209 */ /* 0x004fc60007800000 */
[----:B------:R-:W0:Y:S02]  /*2e260*/  SHFL.BFLY PT, R23, R5, 0x1, 0x1f ;  /* 0x0c201f0005177f89 */ /* 0x000e2400000e0000 */
[----:B0-----:R-:W-:Y:S02]  /*2e270*/  FMNMX R0, R5, R23, !PT ;  /* 0x0000001705007209 */ /* 0x001fe40007800000 */
[----:B------:R-:W2:Y:S04]  /*2e280*/  LDL.LU R23, [R1+0x2154] ;  /* 0x0021540001177983 */ /* 0x000ea80000300800 */
[----:B------:R-:W0:Y:S04]  /*2e290*/  SHFL.BFLY PT, R29, R3, 0x2, 0x1f ;  /* 0x0c401f00031d7f89 */ /* 0x000e2800000e0000 */
[----:B------:R-:W1:Y:S04]  /*2e2a0*/  SHFL.BFLY PT, R25, R24, 0x2, 0x1f ;  /* 0x0c401f0018197f89 */ /* 0x000e6800000e0000 */
[----:B------:R-:W4:Y:S04]  /*2e2b0*/  SHFL.BFLY PT, R14, R12, 0x2, 0x1f ;  /* 0x0c401f000c0e7f89 */ /* 0x000f2800000e0000 */
[----:B------:R-:W5:Y:S04]  /*2e2c0*/  SHFL.BFLY PT, R8, R7, 0x2, 0x1f ;  /* 0x0c401f0007087f89 */ /* 0x000f6800000e0000 */
[----:B------:R-:W4:Y:S04]  /*2e2d0*/  SHFL.BFLY PT, R28, R6, 0x2, 0x1f ;  /* 0x0c401f00061c7f89 */ /* 0x000f2800000e0000 */
[----:B------:R-:W-:Y:S01]  /*2e2e0*/  SHFL.BFLY PT, R9, R22, 0x1, 0x1f ;  /* 0x0c201f0016097f89 */ /* 0x000fe200000e0000 */
[----:B0-----:R-:W-:-:S03]  /*2e2f0*/  FMNMX R11, R3, R29, !PT ;  /* 0x0000001d030b7209 */ /* 0x001fc60007800000 */
[----:B------:R-:W0:Y:S01]  /*2e300*/  SHFL.BFLY PT, R3, R4, 0x2, 0x1f ;  /* 0x0c401f0004037f89 */ /* 0x000e2200000e0000 */
[----:B-1----:R-:W-:Y:S02]  /*2e310*/  FMNMX R24, R24, R25, !PT ;  /* 0x0000001918187209 */ /* 0x002fe40007800000 */
[----:B----4-:R-:W-:Y:S01]  /*2e320*/  FMNMX R18, R12, R14, !PT ;  /* 0x0000000e0c127209 */ /* 0x010fe20007800000 */
[----:B-----5:R-:W-:Y:S02]  /*2e330*/  FMNMX R14, R7, R8, !PT ;  /* 0x00000008070e7209 */ /* 0x020fe40007800000 */
[----:B------:R-:W1:Y:S01]  /*2e340*/  SHFL.BFLY PT, R8, R20, 0x1, 0x1f ;  /* 0x0c201f0014087f89 */ /* 0x000e6200000e0000 */
[----:B------:R-:W-:-:S03]  /*2e350*/  FMNMX R12, R6, R28, !PT ;  /* 0x0000001c060c7209 */ /* 0x000fc60007800000 */
[----:B------:R-:W4:Y:S01]  /*2e360*/  SHFL.BFLY PT, R2, R24, 0x1, 0x1f ;  /* 0x0c201f0018027f89 */ /* 0x000f2200000e0000 */
[----:B------:R-:W5:Y:S03]  /*2e370*/  SHFL.BFLY PT, R6, R18, 0x1, 0x1f ;  /* 0x0c201f0012067f89 */ /* 0x000f6600000e0000 */
[----:B------:R-:W5:Y:S01]  /*2e380*/  SHFL.BFLY PT, R29, R16, 0x1, 0x1f ;  /* 0x0c201f00101d7f89 */ /* 0x000f6200000e0000 */
[----:B0-----:R-:W-:-:S05]  /*2e390*/  FMNMX R3, R4, R3, !PT ;  /* 0x0000000304037209 */ /* 0x001fca0007800000 */
[----:B------:R0:W-:Y:S01]  /*2e3a0*/  STL [R1+0x38], R3 ;  /* 0x0000380301007387 */ /* 0x0001e20000100800 */
[----:B-1----:R-:W-:Y:S01]  /*2e3b0*/  FMNMX R4, R20, R8, !PT ;  /* 0x0000000814047209 */ /* 0x002fe20007800000 */
[----:B------:R-:W-:Y:S01]  /*2e3c0*/  FMUL R8, R21, c[0x0][0x188] ;  /* 0x0000620015087a20 */ /* 0x000fe20000400000 */
[----:B----4-:R-:W-:Y:S01]  /*2e3d0*/  FMNMX R2, R24, R2, !PT ;  /* 0x0000000218027209 */ /* 0x010fe20007800000 */
[----:B------:R-:W4:Y:S04]  /*2e3e0*/  LDL R20, [R1+0x9c4] ;  /* 0x0009c40001147983 */ /* 0x000f280000100800 */
[----:B------:R-:W4:Y:S01]  /*2e3f0*/  LDL R24, [R1+0x9bc] ;  /* 0x0009bc0001187983 */ /* 0x000f220000100800 */
[----:B-----5:R-:W-:Y:S02]  /*2e400*/  FMNMX R6, R18, R6, !PT ;  /* 0x0000000612067209 */ /* 0x020fe40007800000 */
[----:B0-----:R-:W-:-:S02]  /*2e410*/  FMNMX R3, R22, R9, !PT ;  /* 0x0000000916037209 */ /* 0x001fc40007800000 */
[----:B------:R-:W5:Y:S01]  /*2e420*/  LDL R22, [R1+0x9c0] ;  /* 0x0009c00001167983 */ /* 0x000f620000100800 */
[----:B------:R-:W4:Y:S01]  /*2e430*/  LDL.LU R18, [R1+0x34] ;  /* 0x0000340001127983 */ /* 0x000f220000300800 */
[----:B------:R-:W-:Y:S01]  /*2e440*/  FMNMX R16, R16, R29, !PT ;  /* 0x0000001d10107209 */ /* 0x000fe20007800000 */
[----:B---3--:R-:W-:-:S05]  /*2e450*/  FMUL R5, R15, c[0x0][0x188] ;  /* 0x000062000f057a20 */ /* 0x008fca0000400000 */
[----:B------:R-:W-:Y:S01]  /*2e460*/  STL [R1+0x2148], R5 ;  /* 0x0021480501007387 */ /* 0x000fe20000100800 */
[----:B------:R-:W-:Y:S02]  /*2e470*/  STL [R1+0x214c], R8 ;  /* 0x00214c0801007387 */ /* 0x000fe40000100800 */
[----:B--2---:R-:W-:-:S05]  /*2e480*/  FMUL R9, R23, c[0x0][0x188] ;  /* 0x0000620017097a20 */ /* 0x004fca0000400000 */
[----:B------:R-:W-:Y:S01]  /*2e490*/  STL [R1+0x2150], R9 ;  /* 0x0021500901007387 */ /* 0x000fe20000100800 */
[----:B------:R-:W2:Y:S03]  /*2e4a0*/  LDL R29, [R1+0xb8] ;  /* 0x0000b800011d7983 */ /* 0x000ea60000100800 */
[----:B--2---:R-:W-:Y:S01]  /*2e4b0*/  STL [R1+0x2124], R29 ;  /* 0x0021241d01007387 */ /* 0x004fe20000100800 */
[----:B------:R-:W2:Y:S03]  /*2e4c0*/  LDL R23, [R1+0xb4] ;  /* 0x0000b40001177983 */ /* 0x000ea60000100800 */
[----:B------:R-:W0:Y:S02]  /*2e4d0*/  SHFL.BFLY PT, R7, R19, 0x1, 0x1f ;  /* 0x0c201f0013077f89 */ /* 0x000e2400000e0000 */
[----:B0-----:R-:W-:-:S02]  /*2e4e0*/  FMNMX R7, R19, R7, !PT ;  /* 0x0000000713077209 */ /* 0x001fc40007800000 */
[----:B------:R-:W0:Y:S04]  /*2e4f0*/  S2R R19, SR_TID.X ;  /* 0x0000000000137919 */ /* 0x000e280000002100 */
[----:B--2---:R-:W-:Y:S01]  /*2e500*/  STL [R1+0x2128], R23 ;  /* 0x0021281701007387 */ /* 0x004fe20000100800 */
[----:B------:R-:W2:Y:S02]  /*2e510*/  LDL R21, [R1+0xb0] ;  /* 0x0000b00001157983 */ /* 0x000ea40000100800 */
[----:B----4-:R-:W-:Y:S01]  /*2e520*/  FMUL R15, R18, c[0x0][0x188] ;  /* 0x00006200120f7a20 */ /* 0x010fe20000400000 */
[----:B0-----:R-:W-:Y:S01]  /*2e530*/  LOP3.LUT R18, R19, 0x1c, RZ, 0xc0, !PT ;  /* 0x0000001c13127812 */ /* 0x001fe200078ec0ff */
[----:B------:R-:W-:-:S04]  /*2e540*/  SHF.R.U32.HI R19, RZ, 0x3, R19 ;  /* 0x00000003ff137819 */ /* 0x000fc80000011613 */
[----:B------:R-:W-:Y:S01]  /*2e550*/  LOP3.LUT R19, R19, 0x1c, RZ, 0xc0, !PT ;  /* 0x0000001c13137812 */ /* 0x000fe200078ec0ff */
[----:B------:R-:W-:-:S04]  /*2e560*/  IMAD.SHL.U32 R18, R18, 0x8, RZ ;  /* 0x0000000812127824 */ /* 0x000fc800078e00ff */
[----:B------:R-:W-:-:S05]  /*2e570*/  IMAD.IADD R19, R18, 0x1, R19 ;  /* 0x0000000112137824 */ /* 0x000fca00078e0213 */
[----:B------:R0:W-:Y:S04]  /*2e580*/  @P1 STS [R19+0x40000], R0 ;  /* 0x0400000013001388 */ /* 0x0001e80000000800 */
[----:B--2---:R-:W-:Y:S01]  /*2e590*/  STL [R1+0x212c], R21 ;  /* 0x00212c1501007387 */ /* 0x004fe20000100800 */
[----:B0-----:R-:W2:Y:S02]  /*2e5a0*/  LDL R19, [R1+0x9c] ;  /* 0x00009c0001137983 */ /* 0x001ea40000100800 */
[----:B------:R0:W-:Y:S01]  /*2e5b0*/  @P1 STS [R20+0x40000], R2 ;  /* 0x0400000214001388 */ /* 0x0001e20000000800 */
[----:B--2---:R-:W-:Y:S01]  /*2e5c0*/  STL [R1+0x2130], R19 ;  /* 0x0021301301007387 */ /* 0x004fe20000100800 */
[----:B0-----:R-:W2:Y:S02]  /*2e5d0*/  LDL R20, [R1+0x98] ;  /* 0x0000980001147983 */ /* 0x001ea40000100800 */
[----:B-----5:R0:W-:Y:S01]  /*2e5e0*/  @P1 STS [R22+0x40000], R3 ;  /* 0x0400000316001388 */ /* 0x0201e20000000800 */
[----:B--2---:R-:W-:Y:S01]  /*2e5f0*/  STL [R1+0x2134], R20 ;  /* 0x0021341401007387 */ /* 0x004fe20000100800 */
[----:B0-----:R-:W2:Y:S02]  /*2e600*/  LDL R22, [R1+0x16c] ;  /* 0x00016c0001167983 */ /* 0x001ea40000100800 */
[----:B------:R0:W-:Y:S01]  /*2e610*/  @P1 STS [R24+0x40000], R4 ;  /* 0x0400000418001388 */ /* 0x0001e20000000800 */
[----:B------:R-:W1:Y:S04]  /*2e620*/  S2R R5, SR_TID.X ;  /* 0x0000000000057919 */ /* 0x000e680000002100 */
[----:B--2---:R-:W-:Y:S01]  /*2e630*/  STL [R1+0x2138], R22 ;  /* 0x0021381601007387 */ /* 0x004fe20000100800 */
[----:B0-----:R-:W2:Y:S01]  /*2e640*/  LDL R24, [R1+0x168] ;  /* 0x0001680001187983 */ /* 0x001ea20000100800 */
[----:B-1----:R-:W-:Y:S01]  /*2e650*/  LOP3.LUT R18, R5, 0x1c, RZ, 0xc0, !PT ;  /* 0x0000001c05127812 */ /* 0x002fe200078ec0ff */
[----:B------:R-:W-:-:S03]  /*2e660*/  SHF.R.U32.HI R5, RZ, 0x3, R5 ;  /* 0x00000003ff057819 */ /* 0x000fc60000011605 */
[C---:B------:R-:W-:Y:S01]  /*2e670*/  LEA.HI R8, R18.reuse, 0x28, RZ, 0x1e ;  /* 0x0000002812087811 */ /* 0x040fe200078ff0ff */
[----:B------:R-:W-:Y:S01]  /*2e680*/  LEA.HI R18, R18, 0x20, RZ, 0x1e ;  /* 0x0000002012127811 */ /* 0x000fe200078ff0ff */
[----:B------:R-:W-:-:S03]  /*2e690*/  LOP3.LUT R9, R5, 0x1c, RZ, 0xc0, !PT ;  /* 0x0000001c05097812 */ /* 0x000fc600078ec0ff */
[----:B------:R-:W-:-:S05]  /*2e6a0*/  SHF.L.U32 R18, R18, 0x5, RZ ;  /* 0x0000000512127819 */ /* 0x000fca00000006ff */
[----:B------:R-:W-:-:S05]  /*2e6b0*/  IMAD.IADD R9, R9, 0x1, R18 ;  /* 0x0000000109097824 */ /* 0x000fca00078e0212 */
[----:B------:R0:W-:Y:S04]  /*2e6c0*/  @P1 STS [R9+0x40000], R7 ;  /* 0x0400000709001388 */ /* 0x0001e80000000800 */
[----:B--2---:R-:W-:Y:S01]  /*2e6d0*/  STL [R1+0x213c], R24 ;  /* 0x00213c1801007387 */ /* 0x004fe20000100800 */
[----:B0-----:R-:W2:Y:S02]  /*2e6e0*/  LDL R7, [R1+0xf8] ;  /* 0x0000f80001077983 */ /* 0x001ea40000100800 */
[----:B------:R-:W-:Y:S01]  /*2e6f0*/  IMAD.SHL.U32 R8, R8, 0x20, RZ ;  /* 0x0000002008087824 */ /* 0x000fe200078e00ff */
[----:B------:R-:W-:-:S04]  /*2e700*/  LOP3.LUT R5, R5, 0x1c, RZ, 0xc0, !PT ;  /* 0x0000001c05057812 */ /* 0x000fc800078ec0ff */
[----:B------:R-:W-:-:S05]  /*2e710*/  IADD3 R5, R5, R8, RZ ;  /* 0x0000000805057210 */ /* 0x000fca0007ffe0ff */
[----:B------:R0:W-:Y:S04]  /*2e720*/  @P1 STS [R5+0x40000], R6 ;  /* 0x0400000605001388 */ /* 0x0001e80000000800 */
[----:B------:R-:W1:Y:S04]  /*2e730*/  SHFL.BFLY PT, R13, R17, 0x1, 0x1f ;  /* 0x0c201f00110d7f89 */ /* 0x000e6800000e0000 */
[----:B------:R-:W3:Y:S04]  /*2e740*/  S2R R0, SR_TID.X ;  /* 0x0000000000007919 */ /* 0x000ee80000002100 */
[----:B--2---:R2:W-:Y:S01]  /*2e750*/  STL [R1+0x2140], R7 ;  /* 0x0021400701007387 */ /* 0x0045e20000100800 */
[----:B------:R-:W4:Y:S02]  /*2e760*/  LDL R9, [R1+0x9b0] ;  /* 0x0009b00001097983 */ /* 0x000f240000100800 */
[----:B------:R-:W5:Y:S02]  /*2e770*/  LDL R2, [R1+0x9ac] ;  /* 0x0009ac0001027983 */ /* 0x000f640000100800 */
[----:B------:R-:W3:Y:S01]  /*2e780*/  LDL R8, [R1+0x9a8] ;  /* 0x0009a80001087983 */ /* 0x000ee20000100800 */
[----:B0-----:R-:W3:Y:S04]  /*2e790*/  LDL R5, [R1+0x9a4] ;  /* 0x0009a40001057983 */ /* 0x001ee80000100800 */
[----:B--2---:R-:W2:Y:S04]  /*2e7a0*/  LDL R7, [R1+0x154] ;  /* 0x0001540001077983 */ /* 0x004ea80000100800 */
[----:B------:R-:W0:Y:S04]  /*2e7b0*/  SHFL.BFLY PT, R28, R14, 0x1, 0x1f ;  /* 0x0c201f000e1c7f89 */ /* 0x000e2800000e0000 */
[----:B------:R-:W0:Y:S04]  /*2e7c0*/  SHFL.BFLY PT, R27, R12, 0x1, 0x1f ;  /* 0x0c201f000c1b7f89 */ /* 0x000e2800000e0000 */
[----:B------:R-:W0:Y:S04]  /*2e7d0*/  SHFL.BFLY PT, R26, R11, 0x1, 0x1f ;  /* 0x0c201f000b1a7f89 */ /* 0x000e2800000e0000 */
[----:B------:R-:W0:Y:S01]  /*2e7e0*/  SHFL.BFLY PT, R25, R10, 0x1, 0x1f ;  /* 0x0c201f000a197f89 */ /* 0x000e2200000e0000 */
[----:B-1----:R-:W-:-:S02]  /*2e7f0*/  FMNMX R13, R17, R13, !PT ;  /* 0x0000000d110d7209 */ /* 0x002fc40007800000 */
[----:B------:R-:W2:Y:S01]  /*2e800*/  LDL R17, [R1+0x15c] ;  /* 0x00015c0001117983 */ /* 0x000ea20000100800 */
[----:B0-----:R-:W-:Y:S02]  /*2e810*/  FMNMX R14, R14, R28, !PT ;  /* 0x0000001c0e0e7209 */ /* 0x001fe40007800000 */
[----:B------:R-:W-:Y:S02]  /*2e820*/  FMNMX R12, R12, R27, !PT ;  /* 0x0000001b0c0c7209 */ /* 0x000fe40007800000 */
[----:B------:R-:W-:Y:S02]  /*2e830*/  FMNMX R11, R11, R26, !PT ;  /* 0x0000001a0b0b7209 */ /* 0x000fe40007800000 */
[----:B------:R-:W-:Y:S01]  /*2e840*/  FMNMX R10, R10, R25, !PT ;  /* 0x000000190a0a7209 */ /* 0x000fe20007800000 */
[----:B----4-:R-:W-:Y:S01]  /*2e850*/  @P1 STS [R9+0x40000], R13 ;  /* 0x0400000d09001388 */ /* 0x010fe20000000800 */
[----:B-----5:R3:W-:Y:S02]  /*2e860*/  @P1 STS [R2+0x40000], R16 ;  /* 0x0400001002001388 */ /* 0x0207e40000000800 */
[----:B---3--:R-:W-:Y:S01]  /*2e870*/  LOP3.LUT R2, R0, 0x1c, RZ, 0xc0, !PT ;  /* 0x0000001c00027812 */ /* 0x008fe200078ec0ff */
[----:B------:R-:W-:-:S03]  /*2e880*/  SHF.R.U32.HI R0, RZ, 0x3, R0 ;  /* 0x00000003ff007819 */ /* 0x000fc60000011600 */
[----:B------:R-:W-:Y:S02]  /*2e890*/  LEA.HI R2, R2, 0x58, RZ, 0x1e ;  /* 0x0000005802027811 */ /* 0x000fe400078ff0ff */
[----:B------:R-:W-:Y:S01]  /*2e8a0*/  LOP3.LUT R0, R0, 0x1c, RZ, 0xc0, !PT ;  /* 0x0000001c00007812 */ /* 0x000fe200078ec0ff */
[----:B--2---:R0:W-:Y:S01]  /*2e8b0*/  STL [R1+0x2144], R7 ;  /* 0x0021440701007387 */ /* 0x0041e20000100800 */
[----:B------:R-:W2:Y:S02]  /*2e8c0*/  LDL R18, [R1+0x160] ;  /* 0x0001600001127983 */ /* 0x000ea40000100800 */
[----:B------:R-:W3:Y:S02]  /*2e8d0*/  LDL R24, [R1+0x158] ;  /* 0x0001580001187983 */ /* 0x000ee40000100800 */
[----:B------:R-:W-:Y:S01]  /*2e8e0*/  IMAD.SHL.U32 R2, R2, 0x20, RZ ;  /* 0x0000002002027824 */ /* 0x000fe200078e00ff */
[----:B------:R-:W3:Y:S04]  /*2e8f0*/  LDL R3, [R1+0x164] ;  /* 0x0001640001037983 */ /* 0x000ee80000100800 */
[----:B------:R-:W4:Y:S04]  /*2e900*/  LDL R22, [R1+0x70] ;  /* 0x0000700001167983 */ /* 0x000f280000100800 */
[----:B------:R-:W4:Y:S04]  /*2e910*/  LDL R28, [R1+0xf4] ;  /* 0x0000f400011c7983 */ /* 0x000f280000100800 */
[----:B------:R-:W5:Y:S04]  /*2e920*/  LDL R20, [R1+0x74] ;  /* 0x0000740001147983 */ /* 0x000f680000100800 */
[----:B0-----:R-:W2:Y:S04]  /*2e930*/  LDL R7, [R1+0x150] ;  /* 0x0001500001077983 */ /* 0x001ea80000100800 */
[----:B------:R-:W5:Y:S04]  /*2e940*/  LDL R27, [R1+0xfc] ;  /* 0x0000fc00011b7983 */ /* 0x000f680000100800 */
[----:B------:R-:W3:Y:S04]  /*2e950*/  LDL R19, [R1+0x84] ;  /* 0x0000840001137983 */ /* 0x000ee80000100800 */
[----:B------:R-:W3:Y:S04]  /*2e960*/  LDL R26, [R1+0xc0] ;  /* 0x0000c000011a7983 */ /* 0x000ee80000100800 */
[----:B------:R-:W3:Y:S04]  /*2e970*/  LDL R21, [R1+0x8c] ;  /* 0x00008c0001157983 */ /* 0x000ee80000100800 */
[----:B------:R-:W3:Y:S04]  /*2e980*/  LDL R25, [R1+0xd0] ;  /* 0x0000d00001197983 */ /* 0x000ee80000100800 */
[----:B------:R-:W3:Y:S04]  /*2e990*/  LDL R23, [R1+0x94] ;  /* 0x0000940001177983 */ /* 0x000ee80000100800 */
[----:B------:R-:W3:Y:S04]  /*2e9a0*/  LDL R4, [R1+0x104] ;  /* 0x0001040001047983 */ /* 0x000ee80000100800 */
[----:B------:R-:W3:Y:S04]  /*2e9b0*/  LDL R29, [R1+0x90] ;  /* 0x00009000011d7983 */ /* 0x000ee80000100800 */
[----:B------:R-:W3:Y:S01]  /*2e9c0*/  LDL R6, [R1+0xf0] ;  /* 0x0000f00001067983 */ /* 0x000ee20000100800 */
[----:B------:R-:W3:Y:S02]  /*2e9d0*/  LDL.LU R9, [R1+0x2150] ;  /* 0x0021500001097983 */ /* 0x000ee40000300800 */
[----:B------:R-:W4:Y:S02]  /*2e9e0*/  LDL R13, [R1+0x60] ;  /* 0x00006000010d7983 */ /* 0x000f240000100800 */
[----:B------:R-:W4:Y:S01]  /*2e9f0*/  LDL R16, [R1+0xec] ;  /* 0x0000ec0001107983 */ /* 0x000f220000100800 */
[----:B------:R0:W-:Y:S01]  /*2ea00*/  @P1 STS [R8+0x40000], R14 ;  /* 0x0400000e08001388 */ /* 0x0001e20000000800 */
[----:B------:R-:W-:-:S02]  /*2ea10*/  IMAD.IADD R0, R0, 0x1, R2 ;  /* 0x0000000100007824 */ /* 0x000fc400078e0202 */
[----:B------:R1:W-:Y:S01]  /*2ea20*/  @P1 STS [R5+0x40000], R12 ;  /* 0x0400000c05001388 */ /* 0x0003e20000000800 */
[----:B0-----:R-:W4:Y:S01]  /*2ea30*/  LDL.LU R8, [R1+0x214c] ;  /* 0x00214c0001087983 */ /* 0x001f220000300800 */
[----:B------:R-:W4:Y:S02]  /*2ea40*/  LDL R2, [R1+0x9a0] ;  /* 0x0009a00001027983 */ /* 0x000f240000100800 */
[----:B------:R-:W5:Y:S02]  /*2ea50*/  LDL R14, [R1+0x64] ;  /* 0x00006400010e7983 */ /* 0x000f640000100800 */
[----:B-1----:R-:W5:Y:S01]  /*2ea60*/  LDL.LU R5, [R1+0x2148] ;  /* 0x0021480001057983 */ /* 0x002f620000300800 */
[----:B--2---:R-:W-:Y:S02]  /*2ea70*/  FMNMX R17, R17, R7, !PT ;  /* 0x0000000711117209 */ /* 0x004fe40007800000 */
[----:B---3--:R-:W-:Y:S02]  /*2ea80*/  FSEL R12, R9, -INF , P2 ;  /* 0xff800000090c7808 */ /* 0x008fe40001000000 */
[----:B------:R-:W2:Y:S04]  /*2ea90*/  LDL R9, [R1+0x78] ;  /* 0x0000780001097983 */ /* 0x000ea80000100800 */
[----:B----4-:R5:W-:Y:S01]  /*2eaa0*/  @P1 STS [R2+0x40000], R11 ;  /* 0x0400000b02001388 */ /* 0x010be20000000800 */
[----:B------:R0:W-:Y:S01]  /*2eab0*/  @P1 STS [R0+0x40000], R10 ;  /* 0x0400000a00001388 */ /* 0x0001e20000000800 */
[----:B-----5:R-:W-:-:S02]  /*2eac0*/  FSEL R11, R5, -INF , P4 ;  /* 0xff800000050b7808 */ /* 0x020fc40002000000 */
[----:B0-----:R-:W-:Y:S02]  /*2ead0*/  FSEL R0, R8, -INF , P5 ;  /* 0xff80000008007808 */ /* 0x001fe40002800000 */
[----:B------:R-:W-:Y:S01]  /*2eae0*/  FSEL R2, R15, -INF , P3 ;  /* 0xff8000000f027808 */ /* 0x000fe20001800000 */
[----:B------:R-:W3:Y:S04]  /*2eaf0*/  LDL R10, [R1+0x100] ;  /* 0x00010000010a7983 */ /* 0x000ee80000100800 */
[----:B------:R-:W4:Y:S04]  /*2eb00*/  LDL R5, [R1+0xbc] ;  /* 0x0000bc0001057983 */ /* 0x000f280000100800 */
[----:B------:R-:W3:Y:S04]  /*2eb10*/  LDL R8, [R1+0x68] ;  /* 0x0000680001087983 */ /* 0x000ee80000100800 */
[----:B------:R-:W5:Y:S01]  /*2eb20*/  LDL R15, [R1+0x7c] ;  /* 0x00007c00010f7983 */ /* 0x000f620000100800 */
[----:B------:R-:W-:Y:S02]  /*2eb30*/  STL [R1+0x50], R11 ;  /* 0x0000500b01007387 */ /* 0x000fe40000100800 */
[----:B------:R-:W2:Y:S02]  /*2eb40*/  LDL.LU R7, [R1+0x2144] ;  /* 0x0021440001077983 */ /* 0x000ea40000300800 */
[----:B------:R-:W-:Y:S01]  /*2eb50*/  STL [R1+0x4c], R0 ;  /* 0x00004c0001007387 */ /* 0x000fe20000100800 */
[----:B------:R-:W-:-:S02]  /*2eb60*/  FMNMX R3, R3, R24, !PT ;  /* 0x0000001803037209 */ /* 0x000fc40007800000 */
[----:B------:R-:W-:Y:S02]  /*2eb70*/  FMNMX R28, R28, R22, !PT ;  /* 0x000000161c1c7209 */ /* 0x000fe40007800000 */
[----:B------:R-:W-:Y:S02]  /*2eb80*/  FMNMX R27, R27, R20, !PT ;  /* 0x000000141b1b7209 */ /* 0x000fe40007800000 */
[----:B------:R-:W-:Y:S02]  /*2eb90*/  FMNMX R26, R26, R19, !PT ;  /* 0x000000131a1a7209 */ /* 0x000fe40007800000 */
[----:B------:R-:W-:Y:S02]  /*2eba0*/  FMNMX R25, R25, R21, !PT ;  /* 0x0000001519197209 */ /* 0x000fe40007800000 */
[----:B------:R-:W-:Y:S02]  /*2ebb0*/  FMNMX R4, R4, R23, !PT ;  /* 0x0000001704047209 */ /* 0x000fe40007800000 */
[----:B--2---:R-:W-:-:S02]  /*2ebc0*/  FMNMX R18, R18, R7, !PT ;  /* 0x0000000712127209 */ /* 0x004fc40007800000 */
[----:B------:R-:W2:Y:S01]  /*2ebd0*/  LDL.LU R7, [R1+0x2140] ;  /* 0x0021400001077983 */ /* 0x000ea20000300800 */
[----:B------:R-:W-:Y:S02]  /*2ebe0*/  STL [R1+0x48], R12 ;  /* 0x0000480c01007387 */ /* 0x000fe40000100800 */
[----:B------:R-:W2:Y:S02]  /*2ebf0*/  LDL.LU R24, [R1+0x213c] ;  /* 0x00213c0001187983 */ /* 0x000ea40000300800 */
[----:B------:R-:W-:Y:S01]  /*2ec00*/  STL [R1+0x44], R2 ;  /* 0x0000440201007387 */ /* 0x000fe20000100800 */
[----:B------:R-:W2:Y:S01]  /*2ec10*/  LDL.LU R22, [R1+0x2138] ;  /* 0x0021380001167983 */ /* 0x000ea20000300800 */
[----:B------:R-:W2:Y:S02]  /*2ec20*/  LDL.LU R20, [R1+0x2134] ;  /* 0x0021340001147983 */ /* 0x000ea40000300800 */
[----:B------:R-:W2:Y:S02]  /*2ec30*/  LDL.LU R19, [R1+0x2130] ;  /* 0x0021300001137983 */ /* 0x000ea40000300800 */
[----:B------:R-:W2:Y:S01]  /*2ec40*/  LDL.LU R21, [R1+0x212c] ;  /* 0x00212c0001157983 */ /* 0x000ea20000300800 */
[----:B------:R-:W2:Y:S01]  /*2ec50*/  LDL.LU R23, [R1+0x2128] ;  /* 0x0021280001177983 */ /* 0x000ea20000300800 */
[----:B----4-:R-:W-:-:S02]  /*2ec60*/  FMNMX R5, R5, R29, !PT ;  /* 0x0000001d05057209 */ /* 0x010fc40007800000 */
[----:B------:R-:W4:Y:S01]  /*2ec70*/  LDL.LU R29, [R1+0x2124] ;  /* 0x00212400011d7983 */ /* 0x000f220000300800 */
[----:B---3--:R-:W-:Y:S02]  /*2ec80*/  FMNMX R8, R10, R8, !PT ;  /* 0x000000080a087209 */ /* 0x008fe40007800000 */
[----:B----4-:R-:W-:Y:S02]  /*2ec90*/  FMNMX R10, R29, R13, !PT ;  /* 0x0000000d1d0a7209 */ /* 0x010fe40007800000 */
[----:B------:R-:W0:Y:S04]  /*2eca0*/  SHFL.BFLY PT, R29, R17, 0x2, 0x1f ;  /* 0x0c401f00111d7f89 */ /* 0x000e2800000e0000 */
[----:B0-----:R-:W-:Y:S01]  /*2ecb0*/  STL [R1+0x2120], R29 ;  /* 0x0021201d01007387 */ /* 0x001fe20000100800 */
[----:B------:R0:W-:Y:S03]  /*2ecc0*/  STL [R1+0x211c], R17 ;  /* 0x00211c1101007387 */ /* 0x0001e60000100800 */
[----:B0-----:R-:W3:Y:S01]  /*2ecd0*/  LDL R17, [R1+0x38] ;  /* 0x0000380001117983 */ /* 0x001ee20000100800 */
[----:B--2---:R-:W-:-:S05]  /*2ece0*/  FMNMX R7, R7, R9, !PT ;  /* 0x0000000907077209 */ /* 0x004fca0007800000 */
[----:B------:R-:W0:Y:S01]  /*2ecf0*/  SHFL.BFLY PT, R29, R7, 0x2, 0x1f ;  /* 0x0c401f00071d7f89 */ /* 0x000e2200000e0000 */
[----:B------:R-:W-:-:S03]  /*2ed00*/  FMNMX R9, R16, R14, !PT ;  /* 0x0000000e10097209 */ /* 0x000fc60007800000 */
[----:B0-----:R-:W-:Y:S02]  /*2ed10*/  STL [R1], R29 ;  /* 0x0000001d01007387 */ /* 0x001fe40000100800 */
[----:B------:R-:W0:Y:S02]  /*2ed20*/  SHFL.BFLY PT, R29, R8, 0x2, 0x1f ;  /* 0x0c401f00081d7f89 */ /* 0x000e2400000e0000 */
[----:B------:R-:W-:Y:S02]  /*2ed30*/  STL [R1+0x2118], R8 ;  /* 0x0021180801007387 */ /* 0x000fe40000100800 */
[----:B------:R-:W1:Y:S01]  /*2ed40*/  SHFL.BFLY PT, R8, R9, 0x2, 0x1f ;  /* 0x0c401f0009087f89 */ /* 0x000e6200000e0000 */
[----:B------:R-:W-:-:S03]  /*2ed50*/  FMNMX R11, R23, R11, !PT ;  /* 0x0000000b170b7209 */ /* 0x000fc60007800000 */
[----:B0-----:R-:W-:Y:S02]  /*2ed60*/  STL [R1+0xc], R29 ;  /* 0x00000c1d01007387 */ /* 0x001fe40000100800 */
[----:B------:R-:W0:Y:S01]  /*2ed70*/  SHFL.BFLY PT, R29, R10, 0x2, 0x1f ;  /* 0x0c401f000a1d7f89 */ /* 0x000e2200000e0000 */
[----:B------:R-:W-:Y:S01]  /*2ed80*/  FMNMX R0, R21, R0, !PT ;  /* 0x0000000015007209 */ /* 0x000fe20007800000 */
[----:B-1----:R-:W-:Y:S02]  /*2ed90*/  STL [R1+0x14], R8 ;  /* 0x0000140801007387 */ /* 0x002fe40000100800 */
[----:B------:R-:W1:Y:S04]  /*2eda0*/  SHFL.BFLY PT, R8, R11, 0x2, 0x1f ;  /* 0x0c401f000b087f89 */ /* 0x000e6800000e0000 */
[----:B0-----:R-:W-:Y:S02]  /*2edb0*/  STL [R1+0x20], R29 ;  /* 0x0000201d01007387 */ /* 0x001fe40000100800 */
[----:B------:R-:W0:Y:S01]  /*2edc0*/  SHFL.BFLY PT, R29, R0, 0x2, 0x1f ;  /* 0x0c401f00001d7f89 */ /* 0x000e2200000e0000 */
[----:B------:R-:W-:Y:S01]  /*2edd0*/  FMNMX R14, R19, R12, !PT ;  /* 0x0000000c130e7209 */ /* 0x000fe20007800000 */
[----:B-1----:R1:W-:Y:S04]  /*2ede0*/  STL [R1+0x28], R8 ;  /* 0x0000280801007387 */ /* 0x0023e80000100800 */
[----:B-1----:R-:W2:Y:S04]  /*2edf0*/  LDL.LU R8, [R1] ;  /* 0x0000000001087983 */ /* 0x002ea80000300800 */
[----:B0-----:R-:W-:Y:S02]  /*2ee00*/  STL [R1+0x2c], R29 ;  /* 0x00002c1d01007387 */ /* 0x001fe40000100800 */
[----:B------:R-:W0:Y:S01]  /*2ee10*/  SHFL.BFLY PT, R29, R14, 0x2, 0x1f ;  /* 0x0c401f000e1d7f89 */ /* 0x000e2200000e0000 */
[----:B------:R-:W-:Y:S01]  /*2ee20*/  FMNMX R13, R20, R2, !PT ;  /* 0x00000002140d7209 */ /* 0x000fe20007800000 */
[----:B------:R-:W-:Y:S01]  /*2ee30*/  FMNMX R2, R24, R22, !PT ;  /* 0x0000001618027209 */ /* 0x000fe20007800000 */
[----:B0-----:R-:W-:Y:S03]  /*2ee40*/  STL [R1+0x30], R29 ;  /* 0x0000301d01007387 */ /* 0x001fe60000100800 */
[----:B------:R-:W0:Y:S02]  /*2ee50*/  SHFL.BFLY PT, R29, R13, 0x2, 0x1f ;  /* 0x0c401f000d1d7f89 */ /* 0x000e2400000e0000 */
[----:B0-----:R-:W-:Y:S02]  /*2ee60*/  STL [R1+0x34], R29 ;  /* 0x0000341d01007387 */ /* 0x001fe40000100800 */
[----:B------:R-:W0:Y:S02]  /*2ee70*/  SHFL.BFLY PT, R29, R2, 0x2, 0x1f ;  /* 0x0c401f00021d7f89 */ /* 0x000e2400000e0000 */
[----:B0-----:R0:W-:Y:S04]  /*2ee80*/  STL [R1+0x3c], R29 ;  /* 0x00003c1d01007387 */ /* 0x0011e80000100800 */
[----:B0-----:R-:W4:Y:S04]  /*2ee90*/  LDL.LU R29, [R1+0x2120] ;  /* 0x00212000011d7983 */ /* 0x001f280000300800 */
[----:B---3--:R-:W0:Y:S04]  /*2eea0*/  SHFL.BFLY PT, R17, R17, 0x1, 0x1f ;  /* 0x0c201f0011117f89 */ /* 0x008e2800000e0000 */
[----:B0-----:R0:W-:Y:S04]  /*2eeb0*/  STL [R1+0x40], R17 ;  /* 0x0000401101007387 */ /* 0x0011e80000100800 */
[----:B0-----:R-:W4:Y:S04]  /*2eec0*/  LDL.LU R17, [R1+0x211c] ;  /* 0x00211c0001117983 */ /* 0x001f280000300800 */
[----:B------:R-:W0:Y:S04]  /*2eed0*/  SHFL.BFLY PT, R19, R18, 0x2, 0x1f ;  /* 0x0c401f0012137f89 */ /* 0x000e2800000e0000 */
[----:B------:R-:W1:Y:S04]  /*2eee0*/  SHFL.BFLY PT, R21, R28, 0x2, 0x1f ;  /* 0x0c401f001c157f89 */ /* 0x000e6800000e0000 */
[----:B------:R-:W3:Y:S04]  /*2eef0*/  SHFL.BFLY PT, R20, R3, 0x2, 0x1f ;  /* 0x0c401f0003147f89 */ /* 0x000ee800000e0000 */
[----:B------:R-:W3:Y:S04]  /*2ef00*/  SHFL.BFLY PT, R22, R27, 0x2, 0x1f ;  /* 0x0c401f001b167f89 */ /* 0x000ee800000e0000 */
[----:B------:R-:W3:Y:S04]  /*2ef10*/  SHFL.BFLY PT, R23, R26, 0x2, 0x1f ;  /* 0x0c401f001a177f89 */ /* 0x000ee800000e0000 */
[----:B------:R-:W3:Y:S04]  /*2ef20*/  SHFL.BFLY PT, R24, R25, 0x2, 0x1f ;  /* 0x0c401f0019187f89 */ /* 0x000ee800000e0000 */
[----:B------:R-:W3:Y:S01]  /*2ef30*/  SHFL.BFLY PT, R16, R4, 0x2, 0x1f ;  /* 0x0c401f0004107f89 */ /* 0x000ee200000e0000 */
[----:B-----5:R-:W-:-:S02]  /*2ef40*/  FMNMX R6, R6, R15, !PT ;  /* 0x0000000f06067209 */ /* 0x020fc40007800000 */
[----:B------:R-:W5:Y:S01]  /*2ef50*/  SHFL.BFLY PT, R15, R5, 0x2, 0x1f ;  /* 0x0c401f00050f7f89 */ /* 0x000f6200000e0000 */
[----:B0-----:R-:W-:Y:S02]  /*2ef60*/  FMNMX R18, R18, R19, !PT ;  /* 0x0000001312127209 */ /* 0x001fe40007800000 */
[----:B-1----:R-:W-:Y:S02]  /*2ef70*/  FMNMX R28, R28, R21, !PT ;  /* 0x000000151c1c7209 */ /* 0x002fe40007800000 */
[----:B---3--:R-:W-:Y:S02]  /*2ef80*/  FMNMX R20, R3, R20, !PT ;  /* 0x0000001403147209 */ /* 0x008fe40007800000 */
[----:B------:R-:W-:Y:S02]  /*2ef90*/  FMNMX R27, R27, R22, !PT ;  /* 0x000000161b1b7209 */ /* 0x000fe40007800000 */
[----:B------:R-:W-:Y:S02]  /*2efa0*/  FMNMX R26, R26, R23, !PT ;  /* 0x000000171a1a7209 */ /* 0x000fe40007800000 */
[----:B------:R-:W-:-:S02]  /*2efb0*/  FMNMX R3, R25, R24, !PT ;  /* 0x0000001819037209 */ /* 0x000fc40007800000 */
[----:B------:R-:W-:Y:S02]  /*2efc0*/  FMNMX R4, R4, R16, !PT ;  /* 0x0000001004047209 */ /* 0x000fe40007800000 */
[----:B-----5:R-:W-:Y:S02]  /*2efd0*/  FMNMX R5, R5, R15, !PT ;  /* 0x0000000f05057209 */ /* 0x020fe40007800000 */
[----:B----4-:R-:W-:Y:S02]  /*2efe0*/  FMNMX R17, R17, R29, !PT ;  /* 0x0000001d11117209 */ /* 0x010fe40007800000 */
[----:B------:R-:W3:Y:S01]  /*2eff0*/  LDL.LU R29, [R1+0x38] ;  /* 0x00003800011d7983 */ /* 0x000ee20000300800 */
[----:B------:R-:W3:Y:S02]  /*2f000*/  LDL.LU R19, [R1+0x40] ;  /* 0x0000400001137983 */ /* 0x000ee40000300800 */
[----:B------:R-:W4:Y:S02]  /*2f010*/  LDL.LU R21, [R1+0x3c] ;  /* 0x00003c0001157983 */ /* 0x000f240000300800 */
[----:B------:R-:W-:Y:S01]  /*2f020*/  STL [R1+0x24], R17 ;  /* 0x0000241101007387 */ /* 0x000fe20000100800 */
[----:B------:R-:W5:Y:S01]  /*2f030*/  LDL.LU R22, [R1+0x34] ;  /* 0x0000340001167983 */ /* 0x000f620000300800 */
[----:B------:R-:W-:Y:S02]  /*2f040*/  STL [R1+0x1c], R18 ;  /* 0x00001c1201007387 */ /* 0x000fe40000100800 */
[----:B------:R-:W3:Y:S02]  /*2f050*/  LDL.LU R23, [R1+0x30] ;  /* 0x0000300001177983 */ /* 0x000ee40000300800 */
[----:B------:R-:W-:Y:S01]  /*2f060*/  STL [R1+0x18], R20 ;  /* 0x0000181401007387 */ /* 0x000fe20000100800 */
[----:B------:R-:W3:Y:S01]  /*2f070*/  LDL.LU R25, [R1+0x28] ;  /* 0x0000280001197983 */ /* 0x000ee20000300800 */
[----:B------:R-:W3:Y:S02]  /*2f080*/  LDL.LU R24, [R1+0x2c] ;  /* 0x00002c0001187983 */ /* 0x000ee40000300800 */
[----:B------:R-:W-:Y:S02]  /*2f090*/  STL [R1+0x10], R28 ;  /* 0x0000101c01007387 */ /* 0x000fe40000100800 */
[----:B------:R-:W3:Y:S01]  /*2f0a0*/  LDL.LU R16, [R1+0x20] ;  /* 0x0000200001107983 */ /* 0x000ee20000300800 */
[----:B------:R-:W-:Y:S01]  /*2f0b0*/  STL [R1+0x8], R27 ;  /* 0x0000081b01007387 */ /* 0x000fe20000100800 */
[----:B------:R-:W4:Y:S03]  /*2f0c0*/  LDL.LU R15, [R1+0x14] ;  /* 0x00001400010f7983 */ /* 0x000f260000300800 */
[----:B------:R-:W0:Y:S01]  /*2f0d0*/  SHFL.BFLY PT, R12, R6, 0x2, 0x1f ;  /* 0x0c401f00060c7f89 */ /* 0x000e2200000e0000 */
[----:B------:R-:W-:Y:S01]  /*2f0e0*/  STL [R1+0x4], R26 ;  /* 0x0000041a01007387 */ /* 0x000fe20000100800 */
[----:B--2---:R-:W-:-:S02]  /*2f0f0*/  FMNMX R7, R7, R8, !PT ;  /* 0x0000000807077209 */ /* 0x004fc40007800000 */
[----:B0-----:R-:W-:Y:S02]  /*2f100*/  FMNMX R6, R6, R12, !PT ;  /* 0x0000000c06067209 */ /* 0x001fe40007800000 */
[----:B------:R-:W2:Y:S01]  /*2f110*/  LDL.LU R12, [R1+0xc] ;  /* 0x00000c00010c7983 */ /* 0x000ea20000300800 */
[----:B------:R-:W2:Y:S01]  /*2f120*/  LDL.LU R8, [R1+0x2118] ;  /* 0x0021180001087983 */ /* 0x000ea20000300800 */
[----:B---3--:R-:W-:Y:S02]  /*2f130*/  FMNMX R10, R10, R16, !PT ;  /* 0x000000100a0a7209 */ /* 0x008fe40007800000 */
[----:B----4-:R-:W-:Y:S01]  /*2f140*/  FMNMX R9, R9, R15, !PT ;  /* 0x0000000f09097209 */ /* 0x010fe20007800000 */
[----:B------:R-:W-:Y:S04]  /*2f150*/  SHFL.BFLY PT, R16, R17, 0x1, 0x1f ;  /* 0x0c201f0011107f89 */ /* 0x000fe800000e0000 */
[----:B------:R-:W0:Y:S04]  /*2f160*/  SHFL.BFLY PT, R15, R18, 0x1, 0x1f ;  /* 0x0c201f00120f7f89 */ /* 0x000e2800000e0000 */
[----:B0-----:R0:W-:Y:S01]  /*2f170*/  STL [R1+0x2110], R15 ;  /* 0x0021100f01007387 */ /* 0x0011e20000100800 */
[----:B------:R-:W-:Y:S03]  /*2f180*/  STL [R1], R16 ;  /* 0x0000001001007387 */ /* 0x000fe60000100800 */
[----:B0-----:R-:W3:Y:S01]  /*2f190*/  LDL.LU R15, [R1] ;  /* 0x00000000010f7983 */ /* 0x001ee20000300800 */
[----:B------:R-:W0:Y:S02]  /*2f1a0*/  SHFL.BFLY PT, R16, R20, 0x1, 0x1f ;  /* 0x0c201f0014107f89 */ /* 0x000e2400000e0000 */
[----:B------:R-:W1:Y:S02]  /*2f1b0*/  SHFL.BFLY PT, R17, R28, 0x1, 0x1f ;  /* 0x0c201f001c117f89 */ /* 0x000e6400000e0000 */
[----:B------:R-:W4:Y:S01]  /*2f1c0*/  SHFL.BFLY PT, R18, R27, 0x1, 0x1f ;  /* 0x0c201f001b127f89 */ /* 0x000f2200000e0000 */
[----:B--2---:R-:W-:Y:S01]  /*2f1d0*/  FMNMX R8, R8, R12, !PT ;  /* 0x0000000c08087209 */ /* 0x004fe20007800000 */
[----:B------:R-:W-:Y:S01]  /*2f1e0*/  FMNMX R12, R2, R21, !PT ;  /* 0x00000015020c7209 */ /* 0x000fe20007800000 */
[----:B------:R-:W-:-:S02]  /*2f1f0*/  FMNMX R2, R29, R19, !PT ;  /* 0x000000131d027209 */ /* 0x000fc40007800000 */
[----:B------:R-:W2:Y:S01]  /*2f200*/  SHFL.BFLY PT, R19, R26, 0x1, 0x1f ;  /* 0x0c201f001a137f89 */ /* 0x000ea200000e0000 */
[----:B-----5:R-:W-:-:S03]  /*2f210*/  FMNMX R13, R13, R22, !PT ;  /* 0x000000160d0d7209 */ /* 0x020fc60007800000 */
[----:B------:R-:W5:Y:S01]  /*2f220*/  SHFL.BFLY PT, R21, R4, 0x1, 0x1f ;  /* 0x0c201f0004157f89 */ /* 0x000f6200000e0000 */
[----:B------:R-:W-:Y:S01]  /*2f230*/  FMNMX R14, R14, R23, !PT ;  /* 0x000000170e0e7209 */ /* 0x000fe20007800000 */
[----:B------:R-:W0:Y:S02]  /*2f240*/  SHFL.BFLY PT, R22, R5, 0x1, 0x1f ;  /* 0x0c201f0005167f89 */ /* 0x000e2400000e0000 */
[----:B------:R-:W0:Y:S01]  /*2f250*/  SHFL.BFLY PT, R23, R6, 0x1, 0x1f ;  /* 0x0c201f0006177f89 */ /* 0x000e2200000e0000 */
[----:B---3--:R-:W-:Y:S01]  /*2f260*/  STL [R1+0x2114], R15 ;  /* 0x0021140f01007387 */ /* 0x008fe20000100800 */
[----:B0-----:R0:W-:Y:S03]  /*2f270*/  STL [R1+0x210c], R16 ;  /* 0x00210c1001007387 */ /* 0x0011e60000100800 */
[----:B0-----:R-:W3:Y:S01]  /*2f280*/  LDL.LU R16, [R1+0x1c] ;  /* 0x00001c0001107983 */ /* 0x001ee20000300800 */
[----:B-1----:R0:W-:Y:S03]  /*2f290*/  STL [R1+0x2108], R17 ;  /* 0x0021081101007387 */ /* 0x0021e60000100800 */
[----:B0-----:R-:W3:Y:S01]  /*2f2a0*/  LDL.LU R17, [R1+0x18] ;  /* 0x0000180001117983 */ /* 0x001ee20000300800 */
[----:B----4-:R0:W-:Y:S03]  /*2f2b0*/  STL [R1+0x2104], R18 ;  /* 0x0021041201007387 */ /* 0x0101e60000100800 */
[----:B0-----:R-:W4:Y:S01]  /*2f2c0*/  LDL.LU R18, [R1+0x10] ;  /* 0x0000100001127983 */ /* 0x001f220000300800 */
[----:B------:R-:W3:Y:S02]  /*2f2d0*/  LDL R15, [R1+0x998] ;  /* 0x00099800010f7983 */ /* 0x000ee40000100800 */
[----:B--2---:R0:W-:Y:S01]  /*2f2e0*/  STL [R1+0x2100], R19 ;  /* 0x0021001301007387 */ /* 0x0041e20000100800 */
[----:B------:R-:W1:Y:S04]  /*2f2f0*/  SHFL.BFLY PT, R20, R3, 0x1, 0x1f ;  /* 0x0c201f0003147f89 */ /* 0x000e6800000e0000 */
[----:B0-----:R-:W2:Y:S01]  /*2f300*/  LDL.LU R19, [R1+0x8] ;  /* 0x0000080001137983 */ /* 0x001ea20000300800 */
[----:B------:R0:W-:Y:S03]  /*2f310*/  STL [R1+0x20fc], R3 ;  /* 0x0020fc0301007387 */ /* 0x0001e60000100800 */
[----:B0-----:R-:W2:Y:S01]  /*2f320*/  LDL.LU R3, [R1+0x4] ;  /* 0x0000040001037983 */ /* 0x001ea20000300800 */
[----:B-----5:R-:W-:Y:S02]  /*2f330*/  STL [R1+0xc], R21 ;  /* 0x00000c1501007387 */ /* 0x020fe40000100800 */
[----:B------:R-:W-:Y:S02]  /*2f340*/  STL [R1+0x14], R22 ;  /* 0x0000141601007387 */ /* 0x000fe40000100800 */
[----:B------:R-:W-:Y:S01]  /*2f350*/  STL [R1+0x20], R23 ;  /* 0x0000201701007387 */ /* 0x000fe20000100800 */
[----:B---3--:R0:W-:Y:S04]  /*2f360*/  @P1 STS [R15+0x40000], R2 ;  /* 0x040000020f001388 */ /* 0x0081e80000000800 */
[----:B0-----:R-:W3:Y:S01]  /*2f370*/  LDL.LU R15, [R1+0x2114] ;  /* 0x00211400010f7983 */ /* 0x001ee20000300800 */
[----:B------:R-:W3:Y:S02]  /*2f380*/  LDL.LU R2, [R1+0x24] ;  /* 0x0000240001027983 */ /* 0x000ee40000300800 */
[----:B---3--:R-:W-:-:S02]  /*2f390*/  FMNMX R2, R2, R15, !PT ;  /* 0x0000000f02027209 */ /* 0x008fc40007800000 */
[----:B------:R-:W3:Y:S02]  /*2f3a0*/  LDL.LU R15, [R1+0x2110] ;  /* 0x00211000010f7983 */ /* 0x000ee40000300800 */
[----:B---3--:R-:W-:Y:S02]  /*2f3b0*/  FMNMX R15, R16, R15, !PT ;  /* 0x0000000f100f7209 */ /* 0x008fe40007800000 */
[----:B------:R-:W3:Y:S03]  /*2f3c0*/  LDL.LU R16, [R1+0x210c] ;  /* 0x00210c0001107983 */ /* 0x000ee60000300800 */
[----:B------:R0:W-:Y:S02]  /*2f3d0*/  STL [R1+0x20f8], R15 ;  /* 0x0020f80f01007387 */ /* 0x0001e40000100800 */
[----:B0-----:R-:W5:Y:S01]  /*2f3e0*/  LDL.LU R15, [R1+0x20] ;  /* 0x00002000010f7983 */ /* 0x001f620000300800 */
[----:B---3--:R-:W-:-:S03]  /*2f3f0*/  FMNMX R16, R17, R16, !PT ;  /* 0x0000001011107209 */ /* 0x008fc60007800000 */
[----:B------:R-:W4:Y:S02]  /*2f400*/  LDL.LU R17, [R1+0x2108] ;  /* 0x0021080001117983 */ /* 0x000f240000300800 */
[----:B------:R0:W-:Y:S02]  /*2f410*/  STL [R1+0x20f4], R16 ;  /* 0x0020f41001007387 */ /* 0x0001e40000100800 */
[----:B0-----:R-:W3:Y:S01]  /*2f420*/  LDL.LU R16, [R1+0x14] ;  /* 0x0000140001107983 */ /* 0x001ee20000300800 */
[----:B----4-:R-:W-:-:S03]  /*2f430*/  FMNMX R17, R18, R17, !PT ;  /* 0x0000001112117209 */ /* 0x010fc60007800000 */
[----:B------:R-:W2:Y:S02]  /*2f440*/  LDL.LU R18, [R1+0x2104] ;  /* 0x0021040001127983 */ /* 0x000ea40000300800 */
[----:B--2---:R-:W-:Y:S02]  /*2f450*/  FMNMX R18, R19, R18, !PT ;  /* 0x0000001213127209 */ /* 0x004fe40007800000 */
[----:B------:R-:W2:Y:S02]  /*2f460*/  LDL.LU R19, [R1+0x2100] ;  /* 0x0021000001137983 */ /* 0x000ea40000300800 */
[----:B--2---:R-:W-:Y:S02]  /*2f470*/  FMNMX R19, R3, R19, !PT ;  /* 0x0000001303137209 */ /* 0x004fe40007800000 */
[----:B------:R-:W1:Y:S01]  /*2f480*/  LDL.LU R3, [R1+0x20fc] ;  /* 0x0020fc0001037983 */ /* 0x000e620000300800 */
[----:B-----5:R-:W-:Y:S02]  /*2f490*/  FMNMX R6, R6, R15, !PT ;  /* 0x0000000f06067209 */ /* 0x020fe40007800000 */
[----:B------:R-:W-:-:S02]  /*2f4a0*/  FMNMX R11, R11, R25, !PT ;  /* 0x000000190b0b7209 */ /* 0x000fc40007800000 */
[----:B------:R-:W-:Y:S01]  /*2f4b0*/  FMNMX R0, R0, R24, !PT ;  /* 0x0000001800007209 */ /* 0x000fe20007800000 */
[----:B------:R-:W0:Y:S04]  /*2f4c0*/  SHFL.BFLY PT, R21, R7, 0x1, 0x1f ;  /* 0x0c201f0007157f89 */ /* 0x000e2800000e0000 */
[----:B------:R-:W2:Y:S04]  /*2f4d0*/  SHFL.BFLY PT, R22, R8, 0x1, 0x1f ;  /* 0x0c201f0008167f89 */ /* 0x000ea800000e0000 */
[----:B------:R-:W4:Y:S04]  /*2f4e0*/  SHFL.BFLY PT, R23, R9, 0x1, 0x1f ;  /* 0x0c201f0009177f89 */ /* 0x000f2800000e0000 */
[----:B------:R-:W2:Y:S04]  /*2f4f0*/  SHFL.BFLY PT, R24, R10, 0x1, 0x1f ;  /* 0x0c201f000a187f89 */ /* 0x000ea800000e0000 */
[----:B------:R-:W0:Y:S04]  /*2f500*/  SHFL.BFLY PT, R25, R11, 0x1, 0x1f ;  /* 0x0c201f000b197f89 */ /* 0x000e2800000e0000 */
[----:B------:R-:W0:Y:S04]  /*2f510*/  SHFL.BFLY PT, R26, R0, 0x1, 0x1f ;  /* 0x0c201f00001a7f89 */ /* 0x000e2800000e0000 */
[----:B------:R-:W0:Y:S04]  /*2f520*/  SHFL.BFLY PT, R27, R14, 0x1, 0x1f ;  /* 0x0c201f000e1b7f89 */ /* 0x000e2800000e0000 */
[----:B------:R-:W0:Y:S04]  /*2f530*/  SHFL.BFLY PT, R28, R13, 0x1, 0x1f ;  /* 0x0c201f000d1c7f89 */ /* 0x000e2800000e0000 */
[----:B------:R-:W0:Y:S01]  /*2f540*/  SHFL.BFLY PT, R29, R12, 0x1, 0x1f ;  /* 0x0c201f000c1d7f89 */ /* 0x000e2200000e0000 */
[----:B-1----:R-:W-:-:S03]  /*2f550*/  FMNMX R3, R3, R20, !PT ;  /* 0x0000001403037209 */ /* 0x002fc60007800000 */
[----:B------:R-:W5:Y:S01]  /*2f560*/  LDL.LU R20, [R1+0xc] ;  /* 0x00000c0001147983 */ /* 0x000f620000300800 */
[----:B------:R-:W5:Y:S01]  /*2f570*/  LDL R15, [R1+0x994] ;  /* 0x00099400010f7983 */ /* 0x000f620000100800 */
[----:B---3--:R-:W-:Y:S02]  /*2f580*/  FMNMX R5, R5, R16, !PT ;  /* 0x0000001005057209 */ /* 0x008fe40007800000 */
[----:B0-----:R-:W-:Y:S02]  /*2f590*/  FMNMX R7, R7, R21, !PT ;  /* 0x0000001507077209 */ /* 0x001fe40007800000 */
[----:B--2---:R-:W-:Y:S02]  /*2f5a0*/  FMNMX R8, R8, R22, !PT ;  /* 0x0000001608087209 */ /* 0x004fe40007800000 */
[----:B----4-:R-:W-:Y:S02]  /*2f5b0*/  FMNMX R9, R9, R23, !PT ;  /* 0x0000001709097209 */ /* 0x010fe40007800000 */
[----:B------:R-:W-:-:S02]  /*2f5c0*/  FMNMX R10, R10, R24, !PT ;  /* 0x000000180a0a7209 */ /* 0x000fc40007800000 */
[----:B------:R-:W-:Y:S02]  /*2f5d0*/  FMNMX R11, R11, R25, !PT ;  /* 0x000000190b0b7209 */ /* 0x000fe40007800000 */
[----:B------:R-:W-:Y:S02]  /*2f5e0*/  FMNMX R0, R0, R26, !PT ;  /* 0x0000001a00007209 */ /* 0x000fe40007800000 */
[----:B------:R-:W-:Y:S02]  /*2f5f0*/  FMNMX R14, R14, R27, !PT ;  /* 0x0000001b0e0e7209 */ /* 0x000fe40007800000 */
[----:B------:R-:W-:Y:S02]  /*2f600*/  FMNMX R13, R13, R28, !PT ;  /* 0x0000001c0d0d7209 */ /* 0x000fe40007800000 */
[----:B------:R-:W-:Y:S01]  /*2f610*/  FMNMX R12, R12, R29, !PT ;  /* 0x0000001d0c0c7209 */ /* 0x000fe20007800000 */
[----:B------:R-:W2:Y:S04]  /*2f620*/  LDL R16, [R1+0x990] ;  /* 0x0009900001107983 */ /* 0x000ea80000100800 */
[----:B------:R-:W3:Y:S04]  /*2f630*/  LDL R21, [R1+0x960] ;  /* 0x0009600001157983 */ /* 0x000ee80000100800 */
[----:B------:R-:W4:Y:S04]  /*2f640*/  LDL R22, [R1+0x96c] ;  /* 0x00096c0001167983 */ /* 0x000f280000100800 */
[----:B------:R-:W2:Y:S04]  /*2f650*/  LDL R23, [R1+0x964] ;  /* 0x0009640001177983 */ /* 0x000ea80000100800 */
[----:B------:R-:W2:Y:S04]  /*2f660*/  LDL R24, [R1+0x968] ;  /* 0x0009680001187983 */ /* 0x000ea80000100800 */
[----:B------:R-:W2:Y:S04]  /*2f670*/  LDL R25, [R1+0x970] ;  /* 0x0009700001197983 */ /* 0x000ea80000100800 */
[----:B------:R-:W2:Y:S04]  /*2f680*/  LDL R26, [R1+0x974] ;  /* 0x00097400011a7983 */ /* 0x000ea80000100800 */
[----:B------:R-:W2:Y:S04]  /*2f690*/  LDL R27, [R1+0x97c] ;  /* 0x00097c00011b7983 */ /* 0x000ea80000100800 */
[----:B------:R-:W2:Y:S04]  /*2f6a0*/  LDL R28, [R1+0x980] ;  /* 0x00098000011c7983 */ /* 0x000ea80000100800 */
[----:B------:R-:W2:Y:S01]  /*2f6b0*/  LDL R29, [R1+0x984] ;  /* 0x00098400011d7983 */ /* 0x000ea20000100800 */
[----:B-----5:R-:W-:-:S03]  /*2f6c0*/  FMNMX R4, R4, R20, !PT ;  /* 0x0000001404047209 */ /* 0x020fc60007800000 */
[----:B------:R0:W-:Y:S04]  /*2f6d0*/  @P1 STS [R15+0x40000], R2 ;  /* 0x040000020f001388 */ /* 0x0001e80000000800 */
[----:B------:R-:W5:Y:S04]  /*2f6e0*/  LDL R20, [R1+0x978] ;  /* 0x0009780001147983 */ /* 0x000f680000100800 */
[----:B0-----:R-:W2:Y:S01]  /*2f6f0*/  LDL.LU R15, [R1+0x20f8] ;  /* 0x0020f800010f7983 */ /* 0x001ea20000300800 */
[----:B------:R-:W3:Y:S03]  /*2f700*/  LDL R2, [R1+0x988] ;  /* 0x0009880001027983 */ /* 0x000ee60000100800 */
[----:B--2---:R0:W-:Y:S04]  /*2f710*/  @P1 STS [R16+0x40000], R15 ;  /* 0x0400000f10001388 */ /* 0x0041e80000000800 */
[----:B0-----:R-:W2:Y:S01]  /*2f720*/  LDL.LU R16, [R1+0x20f4] ;  /* 0x0020f40001107983 */ /* 0x001ea20000300800 */
[----:B------:R-:W2:Y:S03]  /*2f730*/  LDL R15, [R1+0x98c] ;  /* 0x00098c00010f7983 */ /* 0x000ea60000100800 */
[----:B--2---:R-:W-:Y:S01]  /*2f740*/  @P1 STS [R15+0x40000], R16 ;  /* 0x040000100f001388 */ /* 0x004fe20000000800 */
[----:B---3--:R-:W-:Y:S02]  /*2f750*/  @P1 STS [R2+0x40000], R17 ;  /* 0x0400001102001388 */ /* 0x008fe40000000800 */
[----:B------:R-:W-:Y:S02]  /*2f760*/  @P1 STS [R29+0x40000], R18 ;  /* 0x040000121d001388 */ /* 0x000fe40000000800 */
[----:B------:R-:W-:Y:S01]  /*2f770*/  @P1 STS [R28+0x40000], R19 ;  /* 0x040000131c001388 */ /* 0x000fe20000000800 */
[----:B------:R-:W-:Y:S01]  /*2f780*/  @P1 STS [R27+0x40000], R3 ;  /* 0x040000031b001388 */ /* 0x000fe20000000800 */
[----:B-----5:R0:W-:Y:S02]  /*2f790*/  @P1 STS [R20+0x40000], R4 ;  /* 0x0400000414001388 */ /* 0x0201e40000000800 */
[----:B------:R-:W-:Y:S01]  /*2f7a0*/  @P1 STS [R26+0x40000], R5 ;  /* 0x040000051a001388 */ /* 0x000fe20000000800 */
[----:B0-----:R-:W0:Y:S01]  /*2f7b0*/  S2R R20, SR_TID.X ;  /* 0x0000000000147919 */ /* 0x001e220000002100 */
[----:B------:R-:W-:Y:S02]  /*2f7c0*/  @P1 STS [R25+0x40000], R6 ;  /* 0x0400000619001388 */ /* 0x000fe40000000800 */
[----:B----4-:R1:W-:Y:S02]  /*2f7d0*/  @P1 STS [R22+0x40000], R7 ;  /* 0x0400000716001388 */ /* 0x0103e40000000800 */
[----:B------:R-:W-:Y:S01]  /*2f7e0*/  @P1 STS [R24+0x40000], R8 ;  /* 0x0400000818001388 */ /* 0x000fe20000000800 */
[----:B------:R-:W-:Y:S01]  /*2f7f0*/  @P1 STS [R23+0x40000], R9 ;  /* 0x0400000917001388 */ /* 0x000fe20000000800 */
[----:B------:R2:W-:Y:S03]  /*2f800*/  @P1 STS [R21+0x40000], R10 ;  /* 0x0400000a15001388 */ /* 0x0005e60000000800 */
[----:B-1----:R-:W3:Y:S04]  /*2f810*/  LDL R7, [R1+0x190] ;  /* 0x0001900001077983 */ /* 0x002ee80000100800 */
[----:B--2---:R-:W1:Y:S01]  /*2f820*/  S2R R21, SR_TID.X ;  /* 0x0000000000157919 */ /* 0x004e620000002100 */
[----:B0-----:R-:W-:Y:S01]  /*2f830*/  LOP3.LUT R22, R20, 0x1c, RZ, 0xc0, !PT ;  /* 0x0000001c14167812 */ /* 0x001fe200078ec0ff */
[----:B------:R-:W-:-:S03]  /*2f840*/  SHF.R.U32.HI R20, RZ, 0x3, R20 ;  /* 0x00000003ff147819 */ /* 0x000fc60000011614 */
[C---:B------:R-:W-:Y:S02]  /*2f850*/  LEA.HI R15, R22.reuse, 0xd8, RZ, 0x1e ;  /* 0x000000d8160f7811 */ /* 0x040fe400078ff0ff */
[----:B------:R-:W-:Y:S02]  /*2f860*/  LEA.HI R23, R22, 0xe0, RZ, 0x1e ;  /* 0x000000e016177811 */ /* 0x000fe400078ff0ff */
[C---:B------:R-:W-:Y:S01]  /*2f870*/  LOP3.LUT R2, R20.reuse, 0x1c, RZ, 0xc0, !PT ;  /* 0x0000001c14027812 */ /* 0x040fe200078ec0ff */
[----:B------:R-:W-:Y:S02]  /*2f880*/  LOP3.LUT R20, R20, 0x1c, RZ, 0xc0, !PT ;  /* 0x0000001c14147812 */ /* 0x000fe400078ec0ff */
[----:B------:R-:W-:Y:S01]  /*2f890*/  IMAD.SHL.U32 R15, R15, 0x20, RZ ;  /* 0x000000200f0f7824 */ /* 0x000fe200078e00ff */
[----:B------:R-:W-:-:S03]  /*2f8a0*/  SHF.L.U32 R23, R23, 0x5, RZ ;  /* 0x0000000517177819 */ /* 0x000fc600000006ff */
[----:B------:R-:W-:Y:S01]  /*2f8b0*/  IMAD.IADD R2, R2, 0x1, R15 ;  /* 0x0000000102027824 */ /* 0x000fe200078e020f */
[----:B------:R-:W-:Y:S02]  /*2f8c0*/  IADD3 R20, R20, R23, RZ ;  /* 0x0000001714147210 */ /* 0x000fe40007ffe0ff */
[----:B-1----:R-:W-:Y:S01]  /*2f8d0*/  LOP3.LUT R22, R21, 0x1c, RZ, 0xc0, !PT ;  /* 0x0000001c15167812 */ /* 0x002fe200078ec0ff */
[----:B------:R-:W-:Y:S01]  /*2f8e0*/  SHF.R.U32.HI R21, RZ, 0x3, R21 ;  /* 0x00000003ff157819 */ /* 0x000fe20000011615 */
[----:B------:R-:W2:Y:S04]  /*2f8f0*/  LDL.LU R23, [R1+0xc4] ;  /* 0x0000c40001177983 */ /* 0x000ea80000300800 */
[----:B------:R-:W-:Y:S01]  /*2f900*/  @P1 STS [R2+0x40000], R11 ;  /* 0x0400000b02001388 */ /* 0x000fe20000000800 */
[----:B------:R0:W-:Y:S01]  /*2f910*/  @P1 STS [R20+0x40000], R0 ;  /* 0x0400000014001388 */ /* 0x0001e20000000800 */
[----:B------:R-:W-:-:S02]  /*2f920*/  LEA.HI R18, R22, 0xe8, RZ, 0x1e ;  /* 0x000000e816127811 */ /* 0x000fc400078ff0ff */
[----:B------:R-:W-:Y:S02]  /*2f930*/  LEA.HI R17, R22, 0xf0, RZ, 0x1e ;  /* 0x000000f016117811 */ /* 0x000fe400078ff0ff */
[C---:B------:R-:W-:Y:S02]  /*2f940*/  LOP3.LUT R15, R21.reuse, 0x1c, RZ, 0xc0, !PT ;  /* 0x0000001c150f7812 */ /* 0x040fe400078ec0ff */
[----:B------:R-:W-:Y:S02]  /*2f950*/  LOP3.LUT R16, R21, 0x1c, RZ, 0xc0, !PT ;  /* 0x0000001c15107812 */ /* 0x000fe400078ec0ff */
[----:B------:R-:W-:Y:S02]  /*2f960*/  SHF.L.U32 R18, R18, 0x5, RZ ;  /* 0x0000000512127819 */ /* 0x000fe400000006ff */
[----:B0-----:R-:W-:Y:S01]  /*2f970*/  LEA.HI R20, R22, 0xf8, RZ, 0x1e ;  /* 0x000000f816147811 */ /* 0x001fe200078ff0ff */
[----:B------:R-:W-:Y:S01]  /*2f980*/  IMAD.SHL.U32 R17, R17, 0x20, RZ ;  /* 0x0000002011117824 */ /* 0x000fe200078e00ff */
[----:B------:R-:W-:Y:S01]  /*2f990*/  LOP3.LUT R2, R21, 0x1c, RZ, 0xc0, !PT ;  /* 0x0000001c15027812 */ /* 0x000fe200078ec0ff */
[----:B------:R-:W-:Y:S01]  /*2f9a0*/  IMAD.IADD R15, R15, 0x1, R18 ;  /* 0x000000010f0f7824 */ /* 0x000fe200078e0212 */
[----:B------:R-:W4:Y:S01]  /*2f9b0*/  LDL.LU R22, [R1+0x80] ;  /* 0x0000800001167983 */ /* 0x000f220000300800 */
[----:B------:R-:W-:-:S02]  /*2f9c0*/  IMAD.SHL.U32 R20, R20, 0x20, RZ ;  /* 0x0000002014147824 */ /* 0x000fc400078e00ff */
[----:B------:R-:W-:Y:S01]  /*2f9d0*/  IMAD.IADD R16, R16, 0x1, R17 ;  /* 0x0000000110107824 */ /* 0x000fe200078e0211 */
[----:B------:R-:W0:Y:S04]  /*2f9e0*/  S2R R21, SR_TID.X ;  /* 0x0000000000157919 */ /* 0x000e280000002100 */
[----:B------:R0:W-:Y:S01]  /*2f9f0*/  @P1 STS [R15+0x40000], R14 ;  /* 0x0400000e0f001388 */ /* 0x0001e20000000800 */
[----:B------:R-:W5:Y:S01]  /*2fa00*/  LDL R9, [R1+0x194] ;  /* 0x0001940001097983 */ /* 0x000f620000100800 */
[----:B------:R-:W-:Y:S01]  /*2fa10*/  IADD3 R2, R2, R20, RZ ;  /* 0x0000001402027210 */ /* 0x000fe20007ffe0ff */
[----:B------:R-:W-:Y:S01]  /*2fa20*/  @P1 STS [R16+0x40000], R13 ;  /* 0x0400000d10001388 */ /* 0x000fe20000000800 */
[----:B------:R-:W2:Y:S04]  /*2fa30*/  LDL.LU R27, [R1+0xa0] ;  /* 0x0000a000011b7983 */ /* 0x000ea80000300800 */
[----:B------:R-:W-:Y:S01]  /*2fa40*/  @P1 STS [R2+0x40000], R12 ;  /* 0x0400000c02001388 */ /* 0x000fe20000000800 */
[----:B------:R-:W-:Y:S06]  /*2fa50*/  BAR.SYNC.DEFER_BLOCKING 0x0 ;  /* 0x0000000000007b1d */ /* 0x000fec0000010000 */
[----:B------:R-:W2:Y:S02]  /*2fa60*/  LDL.LU R20, [R1+0x54] ;  /* 0x0000540001147983 */ /* 0x000ea40000300800 */
[----:B------:R-:W2:Y:S01]  /*2fa70*/  LDL R8, [R1+0x198] ;  /* 0x0001980001087983 */ /* 0x000ea20000100800 */
[----:B0-----:R-:W-:Y:S01]  /*2fa80*/  LOP3.LUT R15, R21, 0x1ff, RZ, 0xc0, !PT ;  /* 0x000001ff150f7812 */ /* 0x001fe200078ec0ff */
[----:B------:R-:W0:Y:S04]  /*2fa90*/  S2R R26, SR_TID.X ;  /* 0x00000000001a7919 */ /* 0x000e280000002100 */
[----:B------:R-:W2:Y:S04]  /*2faa0*/  LDL.LU R21, [R1+0xa4] ;  /* 0x0000a40001157983 */ /* 0x000ea80000300800 */
[----:B------:R-:W1:Y:S01]  /*2fab0*/  S2R R25, SR_TID.X ;  /* 0x0000000000197919 */ /* 0x000e620000002100 */
[----:B------:R-:W2:Y:S03]  /*2fac0*/  LDL.LU R24, [R1+0x58] ;  /* 0x0000580001187983 */ /* 0x000ea60000300800 */
[----:B------:R-:W0:Y:S04]  /*2fad0*/  LDS R0, [R15.X4+0x40000] ;  /* 0x040000000f007984 */ /* 0x000e280000004800 */
[----:B0-----:R-:W0:Y:S02]  /*2fae0*/  SHFL.BFLY PT, R2, R0, 0x4, 0x1f ;  /* 0x0c801f0000027f89 */ /* 0x001e2400000e0000 */
[----:B0-----:R-:W-:-:S05]  /*2faf0*/  FMNMX R2, R0, R2, !PT ;  /* 0x0000000200027209 */ /* 0x001fca0007800000 */
[----:B------:R-:W0:Y:S02]  /*2fb00*/  SHFL.BFLY PT, R0, R2, 0x2, 0x1f ;  /* 0x0c401f0002007f89 */ /* 0x000e2400000e0000 */
[----:B0-----:R-:W-:-:S05]  /*2fb10*/  FMNMX R0, R2, R0, !PT ;  /* 0x0000000002007209 */ /* 0x001fca0007800000 */
[----:B------:R-:W0:Y:S02]  /*2fb20*/  SHFL.BFLY PT, R2, R0, 0x1, 0x1f ;  /* 0x0c201f0000027f89 */ /* 0x000e2400000e0000 */
[----:B0-----:R-:W-:-:S05]  /*2fb30*/  FMNMX R2, R0, R2, !PT ;  /* 0x0000000200027209 */ /* 0x001fca0007800000 */
[----:B------:R-:W-:Y:S01]  /*2fb40*/  @!P6 STS [R15.X4+0x40000], R2 ;  /* 0x040000020f00e388 */ /* 0x000fe20000004800 */
[----:B------:R-:W0:Y:S04]  /*2fb50*/  LDS R5, [R26.X4+0x40800] ;  /* 0x040800001a057984 */ /* 0x000e280000004800 */
[----:B------:R-:W1:Y:S04]  /*2fb60*/  LDS R3, [R26.X4+0x41000] ;  /* 0x041000001a037984 */ /* 0x000e680000004800 */
[----:B------:R-:W1:Y:S01]  /*2fb70*/  LDS R2, [R26.X4+0x41800] ;  /* 0x041800001a027984 */ /* 0x000e620000004800 */
[----:B0-----:R-:W0:Y:S04]  /*2fb80*/  SHFL.BFLY PT, R6, R5, 0x4, 0x1f ;  /* 0x0c801f0005067f89 */ /* 0x001e2800000e0000 */
[----:B-1----:R-:W1:Y:S04]  /*2fb90*/  SHFL.BFLY PT, R4, R3, 0x4, 0x1f ;  /* 0x0c801f0003047f89 */ /* 0x002e6800000e0000 */
[----:B------:R-:W1:Y:S01]  /*2fba0*/  SHFL.BFLY PT, R0, R2, 0x4, 0x1f ;  /* 0x0c801f0002007f89 */ /* 0x000e6200000e0000 */
[----:B0-----:R-:W-:-:S02]  /*2fbb0*/  FMNMX R6, R5, R6, !PT ;  /* 0x0000000605067209 */ /* 0x001fc40007800000 */
[----:B-1----:R-:W-:Y:S02]  /*2fbc0*/  FMNMX R3, R3, R4, !PT ;  /* 0x0000000403037209 */ /* 0x002fe40007800000 */
[----:B------:R-:W-:Y:S01]  /*2fbd0*/  FMNMX R2, R2, R0, !PT ;  /* 0x0000000002027209 */ /* 0x000fe20007800000 */
[----:B------:R-:W0:Y:S04]  /*2fbe0*/  SHFL.BFLY PT, R5, R6, 0x2, 0x1f ;  /* 0x0c401f0006057f89 */ /* 0x000e2800000e0000 */
[----:B------:R-:W1:Y:S04]  /*2fbf0*/  SHFL.BFLY PT, R4, R3, 0x2, 0x1f ;  /* 0x0c401f0003047f89 */ /* 0x000e6800000e0000 */
[----:B------:R-:W3:Y:S01]  /*2fc00*/  SHFL.BFLY PT, R0, R2, 0x2, 0x1f ;  /* 0x0c401f0002007f89 */ /* 0x000ee200000e0000 */
[----:B0-----:R-:W-:-:S02]  /*2fc10*/  FMNMX R5, R6, R5, !PT ;  /* 0x0000000506057209 */ /* 0x001fc40007800000 */
[----:B-1----:R-:W-:Y:S02]  /*2fc20*/  FMNMX R3, R3, R4, !PT ;  /* 0x0000000403037209 */ /* 0x002fe40007800000 */
[----:B---3--:R-:W-:Y:S02]  /*2fc30*/  FMNMX R0, R2, R0, !PT ;  /* 0x0000000002007209 */ /* 0x008fe40007800000 */
[----:B------:R-:W0:Y:S04]  /*2fc40*/  SHFL.BFLY PT, R2, R5, 0x1, 0x1f ;  /* 0x0c201f0005027f89 */ /* 0x000e2800000e0000 */
[----:B------:R-:W1:Y:S04]  /*2fc50*/  SHFL.BFLY PT, R4, R3, 0x1, 0x1f ;  /* 0x0c201f0003047f89 */ /* 0x000e6800000e0000 */
[----:B------:R-:W3:Y:S01]  /*2fc60*/  SHFL.BFLY PT, R6, R0, 0x1, 0x1f ;  /* 0x0c201f0000067f89 */ /* 0x000ee200000e0000 */
[----:B0-----:R-:W-:-:S02]  /*2fc70*/  FMNMX R2, R5, R2, !PT ;  /* 0x0000000205027209 */ /* 0x001fc40007800000 */
[----:B-1----:R-:W-:Y:S02]  /*2fc80*/  FMNMX R3, R3, R4, !PT ;  /* 0x0000000403037209 */ /* 0x002fe40007800000 */
[----:B---3--:R-:W-:Y:S01]  /*2fc90*/  FMNMX R0, R0, R6, !PT ;  /* 0x0000000600007209 */ /* 0x008fe20007800000 */
[----:B------:R-:W-:Y:S02]  /*2fca0*/  @!P6 STS [R26.X4+0x40800], R2 ;  /* 0x040800021a00e388 */ /* 0x000fe40000004800 */
[----:B------:R-:W-:Y:S02]  /*2fcb0*/  @!P6 STS [R26.X4+0x41000], R3 ;  /* 0x041000031a00e388 */ /* 0x000fe40000004800 */
[----:B------:R-:W-:Y:S02]  /*2fcc0*/  @!P6 STS [R26.X4+0x41800], R0 ;  /* 0x041800001a00e388 */ /* 0x000fe40000004800 */
[----:B------:R-:W-:Y:S01]  /*2fcd0*/  BAR.SYNC.DEFER_BLOCKING 0x0 ;  /* 0x0000000000007b1d */ /* 0x000fe20000010000 */
[----:B------:R-:W-:-:S02]  /*2fce0*/  LOP3.LUT R29, R26, 0x1c, RZ, 0xc0, !PT ;  /* 0x0000001c1a1d7812 */ /* 0x000fc400078ec0ff */
[----:B------:R-:W-:-:S04]  /*2fcf0*/  LOP3.LUT R25, R25, 0x1c, RZ, 0xc0, !PT ;  /* 0x0000001c19197812 */ /* 0x000fc800078ec0ff */
[----:B------:R-:W-:-:S05]  /*2fd00*/  LEA.HI R28, R25, 0x8, RZ, 0x1e ;  /* 0x00000008191c7811 */ /* 0x000fca00078ff0ff */
[----:B------:R-:W-:Y:S01]  /*2fd10*/  IMAD.SHL.U32 R11, R28, 0x20, RZ ;  /* 0x000000201c0b7824 */ /* 0x000fe200078e00ff */
[----:B------:R-:W0:Y:S04]  /*2fd20*/  LDS R0, [R29.X8+0x40000] ;  /* 0x040000001d007984 */ /* 0x000e280000008800 */
[----:B------:R-:W5:Y:S01]  /*2fd30*/  LDS R2, [R11+0x40000] ;  /* 0x040000000b027984 */ /* 0x000f620000000800 */
[----:B------:R-:W-:-:S05]  /*2fd40*/  LEA.HI R25, R25, 0x10, RZ, 0x1e ;  /* 0x0000001019197811 */ /* 0x000fca00078ff0ff */
[----:B------:R-:W-:-:S05]  /*2fd50*/  IMAD.SHL.U32 R10, R25, 0x20, RZ ;  /* 0x00000020190a7824 */ /* 0x000fca00078e00ff */
[----:B------:R-:W1:Y:S01]  /*2fd60*/  LDS R3, [R10+0x40000] ;  /* 0x040000000a037984 */ /* 0x000e620000000800 */
[----:B0-----:R-:W-:-:S05]  /*2fd70*/  FMNMX R4, R0, R7, !PT ;  /* 0x0000000700047209 */ /* 0x001fca0007800000 */
[----:B------:R4:W-:Y:S01]  /*2fd80*/  STL [R1+0x860], R4 ;  /* 0x0008600401007387 */ /* 0x0009e20000100800 */
[--C-:B--2---:R-:W-:Y:S01]  /*2fd90*/  FADD R0, R23, -R4.reuse ;  /* 0x8000000417007221 */ /* 0x104fe20000000000 */
[----:B-----5:R-:W-:Y:S01]  /*2fda0*/  FMNMX R2, R2, R9, !PT ;  /* 0x0000000902027209 */ /* 0x020fe20007800000 */
[----:B------:R-:W2:Y:S02]  /*2fdb0*/  LDL.LU R23, [R1+0xa8] ;  /* 0x0000a80001177983 */ /* 0x000ea40000300800 */
[----:B------:R-:W-:Y:S02]  /*2fdc0*/  FMUL R0, R0, 1.4426950216293334961 ;  /* 0x3fb8aa3b00007820 */ /* 0x000fe40000400000 */
[----:B----4-:R-:W-:Y:S02]  /*2fdd0*/  FADD R4, R22, -R4 ;  /* 0x8000000416047221 */ /* 0x010fe40000000000 */
[----:B------:R-:W0:Y:S01]  /*2fde0*/  S2R R22, SR_TID.X ;  /* 0x0000000000167919 */ /* 0x000e220000002100 */
[----:B------:R3:W4:Y:S02]  /*2fdf0*/  MUFU.EX2 R7, R0 ;  /* 0x0000000000077308 */ /* 0x0007240000000800 */
[----:B---3--:R-:W-:-:S06]  /*2fe00*/  FMUL R0, R4, 1.4426950216293334961 ;  /* 0x3fb8aa3b04007820 */ /* 0x008fcc0000400000 */
[----:B------:R3:W5:Y:S02]  /*2fe10*/  MUFU.EX2 R4, R0 ;  /* 0x0000000000047308 */ /* 0x0007640000000800 */
[----:B---3--:R-:W-:-:S04]  /*2fe20*/  FADD R0, R27, -R2 ;  /* 0x800000021b007221 */ /* 0x008fc80000000000 */
[----:B------:R-:W-:Y:S01]  /*2fe30*/  FMUL R0, R0, 1.4426950216293334961 ;  /* 0x3fb8aa3b00007820 */ /* 0x000fe20000400000 */
[----:B0-----:R-:W-:Y:S01]  /*2fe40*/  LOP3.LUT R25, R22, 0x1c, RZ, 0xc0, !PT ;  /* 0x0000001c16197812 */ /* 0x001fe200078ec0ff */
[----:B----4-:R-:W-:Y:S01]  /*2fe50*/  STL [R1+0x558], R7 ;  /* 0x0005580701007387 */ /* 0x010fe20000100800 */
[----:B------:R-:W3:Y:S01]  /*2fe60*/  LDL.LU R22, [R1+0x5c] ;  /* 0x00005c0001167983 */ /* 0x000ee20000300800 */
[----:B------:R-:W0:Y:S01]  /*2fe70*/  MUFU.EX2 R5, R0 ;  /* 0x0000000000057308 */ /* 0x000e220000000800 */
[----:B------:R4:W-:Y:S01]  /*2fe80*/  STL [R1+0x85c], R2 ;  /* 0x00085c0201007387 */ /* 0x0009e20000100800 */
[----:B------:R-:W-:Y:S02]  /*2fe90*/  LEA.HI R25, R25, 0x18, RZ, 0x1e ;  /* 0x0000001819197811 */ /* 0x000fe400078ff0ff */
[----:B-1----:R-:W-:Y:S01]  /*2fea0*/  FMNMX R6, R3, R8, !PT ;  /* 0x0000000803067209 */ /* 0x002fe20007800000 */
[----:B----4-:R-:W-:-:S04]  /*2feb0*/  FADD R2, R20, -R2 ;  /* 0x8000000214027221 */ /* 0x010fc80000000000 */
[----:B------:R-:W-:Y:S01]  /*2fec0*/  FMUL R2, R2, 1.4426950216293334961 ;  /* 0x3fb8aa3b02027820 */ /* 0x000fe20000400000 */
[----:B------:R-:W-:-:S03]  /*2fed0*/  SHF.L.U32 R9, R25, 0x5, RZ ;  /* 0x0000000519097819 */ /* 0x000fc600000006ff */
[----:B------:R-:W1:Y:S01]  /*2fee0*/  MUFU.EX2 R8, R2 ;  /* 0x0000000200087308 */ /* 0x000e620000000800 */
[----:B-----5:R-:W-:Y:S01]  /*2fef0*/  STL [R1+0x554], R4 ;  /* 0x0005540401007387 */ /* 0x020fe20000100800 */
[----:B0-----:R-:W-:Y:S03]  /*2ff00*/  STL [R1+0x550], R5 ;  /* 0x0005500501007387 */ /* 0x001fe60000100800 */
[----:B------:R0:W-:Y:S01]  /*2ff10*/  LDS R0, [R9+0x40000] ;  /* 0x0400000009007984 */ /* 0x0001e20000000800 */
[----:B------:R4:W-:Y:S03]  /*2ff20*/  STL [R1+0x858], R6 ;  /* 0x0008580601007387 */ /* 0x0009e60000100800 */
[----:B0-----:R-:W5:Y:S01]  /*2ff30*/  LDL R9, [R1+0x19c] ;  /* 0x00019c0001097983 */ /* 0x001f620000100800 */
[----:B------:R-:W2:Y:S03]  /*2ff40*/  LDL.LU R20, [R1+0xac] ;  /* 0x0000ac0001147983 */ /* 0x000ea60000300800 */
[----:B-1----:R-:W-:Y:S01]  /*2ff50*/  STL [R1+0x54c], R8 ;  /* 0x00054c0801007387 */ /* 0x002fe20000100800 */
[----:B------:R-:W2:Y:S02]  /*2ff60*/  LDL R10, [R1+0x1a0] ;  /* 0x0001a000010a7983 */ /* 0x000ea40000100800 */
[----:B------:R-:W-:-:S02]  /*2ff70*/  FADD R3, R7, R4 ;  /* 0x0000000407037221 */ /* 0x000fc40000000000 */
[----:B------:R-:W-:Y:S02]  /*2ff80*/  FADD R4, R21, -R6 ;  /* 0x8000000615047221 */ /* 0x000fe40000000000 */
[----:B------:R-:W0:Y:S02]  /*2ff90*/  S2R R21, SR_TID.X ;  /* 0x0000000000157919 */ /* 0x000e240000002100 */
[----:B0-----:R-:W-:-:S04]  /*2ffa0*/  LOP3.LUT R21, R21, 0x1c, RZ, 0xc0, !PT ;  /* 0x0000001c15157812 */ /* 0x001fc800078ec0ff */
[----:B------:R-:W-:Y:S02]  /*2ffb0*/  LEA.HI R11, R21, 0x20, RZ, 0x1e ;  /* 0x00000020150b7811 */ /* 0x000fe400078ff0ff */
[----:B------:R-:W3:Y:S04]  /*2ffc0*/  LDL.LU R21, [R1+0x88] ;  /* 0x0000880001157983 */ /* 0x000ee80000300800 */
[----:B------:R-:W0:Y:S01]  /*2ffd0*/  SHFL.BFLY PT, R7, R3, 0x2, 0x1f ;  /* 0x0c401f0003077f89 */ /* 0x000e2200000e0000 */
[----:B------:R-:W-:Y:S02]  /*2ffe0*/  FMUL R2, R4, 1.4426950216293334961 ;  /* 0x3fb8aa3b04027820 */ /* 0x000fe40000400000 */
[----:B------:R-:W-:Y:S02]  /*2fff0*/  IMAD.SHL.U32 R11, R11, 0x20, RZ ;  /* 0x000000200b0b7824 */ /* 0x000fe400078e00ff */
[----:B------:R-:W-:-:S02]  /*30000*/  FADD R4, R24, -R6 ;  /* 0x8000000618047221 */ /* 0x000fc40000000000 */
[----:B----4-:R1:W4:Y:S02]  /*30010*/  MUFU.EX2 R6, R2 ;  /* 0x0000000200067308 */ /* 0x0103240000000800 */
[----:B-1----:R-:W-:Y:S01]  /*30020*/  LDS R2, [R11+0x40000] ;  /* 0x040000000b027984 */ /* 0x002fe20000000800 */
[----:B------:R-:W-:Y:S02]  /*30030*/  FMUL R4, R4, 1.4426950216293334961 ;  /* 0x3fb8aa3b04047820 */ /* 0x000fe40000400000 */
[----:B------:R-:W-:-:S04]  /*30040*/  FADD R5, R5, R8 ;  /* 0x0000000805057221 */ /* 0x000fc80000000000 */
[----:B------:R-:W1:Y:S01]  /*30050*/  MUFU.EX2 R4, R4 ;  /* 0x0000000400047308 */ /* 0x000e620000000800 */
[----:B0-----:R-:W-:-:S05]  /*30060*/  FADD R7, R3, R7 ;  /* 0x0000000703077221 */ /* 0x001fca0000000000 */
[----:B------:R-:W-:Y:S04]  /*30070*/  SHFL.BFLY PT, R8, R7, 0x1, 0x1f ;  /* 0x0c201f0007087f89 */ /* 0x000fe800000e0000 */
[----:B----4-:R-:W-:Y:S04]  /*30080*/  STL [R1+0x548], R6 ;  /* 0x0005480601007387 */ /* 0x010fe80000100800 */
[----:B-1----:R-:W-:Y:S01]  /*30090*/  STL [R1+0x544], R4 ;  /* 0x0005440401007387 */ /* 0x002fe20000100800 */
[----:B------:R-:W-:Y:S02]  /*300a0*/  FADD R3, R6, R4 ;  /* 0x0000000406037221 */ /* 0x000fe40000000000 */
[----:B------:R-:W-:Y:S03]  /*300b0*/  SHFL.BFLY PT, R6, R5, 0x2, 0x1f ;  /* 0x0c401f0005067f89 */ /* 0x000fe600000e0000 */
[----:B------:R-:W0:Y:S02]  /*300c0*/  SHFL.BFLY PT, R4, R3, 0x2, 0x1f ;  /* 0x0c401f0003047f89 */ /* 0x000e2400000e0000 */
[----:B0-----:R-:W-:Y:S01]  /*300d0*/  FADD R3, R3, R4 ;  /* 0x0000000403037221 */ /* 0x001fe20000000000 */
[----:B-----5:R-:W-:-:S05]  /*300e0*/  FMNMX R9, R0, R9, !PT ;  /* 0x0000000900097209 */ /* 0x020fca0007800000 */
[----:B------:R3:W-:Y:S01]  /*300f0*/  STL [R1+0x854], R9 ;  /* 0x0008540901007387 */ /* 0x0007e20000100800 */
[--C-:B--2---:R-:W-:Y:S01]  /*30100*/  FADD R0, R23, -R9.reuse ;  /* 0x8000000917007221 */ /* 0x104fe20000000000 */
[----:B------:R-:W-:Y:S01]  /*30110*/  FMNMX R10, R2, R10, !PT ;  /* 0x0000000a020a7209 */ /* 0x000fe20007800000 */
[----:B---3--:R-:W-:Y:S02]  /*30120*/  FADD R9, R22, -R9 ;  /* 0x8000000916097221 */ /* 0x008fe40000000000 */
[----:B------:R-:W0:Y:S01]  /*30130*/  S2R R22, SR_TID.X ;  /* 0x0000000000167919 */ /* 0x000e220000002100 */
[----:B------:R-:W-:Y:S02]  /*30140*/  FADD R2, R7, R8 ;  /* 0x0000000807027221 */ /* 0x000fe40000000000 */
[----:B------:R-:W-:Y:S02]  /*30150*/  FADD R7, R20, -R10 ;  /* 0x8000000a14077221 */ /* 0x000fe40000000000 */
[----:B------:R-:W1:Y:S01]  /*30160*/  S2R R20, SR_TID.X ;  /* 0x0000000000147919 */ /* 0x000e620000002100 */
[----:B------:R-:W-:-:S04]  /*30170*/  FMUL R0, R0, 1.4426950216293334961 ;  /* 0x3fb8aa3b00007820 */ /* 0x000fc80000400000 */
[----:B------:R-:W2:Y:S01]  /*30180*/  MUFU.EX2 R13, R0 ;  /* 0x00000000000d7308 */ /* 0x000ea20000000800 */
[----:B0-----:R-:W-:-:S04]  /*30190*/  LOP3.LUT R22, R22, 0x1c, RZ, 0xc0, !PT ;  /* 0x0000001c16167812 */ /* 0x001fc800078ec0ff */
[----:B------:R-:W-:Y:S02]  /*301a0*/  LEA.HI R11, R22, 0x28, RZ, 0x1e ;  /* 0x00000028160b7811 */ /* 0x000fe400078ff0ff */
[----:B-1----:R-:W-:Y:S01]  /*301b0*/  LOP3.LUT R20, R20, 0x1c, RZ, 0xc0, !PT ;  /* 0x0000001c14147812 */ /* 0x002fe200078ec0ff */
[----:B--2---:R-:W-:Y:S02]  /*301c0*/  STL [R1+0x540], R13 ;  /* 0x0005400d01007387 */ /* 0x004fe40000100800 */
[----:B------:R-:W-:Y:S02]  /*301d0*/  IMAD.SHL.U32 R11, R11, 0x20, RZ ;  /* 0x000000200b0b7824 */ /* 0x000fe400078e00ff */
[----:B------:R-:W-:Y:S01]  /*301e0*/  STL [R1+0x850], R10 ;  /* 0x0008500a01007387 */ /* 0x000fe20000100800 */
[----:B------:R-:W-:Y:S01]  /*301f0*/  STL [R1+0x20f0], R2 ;  /* 0x0020f00201007387 */ /* 0x000fe20000100800 */
[C---:B------:R-:W-:Y:S02]  /*30200*/  LEA.HI R12, R20.reuse, 0x30, RZ, 0x1e ;  /* 0x00000030140c7811 */ /* 0x040fe400078ff0ff */
[----:B------:R0:W1:Y:S02]  /*30210*/  LDS R2, [R11+0x40000] ;  /* 0x040000000b027984 */ /* 0x0000640000000800 */
[----:B0-----:R-:W-:-:S02]  /*30220*/  LEA.HI R11, R20, 0x38, RZ, 0x1e ;  /* 0x00000038140b7811 */ /* 0x001fc400078ff0ff */
[----:B------:R-:W0:Y:S01]  /*30230*/  S2R R20, SR_TID.X ;  /* 0x0000000000147919 */ /* 0x000e220000002100 */
[----:B------:R-:W-:Y:S01]  /*30240*/  FMUL R0, R9, 1.4426950216293334961 ;  /* 0x3fb8aa3b09007820 */ /* 0x000fe20000400000 */
[----:B------:R-:W-:Y:S01]  /*30250*/  SHF.L.U32 R12, R12, 0x5, RZ ;  /* 0x000000050c0c7819 */ /* 0x000fe200000006ff */
[----:B------:R-:W-:Y:S02]  /*30260*/  IMAD.SHL.U32 R11, R11, 0x20, RZ ;  /* 0x000000200b0b7824 */ /* 0x000fe400078e00ff */
[----:B------:R2:W3:Y:S01]  /*30270*/  MUFU.EX2 R14, R0 ;  /* 0x00000000000e7308 */ /* 0x0004e20000000800 */
[----:B------:R-:W-:Y:S01]  /*30280*/  FADD R9, R21, -R10 ;  /* 0x8000000a15097221 */ /* 0x000fe20000000000 */
[----:B------:R-:W4:Y:S01]  /*30290*/  LDS R4, [R12+0x40000] ;  /* 0x040000000c047984 */ /* 0x000f220000000800 */
[----:B--2---:R-:W-:-:S03]  /*302a0*/  FADD R0, R5, R6 ;  /* 0x0000000605007221 */ /* 0x004fc60000000000 */
[----:B------:R2:W5:Y:S01]  /*302b0*/  LDS R5, [R11+0x40000] ;  /* 0x040000000b057984 */ /* 0x0005620000000800 */
[----:B0-----:R-:W-:-:S04]  /*302c0*/  LOP3.LUT R20, R20, 0x1c, RZ, 0xc0, !PT ;  /* 0x0000001c14147812 */ /* 0x001fc800078ec0ff */
[C---:B------:R-:W-:Y:S02]  /*302d0*/  LEA.HI R10, R20.reuse, 0x50, RZ, 0x1e ;  /* 0x00000050140a7811 */ /* 0x040fe400078ff0ff */
[C---:B--2---:R-:W-:Y:S02]  /*302e0*/  LEA.HI R11, R20.reuse, 0x48, RZ, 0x1e ;  /* 0x00000048140b7811 */ /* 0x044fe400078ff0ff */
[----:B------:R-:W-:Y:S02]  /*302f0*/  LEA.HI R12, R20, 0x40, RZ, 0x1e ;  /* 0x00000040140c7811 */ /* 0x000fe400078ff0ff */
[----:B------:R-:W0:Y:S01]  /*30300*/  S2R R20, SR_TID.X ;  /* 0x0000000000147919 */ /* 0x000e220000002100 */
[----:B------:R-:W-:Y:S01]  /*30310*/  FMUL R7, R7, 1.4426950216293334961 ;  /* 0x3fb8aa3b07077820 */ /* 0x000fe20000400000 */
[----:B------:R-:W-:Y:S01]  /*30320*/  SHF.L.U32 R11, R11, 0x5, RZ ;  /* 0x000000050b0b7819 */ /* 0x000fe200000006ff */
[----:B------:R-:W-:Y:S01]  /*30330*/  IMAD.SHL.U32 R10, R10, 0x20, RZ ;  /* 0x000000200a0a7824 */ /* 0x000fe200078e00ff */
[----:B---3--:R-:W-:Y:S01]  /*30340*/  STL [R1+0x53c], R14 ;  /* 0x00053c0e01007387 */ /* 0x008fe20000100800 */
[----:B-1----:R1:W-:Y:S03]  /*30350*/  STL [R1], R2 ;  /* 0x0000000201007387 */ /* 0x0023e60000100800 */
[----:B------:R2:W-:Y:S01]  /*30360*/  LDS R8, [R10+0x40000] ;  /* 0x040000000a087984 */ /* 0x0005e20000000800 */
[----:B-1----:R1:W3:Y:S01]  /*30370*/  MUFU.EX2 R2, R7 ;  /* 0x0000000700027308 */ /* 0x0022e20000000800 */
[----:B0-----:R-:W-:-:S02]  /*30380*/  LOP3.LUT R20, R20, 0x1c, RZ, 0xc0, !PT ;  /* 0x0000001c14147812 */ /* 0x001fc400078ec0ff */
[----:B-1----:R0:W-:Y:S02]  /*30390*/  LDS R7, [R11+0x40000] ;  /* 0x040000000b077984 */ /* 0x0021e40000000800 */
[C---:B--2---:R-:W-:Y:S02]  /*303a0*/  LEA.HI R10, R20.reuse, 0x58, RZ, 0x1e ;  /* 0x00000058140a7811 */ /* 0x044fe400078ff0ff */
[----:B0-----:R-:W-:Y:S02]  /*303b0*/  LEA.HI R11, R20, 0x60, RZ, 0x1e ;  /* 0x00000060140b7811 */ /* 0x001fe400078ff0ff */
[----:B------:R-:W0:Y:S04]  /*303c0*/  S2R R20, SR_TID.X ;  /* 0x0000000000147919 */ /* 0x000e280000002100 */
[----:B----4-:R-:W-:Y:S01]  /*303d0*/  STL [R1+0x20ec], R4 ;  /* 0x0020ec0401007387 */ /* 0x010fe20000100800 */
[----:B-----5:R-:W-:Y:S02]  /*303e0*/  STL [R1+0x20e8], R5 ;  /* 0x0020e80501007387 */ /* 0x020fe40000100800 */
[----:B---3--:R1:W-:Y:S01]  /*303f0*/  STL [R1+0x538], R2 ;  /* 0x0005380201007387 */ /* 0x0083e20000100800 */
[----:B0-----:R-:W-:-:S04]  /*30400*/  LOP3.LUT R21, R20, 0x1c, RZ, 0xc0, !PT ;  /* 0x0000001c14157812 */ /* 0x001fc800078ec0ff */
[----:B-1----:R-:W-:-:S05]  /*30410*/  LEA.HI R2, R21, 0x68, RZ, 0x1e ;  /* 0x0000006815027811 */ /* 0x002fca00078ff0ff */
[----:B------:R-:W-:-:S05]  /*30420*/  IMAD.SHL.U32 R2, R2, 0x20, RZ ;  /* 0x0000002002027824 */ /* 0x000fca00078e00ff */
[----:B------:R-:W0:Y:S01]  /*30430*/  LDS R4, [R2+0x40000] ;  /* 0x0400000002047984 */ /* 0x000e220000000800 */
[----:B------:R-:W-:-:S05]  /*30440*/  IMAD.SHL.U32 R12, R12, 0x20, RZ ;  /* 0x000000200c0c7824 */ /* 0x000fca00078e00ff */
[----:B------:R1:W-:Y:S02]  /*30450*/  LDS R6, [R12+0x40000] ;  /* 0x040000000c067984 */ /* 0x0003e40000000800 */
[----:B-1----:R-:W-:-:S04]  /*30460*/  FMUL R12, R9, 1.4426950216293334961 ;  /* 0x3fb8aa3b090c7820 */ /* 0x002fc80000400000 */
[----:B------:R-:W1:Y:S01]  /*30470*/  MUFU.EX2 R5, R12 ;  /* 0x0000000c00057308 */ /* 0x000e620000000800 */
[----:B------:R-:W-:Y:S01]  /*30480*/  LOP3.LUT R20, R20, 0x1c, RZ, 0xc0, !PT ;  /* 0x0000001c14147812 */ /* 0x000fe200078ec0ff */
[----:B------:R-:W-:-:S03]  /*30490*/  FADD R9, R13, R14 ;  /* 0x0000000e0d097221 */ /* 0x000fc60000000000 */
[C---:B------:R-:W-:Y:S02]  /*304a0*/  LEA.HI R14, R20.reuse, 0x70, RZ, 0x1e ;  /* 0x00000070140e7811 */ /* 0x040fe400078ff0ff */
[----:B------:R-:W-:-:S03]  /*304b0*/  LEA.HI R2, R20, 0x80, RZ, 0x1e ;  /* 0x0000008014027811 */ /* 0x000fc600078ff0ff */
[----:B------:R-:W-:Y:S01]  /*304c0*/  IMAD.SHL.U32 R14, R14, 0x20, RZ ;  /* 0x000000200e0e7824 */ /* 0x000fe200078e00ff */
[----:B-1----:R-:W-:Y:S01]  /*304d0*/  STL [R1+0x534], R5 ;  /* 0x0005340501007387 */ /* 0x002fe20000100800 */
[----:B------:R-:W-:-:S04]  /*304e0*/  IMAD.SHL.U32 R2, R2, 0x20, RZ ;  /* 0x0000002002027824 */ /* 0x000fc800078e00ff */
[----:B------:R-:W1:Y:S04]  /*304f0*/  LDS R14, [R14+0x40000] ;  /* 0x040000000e0e7984 */ /* 0x000e680000000800 */
[----:B0-----:R0:W-:Y:S04]  /*30500*/  STL [R1+0x10], R4 ;  /* 0x0000100401007387 */ /* 0x0011e80000100800 */
[----:B------:R-:W-:Y:S01]  /*30510*/  LDS R2, [R2+0x40000] ;  /* 0x0400000002027984 */ /* 0x000fe20000000800 */
[----:B0-----:R-:W-:-:S04]  /*30520*/  LEA.HI R4, R20, 0x78, RZ, 0x1e ;  /* 0x0000007814047811 */ /* 0x001fc800078ff0ff */
[----:B------:R-:W-:-:S06]  /*30530*/  SHF.L.U32 R4, R4, 0x5, RZ ;  /* 0x0000000504047819 */ /* 0x000fcc00000006ff */
[----:B------:R-:W0:Y:S04]  /*30540*/  LDS R4, [R4+0x40000] ;  /* 0x0400000004047984 */ /* 0x000e280000000800 */
[----:B------:R-:W2:Y:S04]  /*30550*/  S2R R20, SR_TID.X ;  /* 0x0000000000147919 */ /* 0x000ea80000002100 */
[----:B-1----:R-:W-:Y:S01]  /*30560*/  STL [R1+0xc], R14 ;  /* 0x00000c0e01007387 */ /* 0x002fe20000100800 */
[C---:B--2---:R-:W-:Y:S01]  /*30570*/  LOP3.LUT R21, R20.reuse, 0x1c, RZ, 0xc0, !PT ;  /* 0x0000001c14157812 */ /* 0x044fe200078ec0ff */
[----:B------:R-:W-:-:S02]  /*30580*/  LOP3.LUT R20, R20, 0x1c, RZ, 0xc0, !PT ;  /* 0x0000001c14147812 */ /* 0x000fc400078ec0ff */
[----:B0-----:R0:W-:Y:S01]  /*30590*/  STL [R1+0x8], R4 ;  /* 0x0000080401007387 */ /* 0x0011e20000100800 */
[----:B------:R1:W-:Y:S01]  /*305a0*/  STL [R1+0x4], R2 ;  /* 0x0000040201007387 */ /* 0x0003e20000100800 */
[C---:B0-----:R-:W-:Y:S02]  /*305b0*/  LEA.HI R4, R21.reuse, 0x88, RZ, 0x1e ;  /* 0x0000008815047811 */ /* 0x041fe400078ff0ff */
[----:B-1----:R-:W-:-:S03]  /*305c0*/  LEA.HI R2, R21, 0x90, RZ, 0x1e ;  /* 0x0000009015027811 */ /* 0x002fc600078ff0ff */
[----:B------:R-:W-:Y:S01]  /*305d0*/  IMAD.SHL.U32 R4, R4, 0x20, RZ ;  /* 0x0000002004047824 */ /* 0x000fe200078e00ff */
[----:B------:R-:W-:Y:S02]  /*305e0*/  SHF.L.U32 R2, R2, 0x5, RZ ;  /* 0x0000000502027819 */ /* 0x000fe400000006ff */
[C---:B------:R-:W-:Y:S02]  /*305f0*/  LEA.HI R17, R20.reuse, 0x98, RZ, 0x1e ;  /* 0x0000009814117811 */ /* 0x040fe400078ff0ff */
[----:B------:R0:W1:Y:S04]  /*30600*/  LDS R15, [R4+0x40000] ;  /* 0x04000000040f7984 */ /* 0x0000680000000800 */
[----:B------:R2:W3:Y:S01]  /*30610*/  LDS R16, [R2+0x40000] ;  /* 0x0400000002107984 */ /* 0x0004e20000000800 */
[----:B0-----:R-:W-:-:S02]  /*30620*/  LEA.HI R4, R20, 0xa0, RZ, 0x1e ;  /* 0x000000a014047811 */ /* 0x001fc400078ff0ff */
[----:B--2---:R-:W-:Y:S02]  /*30630*/  LEA.HI R2, R20, 0xa8, RZ, 0x1e ;  /* 0x000000a814027811 */ /* 0x004fe400078ff0ff */
[----:B------:R-:W0:Y:S04]  /*30640*/  S2R R20, SR_TID.X ;  /* 0x0000000000147919 */ /* 0x000e280000002100 */
[----:B------:R-:W2:Y:S04]  /*30650*/  S2R R21, SR_TID.X ;  /* 0x0000000000157919 */ /* 0x000ea80000002100 */
[----:B------:R-:W4:Y:S01]  /*30660*/  S2R R22, SR_TID.X ;  /* 0x0000000000167919 */ /* 0x000f220000002100 */
[----:B------:R-:W-:-:S05]  /*30670*/  SHF.L.U32 R2, R2, 0x5, RZ ;  /* 0x0000000502027819 */ /* 0x000fca00000006ff */
[----:B------:R5:W-:Y:S01]  /*30680*/  LDS R19, [R2+0x40000] ;  /* 0x0400000002137984 */ /* 0x000be20000000800 */
[----:B0-----:R-:W-:-:S04]  /*30690*/  LOP3.LUT R20, R20, 0x1c, RZ, 0xc0, !PT ;  /* 0x0000001c14147812 */ /* 0x001fc800078ec0ff */
[----:B-----5:R-:W-:Y:S02]  /*306a0*/  LEA.HI R2, R20, 0xb8, RZ, 0x1e ;  /* 0x000000b814027811 */ /* 0x020fe400078ff0ff */
[----:B--2---:R-:W-:-:S03]  /*306b0*/  LOP3.LUT R23, R21, 0x1c, RZ, 0xc0, !PT ;  /* 0x0000001c15177812 */ /* 0x004fc600078ec0ff */
[----:B------:R-:W-:-:S05]  /*306c0*/  IMAD.SHL.U32 R2, R2, 0x20, RZ ;  /* 0x0000002002027824 */ /* 0x000fca00078e00ff */
[----:B------:R0:W-:Y:S01]  /*306d0*/  LDS R21, [R2+0x40000] ;  /* 0x0400000002157984 */ /* 0x0001e20000000800 */
[----:B----4-:R-:W-:Y:S02]  /*306e0*/  LOP3.LUT R24, R22, 0x1c, RZ, 0xc0, !PT ;  /* 0x0000001c16187812 */ /* 0x010fe400078ec0ff */
[----:B0-----:R-:W-:Y:S02]  /*306f0*/  LEA.HI R2, R23, 0xc0, RZ, 0x1e ;  /* 0x000000c017027811 */ /* 0x001fe400078ff0ff */
[----:B------:R-:W0:Y:S02]  /*30700*/  S2R R23, SR_TID.X ;  /* 0x0000000000177919 */ /* 0x000e240000002100 */
[----:B------:R-:W-:-:S05]  /*30710*/  SHF.L.U32 R2, R2, 0x5, RZ ;  /* 0x0000000502027819 */ /* 0x000fca00000006ff */
[----:B------:R2:W-:Y:S02]  /*30720*/  LDS R22, [R2+0x40000] ;  /* 0x0400000002167984 */ /* 0x0005e40000000800 */
[----:B--2---:R-:W-:Y:S02]  /*30730*/  LEA.HI R2, R24, 0xc8, RZ, 0x1e ;  /* 0x000000c818027811 */ /* 0x004fe400078ff0ff */
[----:B------:R-:W2:Y:S03]  /*30740*/  S2R R24, SR_TID.X ;  /* 0x0000000000187919 */ /* 0x000ea60000002100 */
[----:B------:R-:W-:Y:S01]  /*30750*/  IMAD.SHL.U32 R2, R2, 0x20, RZ ;  /* 0x0000002002027824 */ /* 0x000fe200078e00ff */
[----:B0-----:R-:W-:-:S04]  /*30760*/  LOP3.LUT R25, R23, 0x1c, RZ, 0xc0, !PT ;  /* 0x0000001c17197812 */ /* 0x001fc800078ec0ff */
[----:B------:R0:W-:Y:S01]  /*30770*/  LDS R23, [R2+0x40000] ;  /* 0x0400000002177984 */ /* 0x0001e20000000800 */
[----:B------:R-:W-:-:S05]  /*30780*/  IMAD.SHL.U32 R4, R4, 0x20, RZ ;  /* 0x0000002004047824 */ /* 0x000fca00078e00ff */
[----:B------:R4:W-:Y:S01]  /*30790*/  LDS R18, [R4+0x40000] ;  /* 0x0400000004127984 */ /* 0x0009e20000000800 */
[----:B0-----:R-:W-:-:S05]  /*307a0*/  LEA.HI R2, R25, 0xd0, RZ, 0x1e ;  /* 0x000000d019027811 */ /* 0x001fca00078ff0ff */
[----:B------:R-:W-:Y:S01]  /*307b0*/  IMAD.SHL.U32 R2, R2, 0x20, RZ ;  /* 0x0000002002027824 */ /* 0x000fe200078e00ff */
[----:B--2---:R-:W-:Y:S02]  /*307c0*/  LOP3.LUT R25, R24, 0x1c, RZ, 0xc0, !PT ;  /* 0x0000001c18197812 */ /* 0x004fe400078ec0ff */
[----:B----4-:R-:W-:Y:S02]  /*307d0*/  LEA.HI R4, R20, 0xb0, RZ, 0x1e ;  /* 0x000000b014047811 */ /* 0x010fe400078ff0ff */
[----:B------:R0:W-:Y:S03]  /*307e0*/  LDS R24, [R2+0x40000] ;  /* 0x0400000002187984 */ /* 0x0001e60000000800 */
[----:B------:R-:W-:Y:S01]  /*307f0*/  IMAD.SHL.U32 R4, R4, 0x20, RZ ;  /* 0x0000002004047824 */ /* 0x000fe200078e00ff */
[----:B0-----:R-:W-:Y:S02]  /*30800*/  LEA.HI R2, R25, 0xe8, RZ, 0x1e ;  /* 0x000000e819027811 */ /* 0x001fe400078ff0ff */
[----:B------:R-:W-:-:S02]  /*30810*/  LOP3.LUT R28, R26, 0x1c, RZ, 0xc0, !PT ;  /* 0x0000001c1a1c7812 */ /* 0x000fc400078ec0ff */
[----:B------:R-:W0:Y:S01]  /*30820*/  LDS R20, [R4+0x40000] ;  /* 0x0400000004147984 */ /* 0x000e220000000800 */
[----:B------:R-:W-:-:S05]  /*30830*/  IMAD.SHL.U32 R2, R2, 0x20, RZ ;  /* 0x0000002002027824 */ /* 0x000fca00078e00ff */
[----:B------:R2:W4:Y:S02]  /*30840*/  LDS R27, [R2+0x40000] ;  /* 0x04000000021b7984 */ /* 0x0005240000000800 */
[----:B--2---:R-:W-:-:S04]  /*30850*/  LEA.HI R2, R28, 0xf0, RZ, 0x1e ;  /* 0x000000f01c027811 */ /* 0x004fc800078ff0ff */
[----:B------:R-:W-:-:S05]  /*30860*/  SHF.L.U32 R2, R2, 0x5, RZ ;  /* 0x0000000502027819 */ /* 0x000fca00000006ff */
[----:B------:R2:W2:Y:S04]  /*30870*/  LDS R28, [R2+0x40000] ;  /* 0x04000000021c7984 */ /* 0x0004a80000000800 */
[----:B--2---:R-:W2:Y:S01]  /*30880*/  S2R R2, SR_TID.X ;  /* 0x0000000000027919 */ /* 0x004ea20000002100 */
[----:B------:R-:W-:-:S03]  /*30890*/  LEA.HI R4, R25, 0xe0, RZ, 0x1e ;  /* 0x000000e019047811 */ /* 0x000fc600078ff0ff */
[----:B-1----:R1:W-:Y:S01]  /*308a0*/  STL [R1+0x20e0], R15 ;  /* 0x0020e00f01007387 */ /* 0x0023e20000100800 */
[----:B---3--:R3:W-:Y:S02]  /*308b0*/  STL [R1+0x20e4], R16 ;  /* 0x0020e41001007387 */ /* 0x0087e40000100800 */
[----:B------:R-:W-:-:S05]  /*308c0*/  IMAD.SHL.U32 R4, R4, 0x20, RZ ;  /* 0x0000002004047824 */ /* 0x000fca00078e00ff */
[----:B------:R-:W-:Y:S04]  /*308d0*/  LDS R26, [R4+0x40000] ;  /* 0x04000000041a7984 */ /* 0x000fe80000000800 */
[----:B-1----:R-:W5:Y:S01]  /*308e0*/  LDL R15, [R1+0x9c4] ;  /* 0x0009c400010f7983 */ /* 0x002f620000100800 */
[----:B0-----:R-:W-:Y:S02]  /*308f0*/  STL [R1+0x20dc], R20 ;  /* 0x0020dc1401007387 */ /* 0x001fe40000100800 */
[----:B---3--:R-:W3:Y:S02]  /*30900*/  LDL.LU R16, [R1+0xd8] ;  /* 0x0000d80001107983 */ /* 0x008ee40000300800 */
[----:B------:R0:W-:Y:S01]  /*30910*/  STL [R1+0x20d4], R21 ;  /* 0x0020d41501007387 */ /* 0x0001e20000100800 */
[----:B------:R-:W-:Y:S01]  /*30920*/  STL [R1+0x20d8], R22 ;  /* 0x0020d81601007387 */ /* 0x000fe20000100800 */
[----:B------:R1:W-:Y:S01]  /*30930*/  STL [R1+0x20d0], R23 ;  /* 0x0020d01701007387 */ /* 0x0003e20000100800 */
[----:B0-----:R-:W-:-:S02]  /*30940*/  LEA.HI R21, R29, 0xf8, RZ, 0x1e ;  /* 0x000000f81d157811 */ /* 0x001fc400078ff0ff */
[----:B--2---:R-:W-:Y:S01]  /*30950*/  SHF.R.U32.HI R4, RZ, 0x3, R2 ;  /* 0x00000003ff047819 */ /* 0x004fe20000011602 */
[----:B-1----:R-:W2:Y:S01]  /*30960*/  LDL.LU R23, [R1+0xc8] ;  /* 0x0000c80001177983 */ /* 0x002ea20000300800 */
[----:B------:R-:W2:Y:S02]  /*30970*/  LDL R22, [R1+0x9c0] ;  /* 0x0009c00001167983 */ /* 0x000ea40000100800 */
[----:B----4-:R0:W-:Y:S02]  /*30980*/  STL [R1+0x20c8], R27 ;  /* 0x0020c81b01007387 */ /* 0x0101e40000100800 */
[----:B------:R-:W-:Y:S02]  /*30990*/  IMAD.SHL.U32 R21, R21, 0x20, RZ ;  /* 0x0000002015157824 */ /* 0x000fe400078e00ff */
[----:B------:R-:W-:Y:S01]  /*309a0*/  IMAD.SHL.U32 R2, R29, 0x8, RZ ;  /* 0x000000081d027824 */ /* 0x000fe200078e00ff */
[----:B------:R-:W-:Y:S02]  /*309b0*/  LOP3.LUT R4, R4, 0x1c, RZ, 0xc0, !PT ;  /* 0x0000001c04047812 */ /* 0x000fe400078ec0ff */
[----:B------:R-:W1:Y:S04]  /*309c0*/  LDS R29, [R21+0x40000] ;  /* 0x04000000151d7984 */ /* 0x000e680000000800 */
[----:B0-----:R-:W4:Y:S01]  /*309d0*/  LDL.LU R27, [R1] ;  /* 0x00000000011b7983 */ /* 0x001f220000300800 */
[----:B------:R-:W2:Y:S02]  /*309e0*/  LDL.LU R20, [R1+0xcc] ;  /* 0x0000cc0001147983 */ /* 0x000ea40000300800 */
[----:B------:R0:W-:Y:S01]  /*309f0*/  STL [R1+0x20cc], R28 ;  /* 0x0020cc1c01007387 */ /* 0x0001e20000100800 */
[----:B------:R-:W-:Y:S01]  /*30a00*/  IADD3 R4, R2, R4, RZ ;  /* 0x0000000402047210 */ /* 0x000fe20007ffe0ff */
[----:B0-----:R-:W2:Y:S01]  /*30a10*/  LDL.LU R28, [R1+0xe0] ;  /* 0x0000e000011c7983 */ /* 0x001ea20000300800 */
[----:B------:R-:W2:Y:S02]  /*30a20*/  LDL R21, [R1+0x1a8] ;  /* 0x0001a80001157983 */ /* 0x000ea40000100800 */
[----:B------:R-:W2:Y:S01]  /*30a30*/  LDL.LU R2, [R1+0x20f0] ;  /* 0x0020f00001027983 */ /* 0x000ea20000300800 */
[----:B------:R-:W-:Y:S01]  /*30a40*/  LEA.HI R25, R25, 0xd8, RZ, 0x1e ;  /* 0x000000d819197811 */ /* 0x000fe200078ff0ff */
[----:B------:R-:W-:Y:S01]  /*30a50*/  IMAD.SHL.U32 R10, R10, 0x20, RZ ;  /* 0x000000200a0a7824 */ /* 0x000fe200078e00ff */
[----:B------:R-:W-:Y:S01]  /*30a60*/  SHF.L.U32 R11, R11, 0x5, RZ ;  /* 0x000000050b0b7819 */ /* 0x000fe200000006ff */
[----:B------:R-:W-:Y:S01]  /*30a70*/  IMAD.SHL.U32 R17, R17, 0x20, RZ ;  /* 0x0000002011117824 */ /* 0x000fe200078e00ff */
[----:B------:R-:W-:Y:S01]  /*30a80*/  SHF.L.U32 R25, R25, 0x5, RZ ;  /* 0x0000000519197819 */ /* 0x000fe200000006ff */
[----:B------:R-:W0:Y:S04]  /*30a90*/  SHFL.BFLY PT, R12, R0, 0x1, 0x1f ;  /* 0x0c201f00000c7f89 */ /* 0x000e2800000e0000 */
[----:B------:R-:W-:Y:S04]  /*30aa0*/  LDS R10, [R10+0x40000] ;  /* 0x040000000a0a7984 */ /* 0x000fe80000000800 */
[----:B------:R-:W-:Y:S04]  /*30ab0*/  LDS R11, [R11+0x40000] ;  /* 0x040000000b0b7984 */ /* 0x000fe80000000800 */
[----:B------:R-:W-:Y:S04]  /*30ac0*/  LDS R17, [R17+0x40000] ;  /* 0x0400000011117984 */ /* 0x000fe80000000800 */
[----:B------:R-:W-:Y:S01]  /*30ad0*/  LDS R25, [R25+0x40000] ;  /* 0x0400000019197984 */ /* 0x000fe20000000800 */
[----:B------:R-:W-:Y:S06]  /*30ae0*/  BAR.SYNC.DEFER_BLOCKING 0x0 ;  /* 0x0000000000007b1d */ /* 0x000fec0000010000 */
[----:B-1----:R1:W-:Y:S04]  /*30af0*/  STL [R1+0x20c4], R29 ;  /* 0x0020c41d01007387 */ /* 0x0023e80000100800 */
[----:B-1----:R-:W4:Y:S01]  /*30b00*/  LDL R29, [R1+0x1a4] ;  /* 0x0001a400011d7983 */ /* 0x002f220000100800 */
[----:B0-----:R-:W-:-:S03]  /*30b10*/  FADD R0, R0, R12 ;  /* 0x0000000c00007221 */ /* 0x001fc60000000000 */
[----:B--2---:R0:W-:Y:S04]  /*30b20*/  @P1 STS [R4+0x40000], R2 ;  /* 0x0400000204001388 */ /* 0x0041e80000000800 */
[----:B0-----:R-:W2:Y:S01]  /*30b30*/  LDL.LU R4, [R1+0x20ec] ;  /* 0x0020ec0001047983 */ /* 0x001ea20000300800 */
[----:B------:R-:W2:Y:S03]  /*30b40*/  LDL R12, [R1+0x538] ;  /* 0x00053800010c7983 */ /* 0x000ea60000100800 */
[----:B------:R-:W0:Y:S04]  /*30b50*/  SHFL.BFLY PT, R13, R9, 0x2, 0x1f ;  /* 0x0c401f00090d7f89 */ /* 0x000e2800000e0000 */
[----:B------:R-:W1:Y:S01]  /*30b60*/  SHFL.BFLY PT, R14, R3, 0x1, 0x1f ;  /* 0x0c201f00030e7f89 */ /* 0x000e6200000e0000 */
[----:B-----5:R5:W-:Y:S01]  /*30b70*/  @P1 STS [R15+0x40000], R0 ;  /* 0x040000000f001388 */ /* 0x020be20000000800 */
[----:B----4-:R-:W-:-:S02]  /*30b80*/  FMNMX R27, R27, R29, !PT ;  /* 0x0000001d1b1b7209 */ /* 0x010fc40007800000 */
[----:B------:R-:W4:Y:S01]  /*30b90*/  LDL.LU R29, [R1+0xe8] ;  /* 0x0000e800011d7983 */ /* 0x000f220000300800 */
[----:B-----5:R-:W5:Y:S02]  /*30ba0*/  LDL R15, [R1+0x9bc] ;  /* 0x0009bc00010f7983 */ /* 0x020f640000100800 */
[----:B0-----:R-:W-:Y:S02]  /*30bb0*/  FADD R2, R9, R13 ;  /* 0x0000000d09027221 */ /* 0x001fe40000000000 */
[----:B---3--:R-:W-:Y:S01]  /*30bc0*/  FADD R9, R16, -R27 ;  /* 0x8000001b10097221 */ /* 0x008fe20000000000 */
[----:B------:R0:W-:Y:S01]  /*30bd0*/  STL [R1+0x84c], R27 ;  /* 0x00084c1b01007387 */ /* 0x0001e20000100800 */
[----:B------:R-:W3:Y:S02]  /*30be0*/  LDL.LU R16, [R1+0xd4] ;  /* 0x0000d40001107983 */ /* 0x000ee40000300800 */
[----:B------:R-:W-:Y:S02]  /*30bf0*/  FMUL R13, R9, 1.4426950216293334961 ;  /* 0x3fb8aa3b090d7820 */ /* 0x000fe40000400000 */
[----:B-1----:R-:W-:-:S05]  /*30c00*/  FADD R3, R3, R14 ;  /* 0x0000000e03037221 */ /* 0x002fca0000000000 */
[----:B------:R1:W-:Y:S01]  /*30c10*/  @P1 STS [R22+0x40000], R3 ;  /* 0x0400000316001388 */ /* 0x0003e20000000800 */
[----:B--2---:R-:W-:Y:S02]  /*30c20*/  FADD R9, R12, R5 ;  /* 0x000000050c097221 */ /* 0x004fe40000000000 */
[----:B------:R-:W-:Y:S01]  /*30c30*/  FADD R12, R23, -R27 ;  /* 0x8000001b170c7221 */ /* 0x000fe20000000000 */
[----:B------:R-:W2:Y:S01]  /*30c40*/  LDL.LU R5, [R1+0x20e8] ;  /* 0x0020e80001057983 */ /* 0x000ea20000300800 */
[----:B------:R-:W2:Y:S01]  /*30c50*/  LDL R14, [R1+0x1ac] ;  /* 0x0001ac00010e7983 */ /* 0x000ea20000100800 */
[----:B------:R-:W-:Y:S01]  /*30c60*/  FMNMX R21, R4, R21, !PT ;  /* 0x0000001504157209 */ /* 0x000fe20007800000 */
[----:B------:R-:W-:Y:S01]  /*30c70*/  FMUL R12, R12, 1.4426950216293334961 ;  /* 0x3fb8aa3b0c0c7820 */ /* 0x000fe20000400000 */
[----:B0-----:R0:W4:Y:S01]  /*30c80*/  MUFU.EX2 R27, R13 ;  /* 0x0000000d001b7308 */ /* 0x0011220000000800 */
[----:B------:R-:W3:Y:S02]  /*30c90*/  LDL.LU R23, [R1+0x130] ;  /* 0x0001300001177983 */ /* 0x000ee40000300800 */
[----:B0-----:R-:W-:-:S05]  /*30ca0*/  FADD R13, R28, -R21 ;  /* 0x800000151c0d7221 */ /* 0x001fca0000000000 */
[----:B------:R-:W0:Y:S01]  /*30cb0*/  MUFU.EX2 R28, R12 ;  /* 0x0000000c001c7308 */ /* 0x000e220000000800 */
[----:B-1----:R-:W-:Y:S01]  /*30cc0*/  FMUL R3, R13, 1.4426950216293334961 ;  /* 0x3fb8aa3b0d037820 */ /* 0x002fe20000400000 */
[----:B----4-:R-:W-:Y:S01]  /*30cd0*/  STL [R1+0x530], R27 ;  /* 0x0005301b01007387 */ /* 0x010fe20000100800 */
[----:B------:R1:W-:Y:S02]  /*30ce0*/  STL [R1+0x848], R21 ;  /* 0x0008481501007387 */ /* 0x0003e40000100800 */
[----:B------:R-:W4:Y:S01]  /*30cf0*/  LDL.LU R22, [R1+0xdc] ;  /* 0x0000dc0001167983 */ /* 0x000f220000300800 */
[----:B0-----:R-:W-:Y:S01]  /*30d00*/  STL [R1+0x52c], R28 ;  /* 0x00052c1c01007387 */ /* 0x001fe20000100800 */
[----:B------:R-:W4:Y:S03]  /*30d10*/  LDL R13, [R1+0x1b0] ;  /* 0x0001b000010d7983 */ /* 0x000f260000100800 */
[----:B------:R-:W0:Y:S01]  /*30d20*/  SHFL.BFLY PT, R0, R2, 0x1, 0x1f ;  /* 0x0c201f0002007f89 */ /* 0x000e2200000e0000 */
[----:B------:R-:W-:-:S03]  /*30d30*/  FADD R12, R20, -R21 ;  /* 0x80000015140c7221 */ /* 0x000fc60000000000 */
[----:B------:R-:W5:Y:S01]  /*30d40*/  SHFL.BFLY PT, R4, R9, 0x2, 0x1f ;  /* 0x0c401f0009047f89 */ /* 0x000f6200000e0000 */
[----:B------:R0:W0:Y:S01]  /*30d50*/  MUFU.EX2 R20, R3 ;  /* 0x0000000300147308 */ /* 0x0000220000000800 */
[----:B-1----:R-:W4:Y:S02]  /*30d60*/  LDL.LU R21, [R1+0x138] ;  /* 0x0001380001157983 */ /* 0x002f240000300800 */
[----:B0-----:R-:W-:Y:S02]  /*30d70*/  FADD R0, R2, R0 ;  /* 0x0000000002007221 */ /* 0x001fe40000000000 */
[----:B------:R-:W-:-:S04]  /*30d80*/  FMUL R2, R12, 1.4426950216293334961 ;  /* 0x3fb8aa3b0c027820 */ /* 0x000fc80000400000 */
[----:B------:R-:W0:Y:S01]  /*30d90*/  MUFU.EX2 R12, R2 ;  /* 0x00000002000c7308 */ /* 0x000e220000000800 */
[----:B-----5:R3:W-:Y:S01]  /*30da0*/  @P1 STS [R15+0x40000], R0 ;  /* 0x040000000f001388 */ /* 0x0207e20000000800 */
[----:B------:R-:W-:Y:S01]  /*30db0*/  FADD R4, R9, R4 ;  /* 0x0000000409047221 */ /* 0x000fe20000000000 */
[----:B--2---:R-:W-:-:S05]  /*30dc0*/  FMNMX R5, R5, R14, !PT ;  /* 0x0000000e05057209 */ /* 0x004fca0007800000 */
[--C-:B------:R-:W-:Y:S01]  /*30dd0*/  FADD R3, R29, -R5.reuse ;  /* 0x800000051d037221 */ /* 0x100fe20000000000 */
[----:B------:R-:W-:Y:S03]  /*30de0*/  STL [R1+0x844], R5 ;  /* 0x0008440501007387 */ /* 0x000fe60000100800 */
[----:B------:R-:W-:Y:S02]  /*30df0*/  FMUL R3, R3, 1.4426950216293334961 ;  /* 0x3fb8aa3b03037820 */ /* 0x000fe40000400000 */
[----:B---3--:R-:W-:Y:S01]  /*30e00*/  FADD R0, R16, -R5 ;  /* 0x8000000510007221 */ /* 0x008fe20000000000 */
[----:B------:R-:W-:Y:S01]  /*30e10*/  STL [R1+0x528], R20 ;  /* 0x0005281401007387 */ /* 0x000fe20000100800 */
[----:B------:R-:W2:Y:S01]  /*30e20*/  LDL.LU R15, [R1+0xe4] ;  /* 0x0000e400010f7983 */ /* 0x000ea20000300800 */
[----:B------:R-:W1:Y:S01]  /*30e30*/  MUFU.EX2 R16, R3 ;  /* 0x0000000300107308 */ /* 0x000e620000000800 */
[----:B0-----:R-:W-:Y:S01]  /*30e40*/  STL [R1+0x524], R12 ;  /* 0x0005240c01007387 */ /* 0x001fe20000100800 */
[----:B------:R-:W3:Y:S01]  /*30e50*/  LDL R14, [R1+0x1b4] ;  /* 0x0001b400010e7983 */ /* 0x000ee20000100800 */
[----:B------:R-:W5:Y:S01]  /*30e60*/  LDL.LU R29, [R1+0x140] ;  /* 0x00014000011d7983 */ /* 0x000f620000300800 */
[----:B----4-:R-:W-:-:S05]  /*30e70*/  FMNMX R6, R6, R13, !PT ;  /* 0x0000000d06067209 */ /* 0x010fca0007800000 */
[----:B------:R0:W-:Y:S01]  /*30e80*/  STL [R1+0x840], R6 ;  /* 0x0008400601007387 */ /* 0x0001e20000100800 */
[----:B-1----:R-:W-:Y:S02]  /*30e90*/  STL [R1+0x520], R16 ;  /* 0x0005201001007387 */ /* 0x002fe40000100800 */
[----:B------:R-:W4:Y:S02]  /*30ea0*/  LDL R9, [R1+0x1b8] ;  /* 0x0001b80001097983 */ /* 0x000f240000100800 */
[----:B------:R-:W-:Y:S02]  /*30eb0*/  FMUL R2, R0, 1.4426950216293334961 ;  /* 0x3fb8aa3b00027820 */ /* 0x000fe40000400000 */
[----:B------:R-:W-:-:S04]  /*30ec0*/  FADD R0, R23, -R6 ;  /* 0x8000000617007221 */ /* 0x000fc80000000000 */
[----:B------:R-:W-:Y:S02]  /*30ed0*/  FMUL R0, R0, 1.4426950216293334961 ;  /* 0x3fb8aa3b00007820 */ /* 0x000fe40000400000 */
[----:B0-----:R-:W-:Y:S02]  /*30ee0*/  FADD R6, R22, -R6 ;  /* 0x8000000616067221 */ /* 0x001fe40000000000 */
[----:B------:R-:W-:Y:S01]  /*30ef0*/  FADD R3, R27, R28 ;  /* 0x0000001c1b037221 */ /* 0x000fe20000000000 */
[----:B------:R0:W-:Y:S08]  /*30f00*/  MUFU.EX2 R13, R0 ;  /* 0x00000000000d7308 */ /* 0x0001f00000000800 */
[----:B------:R-:W1:Y:S01]  /*30f10*/  MUFU.EX2 R28, R2 ;  /* 0x00000002001c7308 */ /* 0x000e620000000800 */
[----:B------:R-:W2:Y:S01]  /*30f20*/  LDL.LU R27, [R1+0x134] ;  /* 0x00013400011b7983 */ /* 0x000ea20000300800 */
[----:B0-----:R-:W-:-:S03]  /*30f30*/  FMUL R0, R6, 1.4426950216293334961 ;  /* 0x3fb8aa3b06007820 */ /* 0x001fc60000400000 */
[----:B-1----:R-:W-:Y:S01]  /*30f40*/  STL [R1+0x51c], R28 ;  /* 0x00051c1c01007387 */ /* 0x002fe20000100800 */
[----:B---3--:R-:W-:Y:S02]  /*30f50*/  FMNMX R7, R7, R14, !PT ;  /* 0x0000000e07077209 */ /* 0x008fe40007800000 */
[----:B------:R0:W1:Y:S03]  /*30f60*/  MUFU.EX2 R14, R0 ;  /* 0x00000000000e7308 */ /* 0x0000660000000800 */
[----:B------:R2:W-:Y:S01]  /*30f70*/  STL [R1+0x83c], R7 ;  /* 0x00083c0701007387 */ /* 0x0005e20000100800 */
[----:B------:R-:W-:Y:S02]  /*30f80*/  STL [R1+0x518], R13 ;  /* 0x0005180d01007387 */ /* 0x000fe40000100800 */
[----:B------:R-:W3:Y:S02]  /*30f90*/  LDL.LU R22, [R1+0x148] ;  /* 0x0001480001167983 */ /* 0x000ee40000300800 */
[----:B0-----:R-:W-:Y:S01]  /*30fa0*/  FADD R0, R20, R12 ;  /* 0x0000000c14007221 */ /* 0x001fe20000000000 */
[----:B-1----:R-:W-:Y:S01]  /*30fb0*/  STL [R1+0x514], R14 ;  /* 0x0005140e01007387 */ /* 0x002fe20000100800 */
[----:B------:R-:W3:Y:S01]  /*30fc0*/  LDL R23, [R1+0x9b8] ;  /* 0x0009b80001177983 */ /* 0x000ee20000100800 */
[----:B----4-:R-:W-:-:S05]  /*30fd0*/  FMNMX R9, R8, R9, !PT ;  /* 0x0000000908097209 */ /* 0x010fca0007800000 */
[----:B------:R-:W-:Y:S01]  /*30fe0*/  STL [R1+0x838], R9 ;  /* 0x0008380901007387 */ /* 0x000fe20000100800 */
[----:B------:R-:W4:Y:S02]  /*30ff0*/  LDL R20, [R1+0x1bc] ;  /* 0x0001bc0001147983 */ /* 0x000f240000100800 */
[----:B------:R-:W-:Y:S02]  /*31000*/  FADD R6, R21, -R7 ;  /* 0x8000000715067221 */ /* 0x000fe40000000000 */
[----:B------:R-:W3:Y:S04]  /*31010*/  LDL.LU R21, [R1+0x13c] ;  /* 0x00013c0001157983 */ /* 0x000ee80000300800 */
[----:B------:R-:W0:Y:S01]  /*31020*/  SHFL.BFLY PT, R2, R3, 0x2, 0x1f ;  /* 0x0c401f0003027f89 */ /* 0x000e2200000e0000 */
[----:B------:R-:W-:-:S02]  /*31030*/  FMUL R6, R6, 1.4426950216293334961 ;  /* 0x3fb8aa3b06067820 */ /* 0x000fc40000400000 */
[----:B--2---:R-:W-:Y:S02]  /*31040*/  FADD R7, R15, -R7 ;  /* 0x800000070f077221 */ /* 0x004fe40000000000 */
[----:B------:R0:W1:Y:S01]  /*31050*/  MUFU.EX2 R15, R6 ;  /* 0x00000006000f7308 */ /* 0x0000620000000800 */
[----:B------:R-:W-:Y:S02]  /*31060*/  FADD R8, R16, R28 ;  /* 0x0000001c10087221 */ /* 0x000fe40000000000 */
[----:B0-----:R-:W-:Y:S02]  /*31070*/  FADD R6, R3, R2 ;  /* 0x0000000203067221 */ /* 0x001fe40000000000 */
[----:B------:R-:W-:-:S04]  /*31080*/  FMUL R3, R7, 1.4426950216293334961 ;  /* 0x3fb8aa3b07037820 */ /* 0x000fc80000400000 */
[----:B------:R-:W0:Y:S01]  /*31090*/  MUFU.EX2 R16, R3 ;  /* 0x0000000300107308 */ /* 0x000e220000000800 */
[----:B-1----:R-:W-:Y:S01]  /*310a0*/  STL [R1+0x510], R15 ;  /* 0x0005100f01007387 */ /* 0x002fe20000100800 */
[--C-:B-----5:R-:W-:Y:S02]  /*310b0*/  FADD R2, R29, -R9.reuse ;  /* 0x800000091d027221 */ /* 0x120fe40000000000 */
[----:B------:R-:W2:Y:S01]  /*310c0*/  LDL.LU R29, [R1+0x14c] ;  /* 0x00014c00011d7983 */ /* 0x000ea20000300800 */
[----:B------:R-:W1:Y:S01]  /*310d0*/  SHFL.BFLY PT, R5, R4, 0x1, 0x1f ;  /* 0x0c201f0004057f89 */ /* 0x000e6200000e0000 */
[----:B------:R-:W-:Y:S02]  /*310e0*/  FADD R9, R27, -R9 ;  /* 0x800000091b097221 */ /* 0x000fe40000000000 */
[----:B------:R-:W-:Y:S02]  /*310f0*/  FADD R7, R13, R14 ;  /* 0x0000000e0d077221 */ /* 0x000fe40000000000 */
[----:B------:R-:W-:Y:S01]  /*31100*/  FMUL R13, R2, 1.4426950216293334961 ;  /* 0x3fb8aa3b020d7820 */ /* 0x000fe20000400000 */
[----:B0-----:R-:W-:Y:S01]  /*31110*/  STL [R1+0x50c], R16 ;  /* 0x00050c1001007387 */ /* 0x001fe20000100800 */
[----:B------:R-:W5:Y:S02]  /*31120*/  LDL R27, [R1+0x1c0] ;  /* 0x0001c000011b7983 */ /* 0x000f640000100800 */
[----:B------:R-:W-:Y:S01]  /*31130*/  FMUL R9, R9, 1.4426950216293334961 ;  /* 0x3fb8aa3b09097820 */ /* 0x000fe20000400000 */
[----:B------:R-:W0:Y:S01]  /*31140*/  MUFU.EX2 R14, R13 ;  /* 0x0000000d000e7308 */ /* 0x000e220000000800 */
[----:B-1----:R-:W-:Y:S01]  /*31150*/  FADD R4, R4, R5 ;  /* 0x0000000504047221 */ /* 0x002fe20000000000 */
[----:B----4-:R-:W-:-:S02]  /*31160*/  FMNMX R28, R10, R20, !PT ;  /* 0x000000140a1c7209 */ /* 0x010fc40007800000 */
[----:B------:R-:W4:Y:S03]  /*31170*/  LDL.LU R20, [R1+0x144] ;  /* 0x0001440001147983 */ /* 0x000f260000300800 */
[--C-:B---3--:R-:W-:Y:S02]  /*31180*/  FADD R10, R22, -R28.reuse ;  /* 0x8000001c160a7221 */ /* 0x108fe40000000000 */
[----:B------:R1:W3:Y:S01]  /*31190*/  MUFU.EX2 R22, R9 ;  /* 0x0000000900167308 */ /* 0x0002e20000000800 */
[----:B------:R-:W-:Y:S01]  /*311a0*/  STL [R1+0x834], R28 ;  /* 0x0008341c01007387 */ /* 0x000fe20000100800 */
[----:B0-----:R-:W-:Y:S03]  /*311b0*/  STL [R1+0x508], R14 ;  /* 0x0005080e01007387 */ /* 0x001fe60000100800 */
[----:B------:R0:W-:Y:S01]  /*311c0*/  @P1 STS [R23+0x40000], R4 ;  /* 0x0400000417001388 */ /* 0x0001e20000000800 */
[----:B-1----:R-:W-:-:S03]  /*311d0*/  FADD R9, R21, -R28 ;  /* 0x8000001c15097221 */ /* 0x002fc60000000000 */
[----:B0-----:R-:W4:Y:S01]  /*311e0*/  LDL R23, [R1+0x9b4] ;  /* 0x0009b40001177983 */ /* 0x001f220000100800 */
[----:B---3--:R-:W-:Y:S03]  /*311f0*/  STL [R1+0x504], R22 ;  /* 0x0005041601007387 */ /* 0x008fe60000100800 */
[----:B------:R-:W3:Y:S04]  /*31200*/  LDL R21, [R1+0x9b0] ;  /* 0x0009b00001157983 */ /* 0x000ee80000100800 */
[----:B------:R-:W0:Y:S04]  /*31210*/  SHFL.BFLY PT, R12, R0, 0x2, 0x1f ;  /* 0x0c401f00000c7f89 */ /* 0x000e2800000e0000 */
[----:B------:R-:W1:Y:S04]  /*31220*/  SHFL.BFLY PT, R5, R6, 0x1, 0x1f ;  /* 0x0c201f0006057f89 */ /* 0x000e6800000e0000 */
[----:B------:R-:W1:Y:S04]  /*31230*/  SHFL.BFLY PT, R2, R7, 0x2, 0x1f ;  /* 0x0c401f0007027f89 */ /* 0x000e6800000e0000 */
[----:B------:R-:W1:Y:S01]  /*31240*/  SHFL.BFLY PT, R3, R8, 0x2, 0x1f ;  /* 0x0c401f0008037f89 */ /* 0x000e6200000e0000 */
[----:B0-----:R-:W-:-:S05]  /*31250*/  FADD R0, R0, R12 ;  /* 0x0000000c00007221 */ /* 0x001fca0000000000 */
[----:B------:R-:W0:Y:S01]  /*31260*/  SHFL.BFLY PT, R4, R0, 0x1, 0x1f ;  /* 0x0c201f0000047f89 */ /* 0x000e2200000e0000 */
[----:B------:R-:W-:Y:S02]  /*31270*/  FMUL R10, R10, 1.4426950216293334961 ;  /* 0x3fb8aa3b0a0a7820 */ /* 0x000fe40000400000 */
[----:B-1----:R-:W-:Y:S01]  /*31280*/  FADD R5, R6, R5 ;  /* 0x0000000506057221 */ /* 0x002fe20000000000 */
[----:B-----5:R-:W-:Y:S01]  /*31290*/  FMNMX R27, R11, R27, !PT ;  /* 0x0000001b0b1b7209 */ /* 0x020fe20007800000 */
[----:B------:R-:W-:Y:S01]  /*312a0*/  FMUL R6, R9, 1.4426950216293334961 ;  /* 0x3fb8aa3b09067820 */ /* 0x000fe20000400000 */
[----:B------:R1:W5:Y:S01]  /*312b0*/  MUFU.EX2 R13, R10 ;  /* 0x0000000a000d7308 */ /* 0x0003620000000800 */
[----:B------:R-:W-:-:S07]  /*312c0*/  FADD R2, R7, R2 ;  /* 0x0000000207027221 */ /* 0x000fce0000000000 */
[----:B------:R1:W0:Y:S01]  /*312d0*/  MUFU.EX2 R28, R6 ;  /* 0x00000006001c7308 */ /* 0x0002220000000800 */
[----:B--2---:R-:W-:Y:S02]  /*312e0*/  FADD R12, R29, -R27 ;  /* 0x8000001b1d0c7221 */ /* 0x004fe40000000000 */
[----:B------:R-:W-:Y:S02]  /*312f0*/  FADD R3, R8, R3 ;  /* 0x0000000308037221 */ /* 0x000fe40000000000 */
[----:B-1----:R-:W-:Y:S02]  /*31300*/  FADD R10, R14, R22 ;  /* 0x000000160e0a7221 */ /* 0x002fe40000000000 */
[----:B------:R-:W-:Y:S01]  /*31310*/  FMUL R12, R12, 1.4426950216293334961 ;  /* 0x3fb8aa3b0c0c7820 */ /* 0x000fe20000400000 */
[----:B------:R-:W1:Y:S04]  /*31320*/  SHFL.BFLY PT, R6, R2, 0x1, 0x1f ;  /* 0x0c201f0002067f89 */ /* 0x000e6800000e0000 */
[----:B------:R-:W2:Y:S01]  /*31330*/  SHFL.BFLY PT, R8, R10, 0x2, 0x1f ;  /* 0x0c401f000a087f89 */ /* 0x000ea200000e0000 */
[----:B0-----:R-:W-:-:S03]  /*31340*/  FADD R0, R0, R4 ;  /* 0x0000000400007221 */ /* 0x001fc60000000000 */
[----:B-----5:R-:W-:Y:S01]  /*31350*/  STL [R1+0x500], R13 ;  /* 0x0005000d01007387 */ /* 0x020fe20000100800 */
[----:B------:R-:W-:Y:S02]  /*31360*/  FADD R7, R15, R16 ;  /* 0x000000100f077221 */ /* 0x000fe40000000000 */
[----:B------:R-:W5:Y:S02]  /*31370*/  LDL.LU R16, [R1+0x20e4] ;  /* 0x0020e40001107983 */ /* 0x000f640000300800 */
[----:B------:R-:W5:Y:S01]  /*31380*/  LDL.LU R15, [R1+0x20e0] ;  /* 0x0020e000010f7983 */ /* 0x000f620000300800 */
[----:B------:R0:W-:Y:S01]  /*31390*/  STL [R1+0x830], R27 ;  /* 0x0008301b01007387 */ /* 0x0001e20000100800 */
[----:B------:R0:W-:Y:S02]  /*313a0*/  STL [R1+0x4fc], R28 ;  /* 0x0004fc1c01007387 */ /* 0x0001e40000100800 */
[----:B------:R-:W5:Y:S02]  /*313b0*/  LDL R22, [R1+0x9ac] ;  /* 0x0009ac0001167983 */ /* 0x000f640000100800 */
[----:B------:R-:W5:Y:S02]  /*313c0*/  LDL R14, [R1+0x9a8] ;  /* 0x0009a800010e7983 */ /* 0x000f640000100800 */
[----:B-1----:R-:W-:-:S02]  /*313d0*/  FADD R2, R2, R6 ;  /* 0x0000000602027221 */ /* 0x002fc40000000000 */
[----:B--2---:R-:W-:Y:S02]  /*313e0*/  FADD R6, R10, R8 ;  /* 0x000000080a067221 */ /* 0x004fe40000000000 */
[----:B----4-:R-:W-:Y:S02]  /*313f0*/  FADD R4, R20, -R27 ;  /* 0x8000001b14047221 */ /* 0x010fe40000000000 */
[----:B------:R1:W2:Y:S01]  /*31400*/  MUFU.EX2 R20, R12 ;  /* 0x0000000c00147308 */ /* 0x0002a20000000800 */
[----:B0-----:R-:W4:Y:S01]  /*31410*/  LDL.LU R27, [R1+0x10] ;  /* 0x00001000011b7983 */ /* 0x001f220000300800 */
[----:B------:R-:W-:Y:S02]  /*31420*/  FMUL R4, R4, 1.4426950216293334961 ;  /* 0x3fb8aa3b04047820 */ /* 0x000fe40000400000 */
[----:B------:R-:W4:Y:S04]  /*31430*/  LDL R29, [R1+0x9a4] ;  /* 0x0009a400011d7983 */ /* 0x000f280000100800 */
[----:B------:R-:W0:Y:S01]  /*31440*/  MUFU.EX2 R4, R4 ;  /* 0x0000000400047308 */ /* 0x000e220000000800 */
[----:B-1----:R-:W-:-:S02]  /*31450*/  FADD R12, R13, R28 ;  /* 0x0000001c0d0c7221 */ /* 0x002fc40000000000 */
[----:B------:R-:W4:Y:S04]  /*31460*/  LDL R28, [R1+0x9a0] ;  /* 0x0009a000011c7983 */ /* 0x000f280000100800 */
[----:B--2---:R-:W-:Y:S04]  /*31470*/  STL [R1+0x4f8], R20 ;  /* 0x0004f81401007387 */ /* 0x004fe80000100800 */
[----:B------:R1:W-:Y:S01]  /*31480*/  @P1 STS [R23+0x40000], R5 ;  /* 0x0400000517001388 */ /* 0x0003e20000000800 */
[----:B---3--:R2:W-:Y:S03]  /*31490*/  @P1 STS [R21+0x40000], R0 ;  /* 0x0400000015001388 */ /* 0x0085e60000000800 */
[----:B-1----:R-:W3:Y:S01]  /*314a0*/  LDL.LU R23, [R1+0x150] ;  /* 0x0001500001177983 */ /* 0x002ee20000300800 */
[----:B------:R-:W-:-:S02]  /*314b0*/  IMAD.MOV.U32 R5, RZ, RZ, R20 ;  /* 0x000000ffff057224 */ /* 0x000fc400078e0014 */
[----:B0-----:R-:W-:Y:S02]  /*314c0*/  STL [R1+0x4f4], R4 ;  /* 0x0004f40401007387 */ /* 0x001fe40000100800 */
[----:B------:R-:W3:Y:S01]  /*314d0*/  LDL.LU R20, [R1+0xc] ;  /* 0x00000c0001147983 */ /* 0x000ee20000300800 */
[----:B--2---:R-:W2:Y:S01]  /*314e0*/  LDL.LU R21, [R1+0x160] ;  /* 0x0001600001157983 */ /* 0x004ea20000300800 */
[----:B------:R-:W2:Y:S03]  /*314f0*/  LDL R10, [R1+0x1c4] ;  /* 0x0001c400010a7983 */ /* 0x000ea60000100800 */
[----:B------:R-:W0:Y:S04]  /*31500*/  SHFL.BFLY PT, R9, R7, 0x2, 0x1f ;  /* 0x0c401f0007097f89 */ /* 0x000e2800000e0000 */
[----:B------:R-:W1:Y:S04]  /*31510*/  SHFL.BFLY PT, R13, R12, 0x2, 0x1f ;  /* 0x0c401f000c0d7f89 */ /* 0x000e6800000e0000 */
[----:B------:R-:W1:Y:S04]  /*31520*/  SHFL.BFLY PT, R11, R3, 0x1, 0x1f ;  /* 0x0c201f00030b7f89 */ /* 0x000e6800000e0000 */
[----:B------:R-:W-:Y:S01]  /*31530*/  SHFL.BFLY PT, R0, R6, 0x1, 0x1f ;  /* 0x0c201f0006007f89 */ /* 0x000fe200000e0000 */
[----:B0-----:R-:W-:-:S02]  /*31540*/  FADD R7, R7, R9 ;  /* 0x0000000907077221 */ /* 0x001fc40000000000 */
[----:B------:R-:W-:Y:S02]  /*31550*/  IMAD.MOV.U32 R9, RZ, RZ, R4 ;  /* 0x000000ffff097224 */ /* 0x000fe400078e0004 */
[----:B-1----:R-:W-:Y:S02]  /*31560*/  FADD R8, R12, R13 ;  /* 0x0000000d0c087221 */ /* 0x002fe40000000000 */
[----:B------:R-:W3:Y:S04]  /*31570*/  LDL.LU R12, [R1+0x15c] ;  /* 0x00015c00010c7983 */ /* 0x000ee80000300800 */
[----:B------:R-:W0:Y:S01]  /*31580*/  SHFL.BFLY PT, R4, R7, 0x1, 0x1f ;  /* 0x0c201f0007047f89 */ /* 0x000e2200000e0000 */
[----:B------:R-:W-:Y:S02]  /*31590*/  FADD R3, R3, R11 ;  /* 0x0000000b03037221 */ /* 0x000fe40000000000 */
[----:B------:R-:W3:Y:S03]  /*315a0*/  LDL.LU R13, [R1+0x8] ;  /* 0x00000800010d7983 */ /* 0x000ee60000300800 */
[----:B-----5:R1:W-:Y:S04]  /*315b0*/  @P1 STS [R22+0x40000], R3 ;  /* 0x0400000316001388 */ /* 0x0203e80000000800 */
[----:B-1----:R-:W5:Y:S01]  /*315c0*/  LDL.LU R22, [R1+0x154] ;  /* 0x0001540001167983 */ /* 0x002f620000300800 */
[----:B------:R-:W5:Y:S02]  /*315d0*/  LDL R11, [R1+0x1c8] ;  /* 0x0001c800010b7983 */ /* 0x000f640000100800 */
[----:B0-----:R-:W-:Y:S01]  /*315e0*/  FADD R3, R7, R4 ;  /* 0x0000000407037221 */ /* 0x001fe20000000000 */
[----:B------:R0:W-:Y:S01]  /*315f0*/  @P1 STS [R14+0x40000], R2 ;  /* 0x040000020e001388 */ /* 0x0001e20000000800 */
[----:B------:R-:W-:-:S03]  /*31600*/  FADD R0, R6, R0 ;  /* 0x0000000006007221 */ /* 0x000fc60000000000 */
[----:B0-----:R-:W5:Y:S04]  /*31610*/  LDL R14, [R1+0x99c] ;  /* 0x00099c00010e7983 */ /* 0x001f680000100800 */
[----:B----4-:R0:W-:Y:S01]  /*31620*/  @P1 STS [R29+0x40000], R3 ;  /* 0x040000031d001388 */ /* 0x0101e20000000800 */
[----:B--2---:R-:W-:-:S03]  /*31630*/  FMNMX R10, R27, R10, !PT ;  /* 0x0000000a1b0a7209 */ /* 0x004fc60007800000 */
[----:B------:R-:W2:Y:S02]  /*31640*/  LDL.LU R27, [R1+0x164] ;  /* 0x00016400011b7983 */ /* 0x000ea40000300800 */
[----:B------:R-:W-:Y:S02]  /*31650*/  STL [R1+0x82c], R10 ;  /* 0x00082c0a01007387 */ /* 0x000fe40000100800 */
[----:B0-----:R-:W4:Y:S02]  /*31660*/  LDL.LU R29, [R1+0x158] ;  /* 0x00015800011d7983 */ /* 0x001f240000300800 */
[----:B------:R-:W2:Y:S02]  /*31670*/  LDL R6, [R1+0x1cc] ;  /* 0x0001cc0001067983 */ /* 0x000ea40000100800 */
[----:B------:R-:W-:-:S05]  /*31680*/  FADD R5, R5, R9 ;  /* 0x0000000905057221 */ /* 0x000fca0000000000 */
[----:B------:R-:W0:Y:S04]  /*31690*/  SHFL.BFLY PT, R9, R5, 0x2, 0x1f ;  /* 0x0c401f0005097f89 */ /* 0x000e2800000e0000 */
[----:B------:R-:W1:Y:S01]  /*316a0*/  SHFL.BFLY PT, R2, R8, 0x1, 0x1f ;  /* 0x0c201f0008027f89 */ /* 0x000e6200000e0000 */
[----:B---3--:R-:W-:-:S03]  /*316b0*/  FADD R4, R23, -R10 ;  /* 0x8000000a17047221 */ /* 0x008fc60000000000 */
[----:B------:R3:W-:Y:S04]  /*316c0*/  @P1 STS [R28+0x40000], R0 ;  /* 0x040000001c001388 */ /* 0x0007e80000000800 */
[----:B---3--:R-:W3:Y:S01]  /*316d0*/  LDL.LU R28, [R1+0x4] ;  /* 0x00000400011c7983 */ /* 0x008ee20000300800 */
[----:B------:R-:W-:-:S04]  /*316e0*/  FADD R3, R12, -R10 ;  /* 0x8000000a0c037221 */ /* 0x000fc80000000000 */
[----:B------:R-:W-:-:S04]  /*316f0*/  FMUL R3, R3, 1.4426950216293334961 ;  /* 0x3fb8aa3b03037820 */ /* 0x000fc80000400000 */
[----:B------:R1:W5:Y:S01]  /*31700*/  MUFU.EX2 R10, R3 ;  /* 0x00000003000a7308 */ /* 0x0003620000000800 */
[----:B0-----:R-:W-:Y:S02]  /*31710*/  FADD R0, R5, R9 ;  /* 0x0000000905007221 */ /* 0x001fe40000000000 */
[----:B-1----:R-:W-:Y:S01]  /*31720*/  FMUL R3, R4, 1.4426950216293334961 ;  /* 0x3fb8aa3b04037820 */ /* 0x002fe20000400000 */
[----:B-----5:R-:W-:-:S04]  /*31730*/  FMNMX R5, R20, R11, !PT ;  /* 0x0000000b14057209 */ /* 0x020fc80007800000 */
[----:B------:R-:W0:Y:S01]  /*31740*/  MUFU.EX2 R11, R3 ;  /* 0x00000003000b7308 */ /* 0x000e220000000800 */
[----:B------:R-:W5:Y:S01]  /*31750*/  LDL.LU R20, [R1+0xf4] ;  /* 0x0000f40001147983 */ /* 0x000f620000300800 */
[----:B------:R-:W3:Y:S02]  /*31760*/  LDL R23, [R1+0x998] ;  /* 0x0009980001177983 */ /* 0x000ee40000100800 */
[----:B------:R-:W-:Y:S02]  /*31770*/  FADD R4, R21, -R5 ;  /* 0x8000000515047221 */ /* 0x000fe40000000000 */
[----:B------:R-:W-:Y:S01]  /*31780*/  STL [R1+0x4f0], R10 ;  /* 0x0004f00a01007387 */ /* 0x000fe20000100800 */
[----:B------:R1:W-:Y:S01]  /*31790*/  STL [R1+0x828], R5 ;  /* 0x0008280501007387 */ /* 0x0003e20000100800 */
[----:B------:R-:W-:Y:S02]  /*317a0*/  FADD R2, R8, R2 ;  /* 0x0000000208027221 */ /* 0x000fe40000000000 */
[----:B------:R-:W-:-:S02]  /*317b0*/  FMUL R4, R4, 1.4426950216293334961 ;  /* 0x3fb8aa3b04047820 */ /* 0x000fc40000400000 */
[----:B------:R-:W5:Y:S02]  /*317c0*/  LDL.LU R21, [R1+0x70] ;  /* 0x0000700001157983 */ /* 0x000f640000300800 */
[----:B------:R-:W2:Y:S01]  /*317d0*/  MUFU.EX2 R8, R4 ;  /* 0x0000000400087308 */ /* 0x000ea20000000800 */
[----:B0-----:R-:W-:Y:S01]  /*317e0*/  STL [R1+0x4ec], R11 ;  /* 0x0004ec0b01007387 */ /* 0x001fe20000100800 */
[----:B-1----:R-:W-:-:S03]  /*317f0*/  FADD R5, R22, -R5 ;  /* 0x8000000516057221 */ /* 0x002fc60000000000 */
[----:B------:R0:W-:Y:S02]  /*31800*/  @P1 STS [R14+0x40000], R2 ;  /* 0x040000020e001388 */ /* 0x0001e40000000800 */
[----:B0-----:R-:W-:-:S04]  /*31810*/  FMUL R2, R5, 1.4426950216293334961 ;  /* 0x3fb8aa3b05027820 */ /* 0x001fc80000400000 */
[----:B------:R4:W0:Y:S01]  /*31820*/  MUFU.EX2 R9, R2 ;  /* 0x0000000200097308 */ /* 0x0008220000000800 */
[----:B--2---:R-:W-:Y:S02]  /*31830*/  FMNMX R7, R13, R6, !PT ;  /* 0x000000060d077209 */ /* 0x004fe40007800000 */
[----:B------:R-:W2:Y:S01]  /*31840*/  LDL R6, [R1+0x1d8] ;  /* 0x0001d80001067983 */ /* 0x000ea20000100800 */
[----:B------:R-:W5:Y:S02]  /*31850*/  LDL.LU R22, [R1+0xfc] ;  /* 0x0000fc0001167983 */ /* 0x000f640000300800 */
[----:B------:R1:W-:Y:S02]  /*31860*/  STL [R1+0x824], R7 ;  /* 0x0008240701007387 */ /* 0x0003e40000100800 */
[--C-:B------:R-:W-:Y:S01]  /*31870*/  FADD R5, R27, -R7.reuse ;  /* 0x800000071b057221 */ /* 0x100fe20000000000 */
[----:B------:R-:W-:Y:S01]  /*31880*/  STL [R1+0x4e8], R8 ;  /* 0x0004e80801007387 */ /* 0x000fe20000100800 */
[----:B------:R-:W5:Y:S02]  /*31890*/  LDL.LU R27, [R1+0x74] ;  /* 0x00007400011b7983 */ /* 0x000f640000300800 */
[----:B----4-:R-:W-:-:S02]  /*318a0*/  FADD R2, R29, -R7 ;  /* 0x800000071d027221 */ /* 0x010fc40000000000 */
[----:B-1----:R-:W4:Y:S01]  /*318b0*/  LDL R7, [R1+0x1f0] ;  /* 0x0001f00001077983 */ /* 0x002f220000100800 */
[----:B------:R-:W-:-:S03]  /*318c0*/  FMUL R5, R5, 1.4426950216293334961 ;  /* 0x3fb8aa3b05057820 */ /* 0x000fc60000400000 */
[----:B------:R-:W1:Y:S01]  /*318d0*/  SHFL.BFLY PT, R3, R0, 0x1, 0x1f ;  /* 0x0c201f0000037f89 */ /* 0x000e6200000e0000 */
[----:B------:R-:W-:Y:S02]  /*318e0*/  FADD R4, R10, R11 ;  /* 0x0000000b0a047221 */ /* 0x000fe40000000000 */
[----:B------:R-:W1:Y:S01]  /*318f0*/  MUFU.EX2 R10, R5 ;  /* 0x00000005000a7308 */ /* 0x000e620000000800 */
[----:B0-----:R-:W-:Y:S01]  /*31900*/  STL [R1+0x4e4], R9 ;  /* 0x0004e40901007387 */ /* 0x001fe20000100800 */
[----:B------:R-:W-:Y:S02]  /*31910*/  FMUL R2, R2, 1.4426950216293334961 ;  /* 0x3fb8aa3b02027820 */ /* 0x000fe40000400000 */
[----:B-1----:R-:W-:-:S05]  /*31920*/  FADD R3, R0, R3 ;  /* 0x0000000300037221 */ /* 0x002fca0000000000 */
[----:B---3--:R0:W-:Y:S01]  /*31930*/  @P1 STS [R23+0x40000], R3 ;  /* 0x0400000317001388 */ /* 0x0081e20000000800 */
[----:B--2---:R-:W-:-:S03]  /*31940*/  FMNMX R12, R28, R6, !PT ;  /* 0x000000061c0c7209 */ /* 0x004fc60007800000 */
[----:B------:R-:W2:Y:S01]  /*31950*/  LDL.LU R28, [R1+0xc0] ;  /* 0x0000c000011c7983 */ /* 0x000ea20000300800 */
[----:B------:R-:W-:Y:S02]  /*31960*/  STL [R1+0x4e0], R10 ;  /* 0x0004e00a01007387 */ /* 0x000fe40000100800 */
[----:B------:R-:W-:Y:S02]  /*31970*/  STL [R1+0x820], R12 ;  /* 0x0008200c01007387 */ /* 0x000fe40000100800 */
[----:B------:R-:W3:Y:S02]  /*31980*/  LDL R6, [R1+0x1f4] ;  /* 0x0001f40001067983 */ /* 0x000ee40000100800 */
[--C-:B-----5:R-:W-:Y:S01]  /*31990*/  FADD R0, R20, -R12.reuse ;  /* 0x8000000c14007221 */ /* 0x120fe20000000000 */
[----:B------:R-:W5:Y:S01]  /*319a0*/  LDL.LU R11, [R1+0x84] ;  /* 0x00008400010b7983 */ /* 0x000f620000300800 */
[----:B------:R1:W1:Y:S01]  /*319b0*/  MUFU.EX2 R20, R2 ;  /* 0x0000000200147308 */ /* 0x0002620000000800 */
[----:B0-----:R-:W2:Y:S02]  /*319c0*/  LDL.LU R23, [R1+0xd0] ;  /* 0x0000d00001177983 */ /* 0x001ea40000300800 */
[----:B------:R-:W-:Y:S01]  /*319d0*/  FMUL R0, R0, 1.4426950216293334961 ;  /* 0x3fb8aa3b00007820 */ /* 0x000fe20000400000 */
[----:B----4-:R-:W-:Y:S01]  /*319e0*/  FMNMX R7, R15, R7, !PT ;  /* 0x000000070f077209 */ /* 0x010fe20007800000 */
[----:B-1----:R-:W-:-:S03]  /*319f0*/  FADD R2, R21, -R12 ;  /* 0x8000000c15027221 */ /* 0x002fc60000000000 */
[----:B------:R0:W1:Y:S02]  /*31a00*/  MUFU.EX2 R21, R0 ;  /* 0x0000000000157308 */ /* 0x0000640000000800 */
[----:B0-----:R-:W-:Y:S02]  /*31a10*/  FMUL R0, R2, 1.4426950216293334961 ;  /* 0x3fb8aa3b02007820 */ /* 0x001fe40000400000 */
[----:B------:R-:W-:-:S04]  /*31a20*/  FADD R2, R22, -R7 ;  /* 0x8000000716027221 */ /* 0x000fc80000000000 */
[----:B------:R-:W0:Y:S01]  /*31a30*/  MUFU.EX2 R22, R0 ;  /* 0x0000000000167308 */ /* 0x000e220000000800 */
[----:B------:R-:W-:Y:S01]  /*31a40*/  STL [R1+0x3a4], R20 ;  /* 0x0003a41401007387 */ /* 0x000fe20000100800 */
[----:B------:R-:W-:Y:S02]  /*31a50*/  STL [R1+0x81c], R7 ;  /* 0x00081c0701007387 */ /* 0x000fe40000100800 */
[----:B------:R-:W4:Y:S02]  /*31a60*/  LDL.LU R14, [R1+0x8c] ;  /* 0x00008c00010e7983 */ /* 0x000f240000300800 */
[----:B-1----:R-:W-:Y:S02]  /*31a70*/  STL [R1+0x3a0], R21 ;  /* 0x0003a01501007387 */ /* 0x002fe40000100800 */
[----:B------:R-:W-:Y:S02]  /*31a80*/  FMUL R3, R2, 1.4426950216293334961 ;  /* 0x3fb8aa3b02037820 */ /* 0x000fe40000400000 */
[----:B------:R-:W-:Y:S01]  /*31a90*/  FADD R2, R8, R9 ;  /* 0x0000000908027221 */ /* 0x000fe20000000000 */
[----:B0-----:R-:W-:Y:S01]  /*31aa0*/  STL [R1+0x394], R22 ;  /* 0x0003941601007387 */ /* 0x001fe20000100800 */
[----:B------:R-:W4:Y:S03]  /*31ab0*/  LDL R9, [R1+0x1f8] ;  /* 0x0001f80001097983 */ /* 0x000f260000100800 */
[----:B------:R-:W0:Y:S01]  /*31ac0*/  SHFL.BFLY PT, R5, R4, 0x2, 0x1f ;  /* 0x0c401f0004057f89 */ /* 0x000e2200000e0000 */
[----:B------:R-:W1:Y:S01]  /*31ad0*/  MUFU.EX2 R15, R3 ;  /* 0x00000003000f7308 */ /* 0x000e620000000800 */
[----:B0-----:R-:W-:-:S02]  /*31ae0*/  FADD R0, R4, R5 ;  /* 0x0000000504007221 */ /* 0x001fc40000000000 */
[----:B------:R-:W-:Y:S02]  /*31af0*/  FADD R4, R27, -R7 ;  /* 0x800000071b047221 */ /* 0x000fe40000000000 */
[----:B------:R-:W4:Y:S02]  /*31b00*/  LDL.LU R27, [R1+0x104] ;  /* 0x00010400011b7983 */ /* 0x000f240000300800 */
[----:B------:R-:W-:Y:S01]  /*31b10*/  FMUL R4, R4, 1.4426950216293334961 ;  /* 0x3fb8aa3b04047820 */ /* 0x000fe20000400000 */
[----:B---3--:R-:W-:-:S05]  /*31b20*/  FMNMX R6, R16, R6, !PT ;  /* 0x0000000610067209 */ /* 0x008fca0007800000 */
[----:B------:R5:W-:Y:S01]  /*31b30*/  STL [R1+0x818], R6 ;  /* 0x0008180601007387 */ /* 0x000be20000100800 */
[----:B------:R-:W3:Y:S02]  /*31b40*/  LDL R7, [R1+0x1fc] ;  /* 0x0001fc0001077983 */ /* 0x000ee40000100800 */
[--C-:B--2---:R-:W-:Y:S02]  /*31b50*/  FADD R5, R28, -R6.reuse ;  /* 0x800000061c057221 */ /* 0x104fe40000000000 */
[----:B------:R-:W2:Y:S01]  /*31b60*/  LDL R16, [R1+0x994] ;  /* 0x0009940001107983 */ /* 0x000ea20000100800 */
[----:B------:R0:W1:Y:S01]  /*31b70*/  MUFU.EX2 R28, R4 ;  /* 0x00000004001c7308 */ /* 0x0000620000000800 */
[----:B------:R-:W2:Y:S01]  /*31b80*/  LDL.LU R29, [R1+0x94] ;  /* 0x00009400011d7983 */ /* 0x000ea20000300800 */
[----:B-----5:R-:W-:Y:S02]  /*31b90*/  FADD R6, R11, -R6 ;  /* 0x800000060b067221 */ /* 0x020fe40000000000 */
[----:B0-----:R-:W-:-:S02]  /*31ba0*/  FMUL R4, R5, 1.4426950216293334961 ;  /* 0x3fb8aa3b05047820 */ /* 0x001fc40000400000 */
[----:B------:R-:W-:Y:S02]  /*31bb0*/  FMUL R6, R6, 1.4426950216293334961 ;  /* 0x3fb8aa3b06067820 */ /* 0x000fe40000400000 */
[----:B------:R0:W5:Y:S08]  /*31bc0*/  MUFU.EX2 R8, R4 ;  /* 0x0000000400087308 */ /* 0x0001700000000800 */
[----:B------:R-:W0:Y:S01]  /*31bd0*/  MUFU.EX2 R12, R6 ;  /* 0x00000006000c7308 */ /* 0x000e220000000800 */
[----:B-1----:R-:W-:Y:S01]  /*31be0*/  STL [R1+0x390], R15 ;  /* 0x0003900f01007387 */ /* 0x002fe20000100800 */
[----:B------:R-:W-:Y:S01]  /*31bf0*/  STL [R1+0x384], R28 ;  /* 0x0003841c01007387 */ /* 0x000fe20000100800 */
[----:B----4-:R-:W-:-:S05]  /*31c00*/  FMNMX R9, R17, R9, !PT ;  /* 0x0000000911097209 */ /* 0x010fca0007800000 */
[----:B------:R-:W-:Y:S01]  /*31c10*/  STL [R1+0x814], R9 ;  /* 0x0008140901007387 */ /* 0x000fe20000100800 */
[----:B0-----:R-:W-:Y:S02]  /*31c20*/  FADD R4, R23, -R9 ;  /* 0x8000000917047221 */ /* 0x001fe40000000000 */
[----:B------:R-:W4:Y:S02]  /*31c30*/  LDL.LU R23, [R1+0xbc] ;  /* 0x0000bc0001177983 */ /* 0x000f240000300800 */
[----:B-----5:R-:W-:Y:S01]  /*31c40*/  STL [R1+0x380], R8 ;  /* 0x0003800801007387 */ /* 0x020fe20000100800 */
[----:B------:R-:W5:Y:S01]  /*31c50*/  LDL.LU R13, [R1+0x90] ;  /* 0x00009000010d7983 */ /* 0x000f620000300800 */
[----:B------:R-:W-:Y:S02]  /*31c60*/  STL [R1+0x374], R12 ;  /* 0x0003740c01007387 */ /* 0x000fe40000100800 */
[----:B------:R-:W4:Y:S01]  /*31c70*/  LDL R6, [R1+0x208] ;  /* 0x0002080001067983 */ /* 0x000f220000100800 */
[----:B------:R-:W0:Y:S04]  /*31c80*/  SHFL.BFLY PT, R3, R2, 0x2, 0x1f ;  /* 0x0c401f0002037f89 */ /* 0x000e2800000e0000 */
[----:B------:R-:W1:Y:S01]  /*31c90*/  SHFL.BFLY PT, R5, R0, 0x1, 0x1f ;  /* 0x0c201f0000057f89 */ /* 0x000e6200000e0000 */
[----:B------:R-:W-:-:S04]  /*31ca0*/  FMUL R4, R4, 1.4426950216293334961 ;  /* 0x3fb8aa3b04047820 */ /* 0x000fc80000400000 */
[----:B------:R-:W0:Y:S02]  /*31cb0*/  MUFU.EX2 R11, R4 ;  /* 0x00000004000b7308 */ /* 0x000e240000000800 */
[----:B0-----:R-:W-:Y:S02]  /*31cc0*/  FADD R3, R2, R3 ;  /* 0x0000000302037221 */ /* 0x001fe40000000000 */
[----:B------:R-:W-:Y:S02]  /*31cd0*/  FADD R2, R14, -R9 ;  /* 0x800000090e027221 */ /* 0x000fe40000000000 */
[----:B-1----:R-:W-:Y:S02]  /*31ce0*/  FADD R0, R0, R5 ;  /* 0x0000000500007221 */ /* 0x002fe40000000000 */
[----:B------:R-:W-:Y:S01]  /*31cf0*/  FMUL R2, R2, 1.4426950216293334961 ;  /* 0x3fb8aa3b02027820 */ /* 0x000fe20000400000 */
[----:B---3--:R-:W-:Y:S02]  /*31d00*/  FMNMX R9, R18, R7, !PT ;  /* 0x0000000712097209 */ /* 0x008fe40007800000 */
[----:B------:R-:W3:Y:S03]  /*31d10*/  LDL.LU R7, [R1+0xf0] ;  /* 0x0000f00001077983 */ /* 0x000ee60000300800 */
[----:B------:R-:W-:-:S02]  /*31d20*/  FADD R5, R27, -R9 ;  /* 0x800000091b057221 */ /* 0x000fc40000000000 */
[----:B------:R0:W1:Y:S01]  /*31d30*/  MUFU.EX2 R27, R2 ;  /* 0x00000002001b7308 */ /* 0x0000620000000800 */
[----:B------:R-:W-:Y:S01]  /*31d40*/  STL [R1+0x810], R9 ;  /* 0x0008100901007387 */ /* 0x000fe20000100800 */
[----:B------:R-:W-:Y:S02]  /*31d50*/  STL [R1+0x370], R11 ;  /* 0x0003700b01007387 */ /* 0x000fe40000100800 */
[----:B------:R-:W3:Y:S01]  /*31d60*/  LDL R17, [R1+0x990] ;  /* 0x0009900001117983 */ /* 0x000ee20000100800 */
[----:B--2---:R2:W-:Y:S01]  /*31d70*/  @P1 STS [R16+0x40000], R0 ;  /* 0x0400000010001388 */ /* 0x0045e20000000800 */
[----:B------:R-:W3:Y:S02]  /*31d80*/  LDL.LU R14, [R1+0x7c] ;  /* 0x00007c00010e7983 */ /* 0x000ee40000300800 */
[----:B------:R-:W-:Y:S02]  /*31d90*/  FMUL R5, R5, 1.4426950216293334961 ;  /* 0x3fb8aa3b05057820 */ /* 0x000fe40000400000 */
[----:B0-----:R-:W-:-:S02]  /*31da0*/  FADD R2, R29, -R9 ;  /* 0x800000091d027221 */ /* 0x001fc40000000000 */
[----:B--2---:R-:W-:Y:S02]  /*31db0*/  FADD R0, R10, R20 ;  /* 0x000000140a007221 */ /* 0x004fe40000000000 */
[----:B------:R-:W2:Y:S01]  /*31dc0*/  LDL.LU R20, [R1+0x20dc] ;  /* 0x0020dc0001147983 */ /* 0x000ea20000300800 */
[----:B-1----:R-:W-:Y:S02]  /*31dd0*/  STL [R1+0xc], R27 ;  /* 0x00000c1b01007387 */ /* 0x002fe40000100800 */
[----:B------:R-:W2:Y:S01]  /*31de0*/  LDL R9, [R1+0x420] ;  /* 0x0004200001097983 */ /* 0x000ea20000100800 */
[----:B------:R-:W0:Y:S01]  /*31df0*/  MUFU.EX2 R16, R5 ;  /* 0x0000000500107308 */ /* 0x000e220000000800 */
[----:B------:R-:W-:Y:S01]  /*31e00*/  FMUL R2, R2, 1.4426950216293334961 ;  /* 0x3fb8aa3b02027820 */ /* 0x000fe20000400000 */
[----:B------:R-:W2:Y:S06]  /*31e10*/  LDL.LU R29, [R1+0xf8] ;  /* 0x0000f800011d7983 */ /* 0x000eac0000300800 */
[----:B------:R1:W4:Y:S02]  /*31e20*/  MUFU.EX2 R18, R2 ;  /* 0x0000000200127308 */ /* 0x0003240000000800 */
[----:B-1----:R-:W-:Y:S01]  /*31e30*/  FADD R2, R21, R22 ;  /* 0x0000001615027221 */ /* 0x002fe20000000000 */
[----:B0-----:R-:W-:Y:S01]  /*31e40*/  STL [R1+0x4d0], R16 ;  /* 0x0004d01001007387 */ /* 0x001fe20000100800 */
[----:B----4-:R-:W-:-:S05]  /*31e50*/  FMNMX R19, R19, R6, !PT ;  /* 0x0000000613137209 */ /* 0x010fca0007800000 */
[----:B------:R-:W-:Y:S01]  /*31e60*/  STL [R1+0x80c], R19 ;  /* 0x00080c1301007387 */ /* 0x000fe20000100800 */
[----:B------:R-:W-:Y:S02]  /*31e70*/  FADD R6, R23, -R19 ;  /* 0x8000001317067221 */ /* 0x000fe40000000000 */
[----:B------:R-:W4:Y:S02]  /*31e80*/  LDL R10, [R1+0x430] ;  /* 0x00043000010a7983 */ /* 0x000f240000100800 */
[----:B------:R-:W4:Y:S01]  /*31e90*/  LDL.LU R23, [R1+0x78] ;  /* 0x0000780001177983 */ /* 0x000f220000300800 */
[----:B------:R-:W4:Y:S01]  /*31ea0*/  LDL.LU R22, [R1+0x20d8] ;  /* 0x0020d80001167983 */ /* 0x000f220000300800 */
[----:B------:R-:W4:Y:S03]  /*31eb0*/  LDL.LU R21, [R1+0x20d4] ;  /* 0x0020d40001157983 */ /* 0x000f260000300800 */
[----:B------:R-:W0:Y:S01]  /*31ec0*/  SHFL.BFLY PT, R4, R3, 0x1, 0x1f ;  /* 0x0c201f0003047f89 */ /* 0x000e2200000e0000 */
[----:B------:R-:W-:-:S06]  /*31ed0*/  FMUL R6, R6, 1.4426950216293334961 ;  /* 0x3fb8aa3b06067820 */ /* 0x000fcc0000400000 */
[----:B------:R-:W1:Y:S01]  /*31ee0*/  MUFU.EX2 R6, R6 ;  /* 0x0000000600067308 */ /* 0x000e620000000800 */
[----:B0-----:R-:W-:Y:S02]  /*31ef0*/  FADD R3, R3, R4 ;  /* 0x0000000403037221 */ /* 0x001fe40000000000 */
[----:B-----5:R-:W-:-:S04]  /*31f00*/  FADD R4, R13, -R19 ;  /* 0x800000130d047221 */ /* 0x020fc80000000000 */
[----:B------:R-:W-:-:S06]  /*31f10*/  FMUL R4, R4, 1.4426950216293334961 ;  /* 0x3fb8aa3b04047820 */ /* 0x000fcc0000400000 */
[----:B------:R-:W0:Y:S01]  /*31f20*/  MUFU.EX2 R4, R4 ;  /* 0x0000000400047308 */ /* 0x000e220000000800 */
[----:B------:R-:W5:Y:S04]  /*31f30*/  SHFL.BFLY PT, R5, R0, 0x2, 0x1f ;  /* 0x0c401f0000057f89 */ /* 0x000f6800000e0000 */
[----:B------:R-:W-:Y:S01]  /*31f40*/  STL [R1+0x4cc], R18 ;  /* 0x0004cc1201007387 */ /* 0x000fe20000100800 */
[----:B-----5:R-:W-:-:S03]  /*31f50*/  FADD R0, R0, R5 ;  /* 0x0000000500007221 */ /* 0x020fc60000000000 */
[----:B---3--:R3:W-:Y:S01]  /*31f60*/  @P1 STS [R17+0x40000], R3 ;  /* 0x0400000311001388 */ /* 0x0087e20000000800 */
[----:B--2---:R-:W-:-:S03]  /*31f70*/  FMNMX R13, R20, R9, !PT ;  /* 0x00000009140d7209 */ /* 0x004fc60007800000 */
[----:B------:R-:W2:Y:S01]  /*31f80*/  LDL.LU R9, [R1+0x100] ;  /* 0x0001000001097983 */ /* 0x000ea20000300800 */
[----:B-1----:R-:W-:Y:S02]  /*31f90*/  STL [R1+0x4c8], R6 ;  /* 0x0004c80601007387 */ /* 0x002fe40000100800 */
[----:B------:R-:W-:Y:S02]  /*31fa0*/  STL [R1+0x808], R13 ;  /* 0x0008080d01007387 */ /* 0x000fe40000100800 */
[----:B0-----:R0:W-:Y:S01]  /*31fb0*/  STL [R1+0x4c0], R4 ;  /* 0x0004c00401007387 */ /* 0x0011e20000100800 */
[----:B---3--:R-:W3:Y:S04]  /*31fc0*/  LDL R17, [R1+0x55c] ;  /* 0x00055c0001117983 */ /* 0x008ee80000100800 */
[----:B------:R-:W1:Y:S01]  /*31fd0*/  SHFL.BFLY PT, R6, R2, 0x2, 0x1f ;  /* 0x0c401f0002067f89 */ /* 0x000e6200000e0000 */
[----:B------:R-:W-:-:S04]  /*31fe0*/  FADD R7, R7, -R13 ;  /* 0x8000000d07077221 */ /* 0x000fc80000000000 */
[----:B------:R-:W-:Y:S02]  /*31ff0*/  FMUL R3, R7, 1.4426950216293334961 ;  /* 0x3fb8aa3b07037820 */ /* 0x000fe40000400000 */
[----:B------:R-:W5:Y:S01]  /*32000*/  LDL.LU R7, [R1+0xec] ;  /* 0x0000ec0001077983 */ /* 0x000f620000300800 */
[----:B0-----:R-:W-:Y:S02]  /*32010*/  FADD R4, R14, -R13 ;  /* 0x8000000d0e047221 */ /* 0x001fe40000000000 */
[----:B------:R-:W0:Y:S01]  /*32020*/  MUFU.EX2 R13, R3 ;  /* 0x00000003000d7308 */ /* 0x000e220000000800 */
[----:B----4-:R-:W-:Y:S01]  /*32030*/  FMNMX R5, R21, R10, !PT ;  /* 0x0000000a15057209 */ /* 0x010fe20007800000 */
[----:B-1----:R-:W-:-:S04]  /*32040*/  FADD R2, R2, R6 ;  /* 0x0000000602027221 */ /* 0x002fc80000000000 */
[----:B------:R1:W-:Y:S01]  /*32050*/  STL [R1+0x804], R5 ;  /* 0x0008040501007387 */ /* 0x0003e20000100800 */
[----:B------:R-:W4:Y:S02]  /*32060*/  LDL.LU R21, [R1+0x64] ;  /* 0x0000640001157983 */ /* 0x000f240000300800 */
[----:B------:R-:W4:Y:S02]  /*32070*/  LDL.LU R20, [R1+0xb8] ;  /* 0x0000b80001147983 */ /* 0x000f240000300800 */
[----:B0-----:R-:W-:Y:S01]  /*32080*/  STL [R1+0x4b8], R13 ;  /* 0x0004b80d01007387 */ /* 0x001fe20000100800 */
[----:B------:R-:W4:Y:S01]  /*32090*/  LDL.LU R6, [R1+0x68] ;  /* 0x0000680001067983 */ /* 0x000f220000300800 */
[----:B------:R-:W-:Y:S02]  /*320a0*/  FADD R3, R29, -R5 ;  /* 0x800000051d037221 */ /* 0x000fe40000000000 */
[----:B------:R-:W-:Y:S02]  /*320b0*/  FMUL R4, R4, 1.4426950216293334961 ;  /* 0x3fb8aa3b04047820 */ /* 0x000fe40000400000 */
[----:B------:R-:W-:-:S02]  /*320c0*/  FMUL R3, R3, 1.4426950216293334961 ;  /* 0x3fb8aa3b03037820 */ /* 0x000fc40000400000 */
[----:B------:R-:W0:Y:S08]  /*320d0*/  MUFU.EX2 R29, R4 ;  /* 0x00000004001d7308 */ /* 0x000e300000000800 */
[----:B------:R-:W2:Y:S01]  /*320e0*/  MUFU.EX2 R3, R3 ;  /* 0x0000000300037308 */ /* 0x000ea20000000800 */
[----:B-1----:R-:W-:Y:S01]  /*320f0*/  FADD R5, R23, -R5 ;  /* 0x8000000517057221 */ /* 0x002fe20000000000 */
[----:B0-----:R-:W-:Y:S01]  /*32100*/  STL [R1+0x4b0], R29 ;  /* 0x0004b01d01007387 */ /* 0x001fe20000100800 */
[----:B------:R-:W5:Y:S02]  /*32110*/  LDL R10, [R1+0x988] ;  /* 0x00098800010a7983 */ /* 0x000f640000100800 */
[----:B------:R-:W5:Y:S01]  /*32120*/  LDL.LU R14, [R1+0x60] ;  /* 0x00006000010e7983 */ /* 0x000f620000300800 */
[----:B---3--:R-:W-:-:S02]  /*32130*/  FMNMX R23, R22, R17, !PT ;  /* 0x0000001116177209 */ /* 0x008fc40007800000 */
[----:B------:R-:W3:Y:S01]  /*32140*/  LDL R22, [R1+0x864] ;  /* 0x0008640001167983 */ /* 0x000ee20000100800 */
[----:B--2---:R0:W-:Y:S02]  /*32150*/  STL [R1+0x3ac], R3 ;  /* 0x0003ac0301007387 */ /* 0x0041e40000100800 */
[----:B0-----:R-:W-:-:S06]  /*32160*/  FMUL R3, R5, 1.4426950216293334961 ;  /* 0x3fb8aa3b05037820 */ /* 0x001fcc0000400000 */
[----:B------:R-:W0:Y:S01]  /*32170*/  MUFU.EX2 R3, R3 ;  /* 0x0000000300037308 */ /* 0x000e220000000800 */
[----:B------:R1:W-:Y:S01]  /*32180*/  STL [R1+0x800], R23 ;  /* 0x0008001701007387 */ /* 0x0003e20000100800 */
[--C-:B------:R-:W-:Y:S02]  /*32190*/  FADD R5, R9, -R23.reuse ;  /* 0x8000001709057221 */ /* 0x100fe40000000000 */
[----:B------:R-:W2:Y:S02]  /*321a0*/  LDL R9, [R1+0x86c] ;  /* 0x00086c0001097983 */ /* 0x000ea40000100800 */
[----:B------:R-:W2:Y:S02]  /*321b0*/  LDL.LU R17, [R1+0xb4] ;  /* 0x0000b40001117983 */ /* 0x000ea40000300800 */
[----:B------:R-:W-:Y:S01]  /*321c0*/  FMUL R5, R5, 1.4426950216293334961 ;  /* 0x3fb8aa3b05057820 */ /* 0x000fe20000400000 */
[----:B0-----:R-:W-:Y:S01]  /*321d0*/  STL [R1+0x3a8], R3 ;  /* 0x0003a80301007387 */ /* 0x001fe20000100800 */
[----:B------:R-:W2:Y:S02]  /*321e0*/  LDL.LU R19, [R1+0x50] ;  /* 0x0000500001137983 */ /* 0x000ea40000300800 */
[----:B----4-:R-:W-:-:S02]  /*321f0*/  FADD R6, R6, -R23 ;  /* 0x8000001706067221 */ /* 0x010fc40000000000 */
[----:B-1----:R-:W3:Y:S01]  /*32200*/  LDL.LU R23, [R1+0x20d0] ;  /* 0x0020d00001177983 */ /* 0x002ee20000300800 */
[----:B------:R-:W0:Y:S03]  /*32210*/  MUFU.EX2 R5, R5 ;  /* 0x0000000500057308 */ /* 0x000e260000000800 */
[----:B0-----:R0:W-:Y:S04]  /*32220*/  STL [R1+0x39c], R5 ;  /* 0x00039c0501007387 */ /* 0x0011e80000100800 */
[----:B0-----:R-:W4:Y:S04]  /*32230*/  LDL R5, [R1+0x98c] ;  /* 0x00098c0001057983 */ /* 0x001f280000100800 */
[----:B------:R-:W0:Y:S01]  /*32240*/  SHFL.BFLY PT, R4, R0, 0x1, 0x1f ;  /* 0x0c201f0000047f89 */ /* 0x000e2200000e0000 */
[----:B------:R-:W-:-:S06]  /*32250*/  FMUL R6, R6, 1.4426950216293334961 ;  /* 0x3fb8aa3b06067820 */ /* 0x000fcc0000400000 */
[----:B------:R-:W1:Y:S01]  /*32260*/  MUFU.EX2 R6, R6 ;  /* 0x0000000600067308 */ /* 0x000e620000000800 */
[----:B0-----:R-:W-:Y:S01]  /*32270*/  FADD R0, R0, R4 ;  /* 0x0000000400007221 */ /* 0x001fe20000000000 */
[----:B---3--:R-:W-:-:S05]  /*32280*/  FMNMX R22, R23, R22, !PT ;  /* 0x0000001617167209 */ /* 0x008fca0007800000 */
[----:B------:R-:W-:Y:S01]  /*32290*/  STL [R1+0x7f8], R22 ;  /* 0x0007f81601007387 */ /* 0x000fe20000100800 */
[----:B-----5:R-:W-:Y:S02]  /*322a0*/  FADD R4, R7, -R22 ;  /* 0x8000001607047221 */ /* 0x020fe40000000000 */
[----:B------:R-:W3:Y:S02]  /*322b0*/  LDL R7, [R1+0x870] ;  /* 0x0008700001077983 */ /* 0x000ee40000100800 */
[----:B-1----:R-:W-:Y:S01]  /*322c0*/  STL [R1+0x38c], R6 ;  /* 0x00038c0601007387 */ /* 0x002fe20000100800 */
[----:B----4-:R0:W-:Y:S04]  /*322d0*/  @P1 STS [R5+0x40000], R0 ;  /* 0x0400000005001388 */ /* 0x0101e80000000800 */
[----:B0-----:R-:W4:Y:S04]  /*322e0*/  LDL R5, [R1+0x884] ;  /* 0x0008840001057983 */ /* 0x001f280000100800 */
[----:B------:R-:W0:Y:S01]  /*322f0*/  SHFL.BFLY PT, R3, R2, 0x1, 0x1f ;  /* 0x0c201f0002037f89 */ /* 0x000e2200000e0000 */
[----:B------:R-:W-:-:S06]  /*32300*/  FMUL R0, R4, 1.4426950216293334961 ;  /* 0x3fb8aa3b04007820 */ /* 0x000fcc0000400000 */
[----:B------:R-:W1:Y:S01]  /*32310*/  MUFU.EX2 R0, R0 ;  /* 0x0000000000007308 */ /* 0x000e620000000800 */
[----:B--2---:R-:W-:Y:S01]  /*32320*/  FMNMX R6, R24, R9, !PT ;  /* 0x0000000918067209 */ /* 0x004fe20007800000 */
[----:B------:R-:W-:Y:S01]  /*32330*/  FADD R4, R21, -R22 ;  /* 0x8000001615047221 */ /* 0x000fe20000000000 */
[----:B-1----:R1:W-:Y:S01]  /*32340*/  STL [R1+0x398], R0 ;  /* 0x0003980001007387 */ /* 0x0023e20000100800 */
[----:B0-----:R-:W-:Y:S02]  /*32350*/  FADD R3, R2, R3 ;  /* 0x0000000302037221 */ /* 0x001fe40000000000 */
[----:B------:R-:W-:Y:S02]  /*32360*/  FADD R2, R20, -R6 ;  /* 0x8000000614027221 */ /* 0x000fe40000000000 */
[----:B------:R-:W2:Y:S02]  /*32370*/  LDL.LU R9, [R1+0xb0] ;  /* 0x0000b00001097983 */ /* 0x000ea40000300800 */
[----:B------:R-:W-:-:S02]  /*32380*/  FMUL R2, R2, 1.4426950216293334961 ;  /* 0x3fb8aa3b02027820 */ /* 0x000fc40000400000 */
[----:B-1----:R-:W-:-:S04]  /*32390*/  FMUL R0, R4, 1.4426950216293334961 ;  /* 0x3fb8aa3b04007820 */ /* 0x002fc80000400000 */
[----:B------:R-:W-:Y:S08]  /*323a0*/  MUFU.EX2 R2, R2 ;  /* 0x0000000200027308 */ /* 0x000ff00000000800 */
[----:B------:R-:W0:Y:S01]  /*323b0*/  MUFU.EX2 R0, R0 ;  /* 0x0000000000007308 */ /* 0x000e220000000800 */
[----:B------:R-:W-:Y:S04]  /*323c0*/  STL [R1+0x7f4], R6 ;  /* 0x0007f40601007387 */ /* 0x000fe80000100800 */
[----:B------:R1:W-:Y:S04]  /*323d0*/  @P1 STS [R10+0x40000], R3 ;  /* 0x040000030a001388 */ /* 0x0003e80000000800 */
[----:B0-----:R0:W-:Y:S01]  /*323e0*/  STL [R1+0x388], R0 ;  /* 0x0003880001007387 */ /* 0x0011e20000100800 */
[----:B-1----:R-:W5:Y:S02]  /*323f0*/  LDL.LU R10, [R1+0x4c] ;  /* 0x00004c00010a7983 */ /* 0x002f640000300800 */
[----:B0-----:R-:W-:-:S02]  /*32400*/  FADD R0, R14, -R6 ;  /* 0x800000060e007221 */ /* 0x001fc40000000000 */
[----:B------:R-:W5:Y:S01]  /*32410*/  LDL.LU R14, [R1+0x9c] ;  /* 0x00009c00010e7983 */ /* 0x000f620000300800 */
[----:B------:R0:W-:Y:S02]  /*32420*/  STL [R1+0x37c], R2 ;  /* 0x00037c0201007387 */ /* 0x0001e40000100800 */
[----:B0-----:R-:W-:-:S06]  /*32430*/  FMUL R2, R0, 1.4426950216293334961 ;  /* 0x3fb8aa3b00027820 */ /* 0x001fcc0000400000 */
[----:B------:R-:W0:Y:S01]  /*32440*/  MUFU.EX2 R2, R2 ;  /* 0x0000000200027308 */ /* 0x000e220000000800 */
[----:B---3--:R-:W-:-:S05]  /*32450*/  FMNMX R3, R25, R7, !PT ;  /* 0x0000000719037209 */ /* 0x008fca0007800000 */
[--C-:B------:R-:W-:Y:S01]  /*32460*/  FADD R0, R17, -R3.reuse ;  /* 0x8000000311007221 */ /* 0x100fe20000000000 */
[----:B------:R1:W-:Y:S03]  /*32470*/  STL [R1+0x7f0], R3 ;  /* 0x0007f00301007387 */ /* 0x0003e60000100800 */
[----:B------:R-:W-:Y:S02]  /*32480*/  FMUL R4, R0, 1.4426950216293334961 ;  /* 0x3fb8aa3b00047820 */ /* 0x000fe40000400000 */
[----:B-1----:R-:W-:Y:S02]  /*32490*/  FADD R3, R19, -R3 ;  /* 0x8000000313037221 */ /* 0x002fe40000000000 */
[----:B------:R-:W1:Y:S01]  /*324a0*/  MUFU.EX2 R19, R4 ;  /* 0x0000000400137308 */ /* 0x000e620000000800 */
[----:B0-----:R0:W-:Y:S01]  /*324b0*/  STL [R1+0x378], R2 ;  /* 0x0003780201007387 */ /* 0x0011e20000100800 */
[----:B------:R-:W-:-:S02]  /*324c0*/  FADD R0, R15, R28 ;  /* 0x0000001c0f007221 */ /* 0x000fc40000000000 */
[----:B------:R-:W3:Y:S01]  /*324d0*/  LDL.LU R28, [R1+0x20cc] ;  /* 0x0020cc00011c7983 */ /* 0x000ee20000300800 */
[----:B----4-:R-:W-:Y:S01]  /*324e0*/  FMNMX R17, R26, R5, !PT ;  /* 0x000000051a117209 */ /* 0x010fe20007800000 */
[----:B0-----:R-:W-:Y:S02]  /*324f0*/  FADD R2, R8, R12 ;  /* 0x0000000c08027221 */ /* 0x001fe40000000000 */
[----:B------:R-:W-:Y:S02]  /*32500*/  FMUL R5, R3, 1.4426950216293334961 ;  /* 0x3fb8aa3b03057820 */ /* 0x000fe40000400000 */
[----:B------:R-:W-:Y:S01]  /*32510*/  STL [R1+0x6e4], R17 ;  /* 0x0006e41101007387 */ /* 0x000fe20000100800 */
[----:B------:R-:W4:Y:S02]  /*32520*/  LDL R15, [R1+0x888] ;  /* 0x00088800010f7983 */ /* 0x000f240000100800 */
[----:B------:R-:W3:Y:S02]  /*32530*/  LDL.LU R12, [R1+0x48] ;  /* 0x00004800010c7983 */ /* 0x000ee40000300800 */
[----:B-1----:R-:W-:Y:S02]  /*32540*/  STL [R1+0x478], R19 ;  /* 0x0004781301007387 */ /* 0x002fe40000100800 */
[----:B------:R-:W-:-:S02]  /*32550*/  FADD R3, R11, R27 ;  /* 0x0000001b0b037221 */ /* 0x000fc40000000000 */
[----:B------:R-:W4:Y:S01]  /*32560*/  LDL.LU R27, [R1+0x20c8] ;  /* 0x0020c800011b7983 */ /* 0x000f220000300800 */
[----:B------:R-:W3:Y:S02]  /*32570*/  LDL.LU R11, [R1+0x98] ;  /* 0x00009800010b7983 */ /* 0x000ee40000300800 */
[----:B------:R-:W-:Y:S01]  /*32580*/  FADD R4, R16, R18 ;  /* 0x0000001210047221 */ /* 0x000fe20000000000 */
[----:B------:R-:W0:Y:S04]  /*32590*/  SHFL.BFLY PT, R7, R2, 0x2, 0x1f ;  /* 0x0c401f0002077f89 */ /* 0x000e2800000e0000 */
[----:B------:R-:W3:Y:S01]  /*325a0*/  LDL R16, [R1+0x88c] ;  /* 0x00088c0001107983 */ /* 0x000ee20000100800 */
[----:B------:R-:W1:Y:S03]  /*325b0*/  MUFU.EX2 R24, R5 ;  /* 0x0000000500187308 */ /* 0x000e660000000800 */
[----:B------:R-:W5:Y:S01]  /*325c0*/  SHFL.BFLY PT, R6, R3, 0x2, 0x1f ;  /* 0x0c401f0003067f89 */ /* 0x000f6200000e0000 */
[----:B------:R-:W3:Y:S02]  /*325d0*/  LDL R26, [R1+0x4c0] ;  /* 0x0004c000011a7983 */ /* 0x000ee40000100800 */
[----:B------:R-:W3:Y:S02]  /*325e0*/  LDL R25, [R1+0x4c8] ;  /* 0x0004c80001197983 */ /* 0x000ee40000100800 */
[----:B--2---:R-:W-:-:S04]  /*325f0*/  FADD R9, R9, -R17 ;  /* 0x8000001109097221 */ /* 0x004fc80000000000 */
[----:B------:R-:W-:Y:S01]  /*32600*/  FMUL R9, R9, 1.4426950216293334961 ;  /* 0x3fb8aa3b09097820 */ /* 0x000fe20000400000 */
[----:B-1----:R-:W-:Y:S01]  /*32610*/  STL [R1+0x460], R24 ;  /* 0x0004601801007387 */ /* 0x002fe20000100800 */
[----:B0-----:R-:W-:Y:S02]  /*32620*/  FADD R2, R2, R7 ;  /* 0x0000000702027221 */ /* 0x001fe40000000000 */
[----:B-----5:R-:W-:Y:S02]  /*32630*/  FADD R10, R10, -R17 ;  /* 0x800000110a0a7221 */ /* 0x020fe40000000000 */
[----:B------:R0:W1:Y:S02]  /*32640*/  MUFU.EX2 R17, R9 ;  /* 0x0000000900117308 */ /* 0x0000640000000800 */
[----:B------:R-:W-:-:S06]  /*32650*/  FMUL R10, R10, 1.4426950216293334961 ;  /* 0x3fb8aa3b0a0a7820 */ /* 0x000fcc0000400000 */
[----:B------:R-:W2:Y:S01]  /*32660*/  MUFU.EX2 R18, R10 ;  /* 0x0000000a00127308 */ /* 0x000ea20000000800 */
[----:B------:R-:W-:Y:S02]  /*32670*/  FADD R3, R3, R6 ;  /* 0x0000000603037221 */ /* 0x000fe40000000000 */
[----:B------:R-:W-:Y:S01]  /*32680*/  FADD R6, R13, R29 ;  /* 0x0000001d0d067221 */ /* 0x000fe20000000000 */
[----:B----4-:R-:W-:-:S05]  /*32690*/  FMNMX R15, R27, R15, !PT ;  /* 0x0000000f1b0f7209 */ /* 0x010fca0007800000 */
[--C-:B0-----:R-:W-:Y:S01]  /*326a0*/  FADD R9, R14, -R15.reuse ;  /* 0x8000000f0e097221 */ /* 0x101fe20000000000 */
[----:B------:R0:W-:Y:S01]  /*326b0*/  STL [R1+0x6e0], R15 ;  /* 0x0006e00f01007387 */ /* 0x0001e20000100800 */
[----:B---3--:R-:W-:Y:S01]  /*326c0*/  FADD R7, R12, -R15 ;  /* 0x8000000f0c077221 */ /* 0x008fe20000000000 */
[----:B------:R-:W-:Y:S01]  /*326d0*/  FMNMX R20, R28, R16, !PT ;  /* 0x000000101c147209 */ /* 0x000fe20007800000 */
[----:B------:R-:W-:Y:S01]  /*326e0*/  FMUL R9, R9, 1.4426950216293334961 ;  /* 0x3fb8aa3b09097820 */ /* 0x000fe20000400000 */
[----:B------:R-:W3:Y:S01]  /*326f0*/  LDL.LU R14, [R1+0x44] ;  /* 0x00004400010e7983 */ /* 0x000ee20000300800 */
[----:B------:R-:W4:Y:S02]  /*32700*/  LDL.LU R23, [R1+0x168] ;  /* 0x0001680001177983 */ /* 0x000f240000300800 */
[----:B0-----:R-:W0:Y:S01]  /*32710*/  MUFU.EX2 R15, R9 ;  /* 0x00000009000f7308 */ /* 0x001e220000000800 */
[----:B-1----:R-:W-:Y:S01]  /*32720*/  STL [R1+0x44c], R17 ;  /* 0x00044c1101007387 */ /* 0x002fe20000100800 */
[----:B--2---:R-:W-:Y:S02]  /*32730*/  STL [R1+0x444], R18 ;  /* 0x0004441201007387 */ /* 0x004fe40000100800 */
[----:B------:R-:W-:Y:S01]  /*32740*/  STL [R1+0x6dc], R20 ;  /* 0x0006dc1401007387 */ /* 0x000fe20000100800 */
[----:B0-----:R-:W-:Y:S01]  /*32750*/  STL [R1+0x440], R15 ;  /* 0x0004400f01007387 */ /* 0x001fe20000100800 */
[----:B------:R-:W2:Y:S02]  /*32760*/  LDL R22, [R1+0x890] ;  /* 0x0008900001167983 */ /* 0x000ea40000100800 */
[----:B------:R-:W5:Y:S02]  /*32770*/  LDL.LU R21, [R1+0x16c] ;  /* 0x00016c0001157983 */ /* 0x000f640000300800 */
[----:B------:R-:W2:Y:S01]  /*32780*/  LDL.LU R29, [R1+0x20c4] ;  /* 0x0020c400011d7983 */ /* 0x000ea20000300800 */
[----:B------:R-:W0:Y:S04]  /*32790*/  SHFL.BFLY PT, R8, R0, 0x2, 0x1f ;  /* 0x0c401f0000087f89 */ /* 0x000e2800000e0000 */
[----:B------:R-:W1:Y:S04]  /*327a0*/  SHFL.BFLY PT, R5, R4, 0x2, 0x1f ;  /* 0x0c401f0004057f89 */ /* 0x000e6800000e0000 */
[----:B------:R-:W4:Y:S04]  /*327b0*/  LDL R28, [R1+0x388] ;  /* 0x00038800011c7983 */ /* 0x000f280000100800 */
[----:B------:R-:W4:Y:S01]  /*327c0*/  LDL R27, [R1+0x398] ;  /* 0x00039800011b7983 */ /* 0x000f220000100800 */
[----:B0-----:R-:W-:-:S02]  /*327d0*/  FADD R0, R0, R8 ;  /* 0x0000000800007221 */ /* 0x001fc40000000000 */
[----:B-1----:R-:W-:Y:S02]  /*327e0*/  FADD R4, R4, R5 ;  /* 0x0000000504047221 */ /* 0x002fe40000000000 */
[----:B------:R-:W-:Y:S02]  /*327f0*/  FMUL R5, R7, 1.4426950216293334961 ;  /* 0x3fb8aa3b07057820 */ /* 0x000fe40000400000 */
[----:B------:R-:W-:Y:S02]  /*32800*/  FADD R7, R11, -R20 ;  /* 0x800000140b077221 */ /* 0x000fe40000000000 */
[----:B------:R-:W0:Y:S04]  /*32810*/  SHFL.BFLY PT, R11, R2, 0x1, 0x1f ;  /* 0x0c201f00020b7f89 */ /* 0x000e2800000e0000 */
[----:B------:R-:W1:Y:S01]  /*32820*/  SHFL.BFLY PT, R12, R0, 0x1, 0x1f ;  /* 0x0c201f00000c7f89 */ /* 0x000e6200000e0000 */
[----:B------:R-:W-:Y:S01]  /*32830*/  FMUL R13, R7, 1.4426950216293334961 ;  /* 0x3fb8aa3b070d7820 */ /* 0x000fe20000400000 */
[----:B------:R0:W0:Y:S02]  /*32840*/  MUFU.EX2 R16, R5 ;  /* 0x0000000500107308 */ /* 0x0000240000000800 */
[----:B0-----:R-:W-:-:S02]  /*32850*/  FADD R5, R25, R26 ;  /* 0x0000001a19057221 */ /* 0x001fc40000000000 */
[----:B------:R-:W5:Y:S04]  /*32860*/  LDL R26, [R1+0x378] ;  /* 0x00037800011a7983 */ /* 0x000f680000100800 */
[----:B------:R-:W5:Y:S04]  /*32870*/  LDL R25, [R1+0x37c] ;  /* 0x00037c0001197983 */ /* 0x000f680000100800 */
[----:B------:R-:W-:Y:S01]  /*32880*/  STL [R1+0x438], R16 ;  /* 0x0004381001007387 */ /* 0x000fe20000100800 */
[----:B------:R-:W-:Y:S02]  /*32890*/  FADD R2, R2, R11 ;  /* 0x0000000b02027221 */ /* 0x000fe40000000000 */
[----:B-1----:R-:W-:-:S02]  /*328a0*/  FADD R0, R0, R12 ;  /* 0x0000000c00007221 */ /* 0x002fc40000000000 */
[----:B---3--:R-:W-:Y:S02]  /*328b0*/  FADD R14, R14, -R20 ;  /* 0x800000140e0e7221 */ /* 0x008fe40000000000 */
[----:B------:R4:W0:Y:S02]  /*328c0*/  MUFU.EX2 R20, R13 ;  /* 0x0000000d00147308 */ /* 0x0008240000000800 */
[----:B------:R-:W-:Y:S01]  /*328d0*/  FMUL R14, R14, 1.4426950216293334961 ;  /* 0x3fb8aa3b0e0e7820 */ /* 0x000fe20000400000 */
[----:B--2---:R-:W-:Y:S02]  /*328e0*/  FMNMX R22, R29, R22, !PT ;  /* 0x000000161d167209 */ /* 0x004fe40007800000 */
[----:B------:R-:W2:Y:S03]  /*328f0*/  LDL R29, [R1+0x39c] ;  /* 0x00039c00011d7983 */ /* 0x000ea60000100800 */
[----:B----4-:R-:W-:-:S02]  /*32900*/  FADD R13, R23, -R22 ;  /* 0x80000016170d7221 */ /* 0x010fc40000000000 */
[----:B------:R1:W3:Y:S01]  /*32910*/  MUFU.EX2 R23, R14 ;  /* 0x0000000e00177308 */ /* 0x0002e20000000800 */
[----:B------:R-:W-:Y:S01]  /*32920*/  STL [R1+0x6d8], R22 ;  /* 0x0006d81601007387 */ /* 0x000fe20000100800 */
[----:B0-----:R-:W-:Y:S02]  /*32930*/  STL [R1+0x434], R20 ;  /* 0x0004341401007387 */ /* 0x001fe40000100800 */
[----:B------:R-:W4:Y:S01]  /*32940*/  LDL R12, [R1+0x3ac] ;  /* 0x0003ac00010c7983 */ /* 0x000f220000100800 */
[----:B-1----:R-:W2:Y:S04]  /*32950*/  LDL R14, [R1+0x38c] ;  /* 0x00038c00010e7983 */ /* 0x002ea80000100800 */
[----:B---3--:R-:W-:Y:S01]  /*32960*/  STL [R1+0x424], R23 ;  /* 0x0004241701007387 */ /* 0x008fe20000100800 */
[----:B------:R0:W-:Y:S03]  /*32970*/  STL [R1+0x20c0], R2 ;  /* 0x0020c00201007387 */ /* 0x0001e60000100800 */
[----:B0-----:R-:W4:Y:S04]  /*32980*/  LDL R2, [R1+0x3a8] ;  /* 0x0003a80001027983 */ /* 0x001f280000100800 */
[----:B------:R-:W0:Y:S04]  /*32990*/  SHFL.BFLY PT, R10, R3, 0x1, 0x1f ;  /* 0x0c201f00030a7f89 */ /* 0x000e2800000e0000 */
[----:B------:R-:W1:Y:S04]  /*329a0*/  SHFL.BFLY PT, R9, R4, 0x1, 0x1f ;  /* 0x0c201f0004097f89 */ /* 0x000e6800000e0000 */
[----:B------:R-:W3:Y:S01]  /*329b0*/  SHFL.BFLY PT, R7, R6, 0x2, 0x1f ;  /* 0x0c401f0006077f89 */ /* 0x000ee200000e0000 */
[----:B-----5:R-:W-:-:S02]  /*329c0*/  FADD R11, R21, -R22 ;  /* 0x80000016150b7221 */ /* 0x020fc40000000000 */
[----:B------:R-:W-:Y:S02]  /*329d0*/  FMUL R13, R13, 1.4426950216293334961 ;  /* 0x3fb8aa3b0d0d7820 */ /* 0x000fe40000400000 */
[----:B------:R-:W-:Y:S02]  /*329e0*/  FMUL R11, R11, 1.4426950216293334961 ;  /* 0x3fb8aa3b0b0b7820 */ /* 0x000fe40000400000 */
[----:B------:R-:W5:Y:S08]  /*329f0*/  MUFU.EX2 R21, R13 ;  /* 0x0000000d00157308 */ /* 0x000f700000000800 */
[----:B------:R-:W1:Y:S01]  /*32a00*/  MUFU.EX2 R22, R11 ;  /* 0x0000000b00167308 */ /* 0x000e620000000800 */
[----:B0-----:R-:W-:-:S02]  /*32a10*/  FADD R3, R3, R10 ;  /* 0x0000000a03037221 */ /* 0x001fc40000000000 */
[----:B-1----:R-:W-:Y:S02]  /*32a20*/  FADD R4, R4, R9 ;  /* 0x0000000904047221 */ /* 0x002fe40000000000 */
[----:B---3--:R-:W-:Y:S01]  /*32a30*/  FADD R6, R6, R7 ;  /* 0x0000000706067221 */ /* 0x008fe20000000000 */
[----:B------:R0:W-:Y:S04]  /*32a40*/  STL [R1+0x20bc], R3 ;  /* 0x0020bc0301007387 */ /* 0x0001e80000100800 */
[----:B-----5:R-:W-:Y:S01]  /*32a50*/  STL [R1+0x42c], R21 ;  /* 0x00042c1501007387 */ /* 0x020fe20000100800 */
[----:B------:R1:W-:Y:S02]  /*32a60*/  STL [R1+0x20b8], R4 ;  /* 0x0020b80401007387 */ /* 0x0003e40000100800 */
[----:B------:R-:W-:Y:S02]  /*32a70*/  STL [R1+0x428], R22 ;  /* 0x0004281601007387 */ /* 0x000fe40000100800 */
[----:B------:R-:W-:Y:S01]  /*32a80*/  FADD R11, R19, R24 ;  /* 0x00000018130b7221 */ /* 0x000fe20000000000 */
[----:B------:R-:W3:Y:S01]  /*32a90*/  SHFL.BFLY PT, R8, R5, 0x2, 0x1f ;  /* 0x0c401f0005087f89 */ /* 0x000ee200000e0000 */
[----:B------:R-:W-:-:S02]  /*32aa0*/  FADD R9, R27, R28 ;  /* 0x0000001c1b097221 */ /* 0x000fc40000000000 */
[----:B------:R-:W5:Y:S02]  /*32ab0*/  LDL R27, [R1+0x960] ;  /* 0x00096000011b7983 */ /* 0x000f640000100800 */
[----:B------:R-:W5:Y:S01]  /*32ac0*/  LDL R28, [R1+0x94c] ;  /* 0x00094c00011c7983 */ /* 0x000f620000100800 */
[----:B0-----:R-:W5:Y:S04]  /*32ad0*/  LDL R3, [R1+0x980] ;  /* 0x0009800001037983 */ /* 0x001f680000100800 */
[----:B-1----:R-:W5:Y:S01]  /*32ae0*/  LDL R4, [R1+0x97c] ;  /* 0x00097c0001047983 */ /* 0x002f620000100800 */
[----:B----4-:R-:W-:-:S03]  /*32af0*/  FADD R7, R12, R2 ;  /* 0x000000020c077221 */ /* 0x010fc60000000000 */
[----:B------:R-:W4:Y:S04]  /*32b00*/  LDL R2, [R1+0x984] ;  /* 0x0009840001027983 */ /* 0x000f280000100800 */
[----:B------:R-:W0:Y:S01]  /*32b10*/  SHFL.BFLY PT, R12, R11, 0x2, 0x1f ;  /* 0x0c401f000b0c7f89 */ /* 0x000e2200000e0000 */
[----:B---3--:R-:W-:Y:S02]  /*32b20*/  FADD R5, R5, R8 ;  /* 0x0000000805057221 */ /* 0x008fe40000000000 */
[----:B0-----:R-:W-:-:S03]  /*32b30*/  FADD R11, R11, R12 ;  /* 0x0000000c0b0b7221 */ /* 0x001fc60000000000 */
[----:B------:R-:W0:Y:S01]  /*32b40*/  SHFL.BFLY PT, R12, R5, 0x1, 0x1f ;  /* 0x0c201f00050c7f89 */ /* 0x000e2200000e0000 */
[----:B--2---:R-:W-:Y:S02]  /*32b50*/  FADD R8, R29, R14 ;  /* 0x0000000e1d087221 */ /* 0x004fe40000000000 */
[----:B------:R-:W2:Y:S02]  /*32b60*/  LDL R29, [R1+0x950] ;  /* 0x00095000011d7983 */ /* 0x000ea40000100800 */
[----:B0-----:R-:W-:Y:S02]  /*32b70*/  FADD R5, R5, R12 ;  /* 0x0000000c05057221 */ /* 0x001fe40000000000 */
[----:B------:R-:W3:Y:S04]  /*32b80*/  LDL R12, [R1+0x954] ;  /* 0x00095400010c7983 */ /* 0x000ee80000100800 */
[----:B----4-:R0:W-:Y:S04]  /*32b90*/  @P1 STS [R2+0x40000], R0 ;  /* 0x0400000002001388 */ /* 0x0101e80000000800 */
[----:B0-----:R-:W5:Y:S01]  /*32ba0*/  LDL.LU R2, [R1+0x20c0] ;  /* 0x0020c00001027983 */ /* 0x001f620000300800 */
[----:B------:R-:W4:Y:S03]  /*32bb0*/  LDL R0, [R1+0x974] ;  /* 0x0009740001007983 */ /* 0x000f260000100800 */
[----:B-----5:R0:W-:Y:S04]  /*32bc0*/  @P1 STS [R3+0x40000], R2 ;  /* 0x0400000203001388 */ /* 0x0201e80000000800 */
[----:B0-----:R-:W5:Y:S01]  /*32bd0*/  LDL.LU R3, [R1+0x20bc] ;  /* 0x0020bc0001037983 */ /* 0x001f620000300800 */
[----:B------:R-:W2:Y:S02]  /*32be0*/  LDL R2, [R1+0x978] ;  /* 0x0009780001027983 */ /* 0x000ea40000100800 */
[----:B------:R-:W-:Y:S01]  /*32bf0*/  FADD R10, R25, R26 ;  /* 0x0000001a190a7221 */ /* 0x000fe20000000000 */
[----:B------:R-:W0:Y:S01]  /*32c00*/  SHFL.BFLY PT, R19, R8, 0x2, 0x1f ;  /* 0x0c401f0008137f89 */ /* 0x000e2200000e0000 */
[----:B------:R-:W-:-:S03]  /*32c10*/  FADD R13, R17, R18 ;  /* 0x00000012110d7221 */ /* 0x000fc60000000000 */
[----:B------:R-:W1:Y:S04]  /*32c20*/  SHFL.BFLY PT, R24, R7, 0x2, 0x1f ;  /* 0x0c401f0007187f89 */ /* 0x000e6800000e0000 */
[----:B------:R-:W1:Y:S01]  /*32c30*/  SHFL.BFLY PT, R17, R10, 0x2, 0x1f ;  /* 0x0c401f000a117f89 */ /* 0x000e6200000e0000 */
[----:B------:R-:W-:Y:S02]  /*32c40*/  FADD R14, R15, R16 ;  /* 0x000000100f0e7221 */ /* 0x000fe40000000000 */
[----:B------:R-:W1:Y:S03]  /*32c50*/  SHFL.BFLY PT, R16, R13, 0x2, 0x1f ;  /* 0x0c401f000d107f89 */ /* 0x000e6600000e0000 */
[----:B------:R-:W1:Y:S01]  /*32c60*/  SHFL.BFLY PT, R15, R14, 0x2, 0x1f ;  /* 0x0c401f000e0f7f89 */ /* 0x000e6200000e0000 */
[----:B0-----:R-:W-:-:S03]  /*32c70*/  FADD R8, R8, R19 ;  /* 0x0000001308087221 */ /* 0x001fc60000000000 */
[----:B-----5:R0:W-:Y:S04]  /*32c80*/  @P1 STS [R4+0x40000], R3 ;  /* 0x0400000304001388 */ /* 0x0201e80000000800 */
[----:B0-----:R-:W2:Y:S01]  /*32c90*/  LDL.LU R4, [R1+0x20b8] ;  /* 0x0020b80001047983 */ /* 0x001ea20000300800 */
[----:B-1----:R-:W-:Y:S02]  /*32ca0*/  FADD R7, R7, R24 ;  /* 0x0000001807077221 */ /* 0x002fe40000000000 */
[----:B------:R-:W-:Y:S02]  /*32cb0*/  FADD R10, R10, R17 ;  /* 0x000000110a0a7221 */ /* 0x000fe40000000000 */
[----:B------:R-:W-:Y:S01]  /*32cc0*/  FADD R13, R13, R16 ;  /* 0x000000100d0d7221 */ /* 0x000fe20000000000 */
[----:B------:R-:W0:Y:S04]  /*32cd0*/  SHFL.BFLY PT, R17, R8, 0x1, 0x1f ;  /* 0x0c201f0008117f89 */ /* 0x000e2800000e0000 */
[----:B------:R-:W1:Y:S01]  /*32ce0*/  SHFL.BFLY PT, R16, R7, 0x1, 0x1f ;  /* 0x0c201f0007107f89 */ /* 0x000e6200000e0000 */
[----:B------:R-:W-:-:S02]  /*32cf0*/  FADD R14, R14, R15 ;  /* 0x0000000f0e0e7221 */ /* 0x000fc40000000000 */
[----:B------:R-:W5:Y:S02]  /*32d00*/  SHFL.BFLY PT, R15, R6, 0x1, 0x1f ;  /* 0x0c201f00060f7f89 */ /* 0x000f6400000e0000 */
[----:B0-----:R-:W-:Y:S02]  /*32d10*/  FADD R3, R8, R17 ;  /* 0x0000001108037221 */ /* 0x001fe40000000000 */
[----:B------:R-:W3:Y:S04]  /*32d20*/  LDL R8, [R1+0x970] ;  /* 0x0009700001087983 */ /* 0x000ee80000100800 */
[----:B------:R-:W3:Y:S04]  /*32d30*/  LDL R17, [R1+0x96c] ;  /* 0x00096c0001117983 */ /* 0x000ee80000100800 */
[----:B------:R-:W0:Y:S01]  /*32d40*/  SHFL.BFLY PT, R18, R9, 0x2, 0x1f ;  /* 0x0c401f0009127f89 */ /* 0x000e2200000e0000 */
[----:B------:R-:W-:-:S02]  /*32d50*/  FADD R20, R20, R23 ;  /* 0x0000001714147221 */ /* 0x000fc40000000000 */
[----:B------:R-:W-:-:S03]  /*32d60*/  FADD R21, R21, R22 ;  /* 0x0000001615157221 */ /* 0x000fc60000000000 */
[----:B------:R-:W0:Y:S04]  /*32d70*/  SHFL.BFLY PT, R23, R20, 0x2, 0x1f ;  /* 0x0c401f0014177f89 */ /* 0x000e2800000e0000 */
[----:B------:R-:W0:Y:S04]  /*32d80*/  SHFL.BFLY PT, R22, R21, 0x2, 0x1f ;  /* 0x0c401f0015167f89 */ /* 0x000e2800000e0000 */
[----:B--2---:R1:W-:Y:S01]  /*32d90*/  @P1 STS [R2+0x40000], R4 ;  /* 0x0400000402001388 */ /* 0x0043e20000000800 */
[----:B----4-:R5:W-:Y:S02]  /*32da0*/  @P1 STS [R0+0x40000], R5 ;  /* 0x0400000500001388 */ /* 0x010be40000000800 */
[----:B-1----:R-:W-:-:S02]  /*32db0*/  FADD R2, R7, R16 ;  /* 0x0000001007027221 */ /* 0x002fc40000000000 */
[----:B------:R-:W2:Y:S04]  /*32dc0*/  LDL R7, [R1+0x968] ;  /* 0x0009680001077983 */ /* 0x000ea80000100800 */
[----:B------:R-:W4:Y:S01]  /*32dd0*/  LDL R16, [R1+0x964] ;  /* 0x0009640001107983 */ /* 0x000f220000100800 */
[----:B-----5:R-:W-:Y:S02]  /*32de0*/  FADD R0, R6, R15 ;  /* 0x0000000f06007221 */ /* 0x020fe40000000000 */
[----:B------:R-:W5:Y:S02]  /*32df0*/  LDL R6, [R1+0x95c] ;  /* 0x00095c0001067983 */ /* 0x000f640000100800 */
[----:B------:R-:W5:Y:S02]  /*32e00*/  LDL R15, [R1+0x958] ;  /* 0x00095800010f7983 */ /* 0x000f640000100800 */
[----:B0-----:R-:W-:Y:S01]  /*32e10*/  FADD R9, R9, R18 ;  /* 0x0000001209097221 */ /* 0x001fe20000000000 */
[----:B------:R-:W0:Y:S01]  /*32e20*/  SHFL.BFLY PT, R19, R10, 0x1, 0x1f ;  /* 0x0c201f000a137f89 */ /* 0x000e2200000e0000 */
[----:B------:R-:W-:-:S02]  /*32e30*/  FADD R20, R20, R23 ;  /* 0x0000001714147221 */ /* 0x000fc40000000000 */
[----:B------:R-:W-:Y:S01]  /*32e40*/  FADD R21, R21, R22 ;  /* 0x0000001615157221 */ /* 0x000fe20000000000 */
[----:B------:R-:W1:Y:S04]  /*32e50*/  SHFL.BFLY PT, R18, R9, 0x1, 0x1f ;  /* 0x0c201f0009127f89 */ /* 0x000e6800000e0000 */
[----:B------:R-:W1:Y:S01]  /*32e60*/  SHFL.BFLY PT, R22, R11, 0x1, 0x1f ;  /* 0x0c201f000b167f89 */ /* 0x000e6200000e0000 */
[----:B------:R-:W1:Y:S03]  /*32e70*/  SHFL.BFLY PT, R23, R13, 0x1, 0x1f ;  /* 0x0c201f000d177f89 */ /* 0x000e6600000e0000 */
[----:B------:R-:W2:Y:S04]  /*32e80*/  SHFL.BFLY PT, R24, R14, 0x1, 0x1f ;  /* 0x0c201f000e187f89 */ /* 0x000ea800000e0000 */
[----:B------:R-:W2:Y:S04]  /*32e90*/  SHFL.BFLY PT, R25, R20, 0x1, 0x1f ;  /* 0x0c201f0014197f89 */ /* 0x000ea800000e0000 */
[----:B------:R-:W2:Y:S04]  /*32ea0*/  SHFL.BFLY PT, R26, R21, 0x1, 0x1f ;  /* 0x0c201f00151a7f89 */ /* 0x000ea800000e0000 */
[----:B---3--:R3:W-:Y:S01]  /*32eb0*/  @P1 STS [R8+0x40000], R0 ;  /* 0x0400000008001388 */ /* 0x0087e20000000800 */
[----:B------:R0:W-:Y:S02]  /*32ec0*/  @P1 STS [R17+0x40000], R2 ;  /* 0x0400000211001388 */ /* 0x0001e40000000800 */
[----:B0-----:R-:W-:-:S02]  /*32ed0*/  FADD R5, R10, R19 ;  /* 0x000000130a057221 */ /* 0x001fc40000000000 */
[----:B-1----:R-:W-:Y:S02]  /*32ee0*/  FADD R4, R9, R18 ;  /* 0x0000001209047221 */ /* 0x002fe40000000000 */
[----:B---3--:R-:W-:Y:S02]  /*32ef0*/  FADD R0, R11, R22 ;  /* 0x000000160b007221 */ /* 0x008fe40000000000 */
[----:B------:R-:W-:Y:S01]  /*32f00*/  FADD R2, R13, R23 ;  /* 0x000000170d027221 */ /* 0x000fe20000000000 */
[----:B--2---:R0:W-:Y:S01]  /*32f10*/  @P1 STS [R7+0x40000], R3 ;  /* 0x0400000307001388 */ /* 0x0041e20000000800 */
[----:B----4-:R1:W-:Y:S02]  /*32f20*/  @P1 STS [R16+0x40000], R4 ;  /* 0x0400000410001388 */ /* 0x0103e40000000800 */
[----:B------:R2:W-:Y:S02]  /*32f30*/  @P1 STS [R27+0x40000], R5 ;  /* 0x040000051b001388 */ /* 0x0005e40000000800 */
[----:B-----5:R-:W-:Y:S01]  /*32f40*/  @P1 STS [R6+0x40000], R0 ;  /* 0x0400000006001388 */ /* 0x020fe20000000800 */
[----:B------:R3:W-:Y:S01]  /*32f50*/  @P1 STS [R15+0x40000], R2 ;  /* 0x040000020f001388 */ /* 0x0007e20000000800 */
[----:B0-----:R-:W-:-:S02]  /*32f60*/  FADD R3, R14, R24 ;  /* 0x000000180e037221 */ /* 0x001fc40000000000 */
[----:B-1----:R-:W-:Y:S02]  /*32f70*/  FADD R4, R20, R25 ;  /* 0x0000001914047221 */ /* 0x002fe40000000000 */
[----:B--2---:R-:W-:Y:S01]  /*32f80*/  FADD R5, R21, R26 ;  /* 0x0000001a15057221 */ /* 0x004fe20000000000 */
[----:B------:R-:W0:Y:S04]  /*32f90*/  S2R R27, SR_TID.X ;  /* 0x00000000001b7919 */ /* 0x000e280000002100 */
[----:B------:R1:W-:Y:S01]  /*32fa0*/  @P1 STS [R12+0x40000], R3 ;  /* 0x040000030c001388 */ /* 0x0003e20000000800 */
[----:B------:R2:W-:Y:S02]  /*32fb0*/  @P1 STS [R29+0x40000], R4 ;  /* 0x040000041d001388 */ /* 0x0005e40000000800 */
[----:B------:R-:W-:Y:S02]  /*32fc0*/  @P1 STS [R28+0x40000], R5 ;  /* 0x040000051c001388 */ /* 0x000fe40000000800 */
[----:B------:R-:W-:Y:S06]  /*32fd0*/  BAR.SYNC.DEFER_BLOCKING 0x0 ;  /* 0x0000000000007b1d */ /* 0x000fec0000010000 */
[----:B------:R-:W4:Y:S01]  /*32fe0*/  LDL.LU R7, [R1+0x190] ;  /* 0x0001900001077983 */ /* 0x000f220000300800 */
[----:B---3--:R-:W4:Y:S03]  /*32ff0*/  LDL R15, [R1+0x860] ;  /* 0x00086000010f7983 */ /* 0x008f260000100800 */
[----:B-1----:R-:W3:Y:S01]  /*33000*/  LDL.LU R12, [R1+0x194] ;  /* 0x00019400010c7983 */ /* 0x002ee20000300800 */
[----:B--2---:R-:W3:Y:S03]  /*33010*/  LDL R29, [R1+0x85c] ;  /* 0x00085c00011d7983 */ /* 0x004ee60000100800 */
[----:B------:R-:W1:Y:S04]  /*33020*/  S2R R16, SR_TID.X ;  /* 0x0000000000107919 */ /* 0x000e680000002100 */
[----:B------:R-:W2:Y:S01]  /*33030*/  LDL.LU R18, [R1+0x198] ;  /* 0x0001980001127983 */ /* 0x000ea20000300800 */
[----:B------:R-:W2:Y:S01]  /*33040*/  LDL R17, [R1+0x858] ;  /* 0x0008580001117983 */ /* 0x000ea20000100800 */
[----:B0-----:R-:W-:-:S05]  /*33050*/  LOP3.LUT R27, R27, 0x1ff, RZ, 0xc0, !PT ;  /* 0x000001ff1b1b7812 */ /* 0x001fca00078ec0ff */
[----:B------:R-:W0:Y:S04]  /*33060*/  LDS R0, [R27.X4+0x40000] ;  /* 0x040000001b007984 */ /* 0x000e280000004800 */
[----:B0-----:R-:W0:Y:S02]  /*33070*/  SHFL.BFLY PT, R2, R0, 0x4, 0x1f ;  /* 0x0c801f0000027f89 */ /* 0x001e2400000e0000 */
[----:B0-----:R-:W-:-:S05]  /*33080*/  FADD R2, R0, R2 ;  /* 0x0000000200027221 */ /* 0x001fca0000000000 */
[----:B------:R-:W0:Y:S02]  /*33090*/  SHFL.BFLY PT, R0, R2, 0x2, 0x1f ;  /* 0x0c401f0002007f89 */ /* 0x000e2400000e0000 */
[----:B0-----:R-:W-:-:S05]  /*330a0*/  FADD R0, R2, R0 ;  /* 0x0000000002007221 */ /* 0x001fca0000000000 */
[----:B------:R-:W0:Y:S02]  /*330b0*/  SHFL.BFLY PT, R2, R0, 0x1, 0x1f ;  /* 0x0c201f0000027f89 */ /* 0x000e2400000e0000 */
[----:B0-----:R-:W-:-:S05]  /*330c0*/  FADD R2, R0, R2 ;  /* 0x0000000200027221 */ /* 0x001fca0000000000 */
[----:B------:R-:W-:Y:S01]  /*330d0*/  @!P6 STS [R27.X4+0x40000], R2 ;  /* 0x040000021b00e388 */ /* 0x000fe20000004800 */
[----:B-1----:R-:W0:Y:S04]  /*330e0*/  LDS R5, [R16.X4+0x40800] ;  /* 0x0408000010057984 */ /* 0x002e280000004800 */
[----:B------:R-:W1:Y:S04]  /*330f0*/  LDS R3, [R16.X4+0x41000] ;  /* 0x0410000010037984 */ /* 0x000e680000004800 */
[----:B------:R-:W5:Y:S01]  /*33100*/  LDS R2, [R16.X4+0x41800] ;  /* 0x0418000010027984 */ /* 0x000f620000004800 */
[----:B0-----:R-:W0:Y:S04]  /*33110*/  SHFL.BFLY PT, R6, R5, 0x4, 0x1f ;  /* 0x0c801f0005067f89 */ /* 0x001e2800000e0000 */
[----:B-1----:R-:W1:Y:S04]  /*33120*/  SHFL.BFLY PT, R4, R3, 0x4, 0x1f ;  /* 0x0c801f0003047f89 */ /* 0x002e6800000e0000 */
[----:B-----5:R-:W5:Y:S01]  /*33130*/  SHFL.BFLY PT, R0, R2, 0x4, 0x1f ;  /* 0x0c801f0002007f89 */ /* 0x020f6200000e0000 */
[----:B0-----:R-:W-:-:S02]  /*33140*/  FADD R6, R5, R6 ;  /* 0x0000000605067221 */ /* 0x001fc40000000000 */
[----:B-1----:R-:W-:Y:S02]  /*33150*/  FADD R3, R3, R4 ;  /* 0x0000000403037221 */ /* 0x002fe40000000000 */
[----:B-----5:R-:W-:Y:S01]  /*33160*/  FADD R2, R2, R0 ;  /* 0x0000000002027221 */ /* 0x020fe20000000000 */
[----:B------:R-:W0:Y:S04]  /*33170*/  SHFL.BFLY PT, R5, R6, 0x2, 0x1f ;  /* 0x0c401f0006057f89 */ /* 0x000e2800000e0000 */
[----:B------:R-:W1:Y:S04]  /*33180*/  SHFL.BFLY PT, R4, R3, 0x2, 0x1f ;  /* 0x0c401f0003047f89 */ /* 0x000e6800000e0000 */
[----:B------:R-:W5:Y:S01]  /*33190*/  SHFL.BFLY PT, R0, R2, 0x2, 0x1f ;  /* 0x0c401f0002007f89 */ /* 0x000f6200000e0000 */
[----:B0-----:R-:W-:-:S02]  /*331a0*/  FADD R5, R6, R5 ;  /* 0x0000000506057221 */ /* 0x001fc40000000000 */
[----:B-1----:R-:W-:Y:S02]  /*331b0*/  FADD R3, R3, R4 ;  /* 0x0000000403037221 */ /* 0x002fe40000000000 */
[----:B-----5:R-:W-:Y:S02]  /*331c0*/  FADD R0, R2, R0 ;  /* 0x0000000002007221 */ /* 0x020fe40000000000 */
[----:B------:R-:W0:Y:S04]  /*331d0*/  SHFL.BFLY PT, R2, R5, 0x1, 0x1f ;  /* 0x0c201f0005027f89 */ /* 0x000e2800000e0000 */
[----:B------:R-:W1:Y:S04]  /*331e0*/  SHFL.BFLY PT, R4, R3, 0x1, 0x1f ;  /* 0x0c201f0003047f89 */ /* 0x000e6800000e0000 */
[----:B------:R-:W5:Y:S04]  /*331f0*/  SHFL.BFLY PT, R6, R0, 0x1, 0x1f ;  /* 0x0c201f0000067f89 */ /* 0x000f6800000e0000 */
[----:B------:R-:W5:Y:S01]  /*33200*/  S2R R27, SR_TID.X ;  /* 0x00000000001b7919 */ /* 0x000f620000002100 */
[----:B0-----:R-:W-:-:S02]  /*33210*/  FADD R2, R5, R2 ;  /* 0x0000000205027221 */ /* 0x001fc40000000000 */
[----:B-1----:R-:W-:Y:S02]  /*33220*/  FADD R3, R3, R4 ;  /* 0x0000000403037221 */ /* 0x002fe40000000000 */
[----:B-----5:R-:W-:Y:S01]  /*33230*/  FADD R0, R0, R6 ;  /* 0x0000000600007221 */ /* 0x020fe20000000000 */
[----:B------:R-:W-:Y:S02]  /*33240*/  @!P6 STS [R16.X4+0x40800], R2 ;  /* 0x040800021000e388 */ /* 0x000fe40000004800 */
[----:B------:R-:W-:Y:S02]  /*33250*/  @!P6 STS [R16.X4+0x41000], R3 ;  /* 0x041000031000e388 */ /* 0x000fe40000004800 */
[----:B------:R4:W-:Y:S02]  /*33260*/  @!P6 STS [R16.X4+0x41800], R0 ;  /* 0x041800001000e388 */ /* 0x0009e40000004800 */
[----:B------:R-:W-:Y:S01]  /*33270*/  BAR.SYNC.DEFER_BLOCKING 0x0 ;  /* 0x0000000000007b1d */ /* 0x000fe20000010000 */
[----:B------:R-:W-:-:S02]  /*33280*/  LOP3.LUT R27, R27, 0x1c, RZ, 0xc0, !PT ;  /* 0x0000001c1b1b7812 */ /* 0x000fc400078ec0ff */
[----:B------:R-:W-:Y:S02]  /*33290*/  LOP3.LUT R28, R16, 0x1c, RZ, 0xc0, !PT ;  /* 0x0000001c101c7812 */ /* 0x000fe400078ec0ff */
[----:B------:R-:W-:Y:S01]  /*332a0*/  LEA.HI R27, R27, 0x8, RZ, 0x1e ;  /* 0x000000081b1b7811 */ /* 0x000fe200078ff0ff */
[----:B------:R-:W-:Y:S03]  /*332b0*/  STL [R1+0x20b4], R16 ;  /* 0x0020b41001007387 */ /* 0x000fe60000100800 */
[----:B------:R-:W-:Y:S01]  /*332c0*/  SHF.L.U32 R27, R27, 0x5, RZ ;  /* 0x000000051b1b7819 */ /* 0x000fe200000006ff */
[----:B------:R-:W-:Y:S01]  /*332d0*/  STL [R1+0x2098], R28 ;  /* 0x0020981c01007387 */ /* 0x000fe20000100800 */
[----:B----4-:R-:W-:-:S03]  /*332e0*/  FADD R0, -R15, R7 ;  /* 0x000000070f007221 */ /* 0x010fc60000000100 */
[----:B------:R0:W-:Y:S04]  /*332f0*/  LDS R4, [R27+0x40000] ;  /* 0x040000001b047984 */ /* 0x0001e80000000800 */
[----:B------:R-:W4:Y:S01]  /*33300*/  LDL.LU R15, [R1+0x19c] ;  /* 0x00019c00010f7983 */ /* 0x000f220000300800 */
[----:B---3--:R-:W-:-:S03]  /*33310*/  FADD R5, -R29, R12 ;  /* 0x0000000c1d057221 */ /* 0x008fc60000000100 */
[----:B------:R-:W1:Y:S04]  /*33320*/  LDS R3, [R28.X8+0x40000] ;  /* 0x040000001c037984 */ /* 0x000e680000008800 */
[----:B0-----:R-:W4:Y:S01]  /*33330*/  LDL R27, [R1+0x854] ;  /* 0x00085400011b7983 */ /* 0x001f220000100800 */
[----:B------:R-:W1:Y:S02]  /*33340*/  LDL.LU R26, [R1+0xa88] ;  /* 0x000a8800011a7983 */ /* 0x000e640000300800 */
[----:B------:R-:W3:Y:S02]  /*33350*/  LDL.LU R25, [R1+0x700] ;  /* 0x0007000001197983 */ /* 0x000ee40000300800 */
[----:B------:R-:W5:Y:S01]  /*33360*/  LDL.LU R24, [R1+0x704] ;  /* 0x0007040001187983 */ /* 0x000f620000300800 */
[----:B------:R-:W2:Y:S01]  /*33370*/  LDL.LU R23, [R1+0x730] ;  /* 0x0007300001177983 */ /* 0x000ea20000300800 */
[----:B------:R-:W2:Y:S02]  /*33380*/  LDL.LU R22, [R1+0x734] ;  /* 0x0007340001167983 */ /* 0x000ea40000300800 */
[----:B------:R-:W2:Y:S02]  /*33390*/  LDL.LU R21, [R1+0x7d0] ;  /* 0x0007d00001157983 */ /* 0x000ea40000300800 */
[----:B------:R-:W2:Y:S01]  /*333a0*/  LDL.LU R20, [R1+0x7d4] ;  /* 0x0007d40001147983 */ /* 0x000ea20000300800 */
[----:B------:R-:W2:Y:S01]  /*333b0*/  LDL.LU R19, [R1+0x7e0] ;  /* 0x0007e00001137983 */ /* 0x000ea20000300800 */
[----:B------:R-:W2:Y:S02]  /*333c0*/  LDL.LU R16, [R1+0x7e4] ;  /* 0x0007e40001107983 */ /* 0x000ea40000300800 */
[----:B------:R-:W2:Y:S02]  /*333d0*/  LDL.LU R14, [R1+0xa84] ;  /* 0x000a8400010e7983 */ /* 0x000ea40000300800 */
[----:B------:R-:W2:Y:S01]  /*333e0*/  LDL.LU R13, [R1+0x708] ;  /* 0x00070800010d7983 */ /* 0x000ea20000300800 */
[----:B------:R-:W2:Y:S01]  /*333f0*/  LDL.LU R12, [R1+0x70c] ;  /* 0x00070c00010c7983 */ /* 0x000ea20000300800 */
[----:B------:R-:W4:Y:S02]  /*33400*/  LDL.LU R11, [R1+0x738] ;  /* 0x00073800010b7983 */ /* 0x000f240000300800 */
[----:B------:R-:W4:Y:S02]  /*33410*/  LDL.LU R10, [R1+0x73c] ;  /* 0x00073c00010a7983 */ /* 0x000f240000300800 */
[----:B------:R-:W4:Y:S01]  /*33420*/  LDL.LU R9, [R1+0x7d8] ;  /* 0x0007d80001097983 */ /* 0x000f220000300800 */
[----:B------:R-:W4:Y:S01]  /*33430*/  LDL.LU R8, [R1+0x7dc] ;  /* 0x0007dc0001087983 */ /* 0x000f220000300800 */
[----:B------:R-:W4:Y:S02]  /*33440*/  LDL.LU R7, [R1+0x7e8] ;  /* 0x0007e80001077983 */ /* 0x000f240000300800 */
[----:B------:R-:W4:Y:S01]  /*33450*/  LDL.LU R6, [R1+0x7ec] ;  /* 0x0007ec0001067983 */ /* 0x000f220000300800 */
[----:B------:R-:W0:Y:S01]  /*33460*/  S2R R29, SR_TID.X ;  /* 0x00000000001d7919 */ /* 0x000e220000002100 */
[----:B------:R-:W-:-:S04]  /*33470*/  FMUL R0, R0, 1.4426950216293334961 ;  /* 0x3fb8aa3b00007820 */ /* 0x000fc80000400000 */
[----:B------:R0:W1:Y:S01]  /*33480*/  MUFU.EX2 R2, R0 ;  /* 0x0000000000027308 */ /* 0x0000620000000800 */
[----:B------:R-:W-:Y:S01]  /*33490*/  FMUL R5, R5, 1.4426950216293334961 ;  /* 0x3fb8aa3b05057820 */ /* 0x000fe20000400000 */
[----:B0-----:R-:W-:-:S04]  /*334a0*/  LOP3.LUT R29, R29, 0x1c, RZ, 0xc0, !PT ;  /* 0x0000001c1d1d7812 */ /* 0x001fc800078ec0ff */
[----:B------:R-:W-:-:S05]  /*334b0*/  LEA.HI R29, R29, 0x10, RZ, 0x1e ;  /* 0x000000101d1d7811 */ /* 0x000fca00078ff0ff */
[----:B------:R-:W-:-:S05]  /*334c0*/  IMAD.SHL.U32 R29, R29, 0x20, RZ ;  /* 0x000000201d1d7824 */ /* 0x000fca00078e00ff */
[----:B------:R0:W1:Y:S04]  /*334d0*/  LDS R0, [R29+0x40000] ;  /* 0x040000001d007984 */ /* 0x0000680000000800 */
[----:B0-----:R-:W0:Y:S02]  /*334e0*/  S2R R29, SR_TID.X ;  /* 0x00000000001d7919 */ /* 0x001e240000002100 */
[----:B0-----:R-:W-:-:S04]  /*334f0*/  LOP3.LUT R29, R29, 0x1c, RZ, 0xc0, !PT ;  /* 0x0000001c1d1d7812 */ /* 0x001fc800078ec0ff */
[----:B------:R-:W-:-:S05]  /*33500*/  LEA.HI R29, R29, 0x18, RZ, 0x1e ;  /* 0x000000181d1d7811 */ /* 0x000fca00078ff0ff */
[----:B------:R-:W-:Y:S02]  /*33510*/  IMAD.SHL.U32 R29, R29, 0x20, RZ ;  /* 0x000000201d1d7824 */ /* 0x000fe400078e00ff */
[C---:B-1----:R-:W-:Y:S02]  /*33520*/  FFMA R26, R2.reuse, R26, R3 ;  /* 0x0000001a021a7223 */ /* 0x042fe40000000003 */
[C---:B---3--:R-:W-:Y:S01]  /*33530*/  FMUL R25, R2.reuse, R25 ;  /* 0x0000001902197220 */ /* 0x048fe20000400000 */
[----:B------:R2:W0:Y:S01]  /*33540*/  MUFU.EX2 R3, R5 ;  /* 0x0000000500037308 */ /* 0x0004220000000800 */
[C---:B-----5:R-:W-:Y:S01]  /*33550*/  FMUL R24, R2.reuse, R24 ;  /* 0x0000001802187220 */ /* 0x060fe20000400000 */
[----:B------:R-:W-:Y:S02]  /*33560*/  STL [R1+0xa88], R26 ;  /* 0x000a881a01007387 */ /* 0x000fe40000100800 */
[----:B------:R-:W-:Y:S02]  /*33570*/  STL [R1+0x50], R25 ;  /* 0x0000501901007387 */ /* 0x000fe40000100800 */
[----:B------:R-:W-:Y:S02]  /*33580*/  STL [R1+0x54], R24 ;  /* 0x0000541801007387 */ /* 0x000fe40000100800 */
[----:B--2---:R-:W-:-:S02]  /*33590*/  FMUL R5, R2, R23 ;  /* 0x0000001702057220 */ /* 0x004fc40000400000 */
[C---:B------:R-:W-:Y:S02]  /*335a0*/  FMUL R22, R2.reuse, R22 ;  /* 0x0000001602167220 */ /* 0x040fe40000400000 */
[C---:B------:R-:W-:Y:S01]  /*335b0*/  FMUL R21, R2.reuse, R21 ;  /* 0x0000001502157220 */ /* 0x040fe20000400000 */
[----:B------:R1:W-:Y:S02]  /*335c0*/  STL [R1+0x40], R5 ;  /* 0x0000400501007387 */ /* 0x0003e40000100800 */
[----:B------:R-:W-:Y:S02]  /*335d0*/  STL [R1+0x44], R22 ;  /* 0x0000441601007387 */ /* 0x000fe40000100800 */
[----:B------:R-:W-:Y:S02]  /*335e0*/  STL [R1+0x30], R21 ;  /* 0x0000301501007387 */ /* 0x000fe40000100800 */
[----:B-1----:R-:W-:-:S05]  /*335f0*/  FMUL R5, R2, R20 ;  /* 0x0000001402057220 */ /* 0x002fca0000400000 */
[----:B------:R1:W-:Y:S01]  /*33600*/  STL [R1+0x34], R5 ;  /* 0x0000340501007387 */ /* 0x0003e20000100800 */
[C---:B------:R-:W-:Y:S02]  /*33610*/  FMUL R19, R2.reuse, R19 ;  /* 0x0000001302137220 */ /* 0x040fe40000400000 */
[----:B------:R-:W-:Y:S02]  /*33620*/  FMUL R16, R2, R16 ;  /* 0x0000001002107220 */ /* 0x000fe40000400000 */
[C---:B0-----:R-:W-:Y:S02]  /*33630*/  FFMA R14, R3.reuse, R14, R4 ;  /* 0x0000000e030e7223 */ /* 0x041fe40000000004 */
[C---:B------:R-:W-:Y:S02]  /*33640*/  FMUL R12, R3.reuse, R12 ;  /* 0x0000000c030c7220 */ /* 0x040fe40000400000 */
[----:B----4-:R-:W-:Y:S02]  /*33650*/  FMUL R11, R3, R11 ;  /* 0x0000000b030b7220 */ /* 0x010fe40000400000 */
[----:B-1----:R-:W-:Y:S01]  /*33660*/  FADD R5, -R17, R18 ;  /* 0x0000001211057221 */ /* 0x002fe20000000100 */
[----:B------:R-:W-:Y:S01]  /*33670*/  STL [R1+0x20], R19 ;  /* 0x0000201301007387 */ /* 0x000fe20000100800 */
[----:B------:R-:W-:-:S02]  /*33680*/  FMUL R9, R3, R9 ;  /* 0x0000000903097220 */ /* 0x000fc40000400000 */
[----:B------:R-:W-:Y:S02]  /*33690*/  FMUL R8, R3, R8 ;  /* 0x0000000803087220 */ /* 0x000fe40000400000 */
[----:B------:R-:W-:Y:S01]  /*336a0*/  FMUL R5, R5, 1.4426950216293334961 ;  /* 0x3fb8aa3b05057820 */ /* 0x000fe20000400000 */
[----:B------:R-:W0:Y:S03]  /*336b0*/  LDS R2, [R29+0x40000] ;  /* 0x040000001d027984 */ /* 0x000e260000000800 */
[----:B------:R1:W2:Y:S01]  /*336c0*/  MUFU.EX2 R4, R5 ;  /* 0x0000000500047308 */ /* 0x0002a20000000800 */
[----:B------:R-:W-:Y:S01]  /*336d0*/  STL [R1+0x24], R16 ;  /* 0x0000241001007387 */ /* 0x000fe20000100800 */
[----:B------:R-:W-:Y:S02]  /*336e0*/  STL [R1+0xa84], R14 ;  /* 0x000a840e01007387 */ /* 0x000fe40000100800 */
[----:B-1----:R-:W-:-:S05]  /*336f0*/  FMUL R5, R3, R13 ;  /* 0x0000000d03057220 */ /* 0x002fca0000400000 */
[----:B------:R1:W-:Y:S01]  /*33700*/  STL [R1+0x58], R5 ;  /* 0x0000580501007387 */ /* 0x0003e20000100800 */
[----:B------:R3:W-:Y:S02]  /*33710*/  STL [R1+0x5c], R12 ;  /* 0x00005c0c01007387 */ /* 0x0007e40000100800 */
[----:B------:R-:W4:Y:S02]  /*33720*/  LDL.LU R18, [R1+0x1a0] ;  /* 0x0001a00001127983 */ /* 0x000f240000300800 */
[----:B------:R-:W-:Y:S01]  /*33730*/  STL [R1+0x48], R11 ;  /* 0x0000480b01007387 */ /* 0x000fe20000100800 */
[----:B------:R-:W4:Y:S01]  /*33740*/  LDL R17, [R1+0x850] ;  /* 0x0008500001117983 */ /* 0x000f220000100800 */
[----:B-1----:R-:W-:-:S05]  /*33750*/  FMUL R5, R3, R10 ;  /* 0x0000000a03057220 */ /* 0x002fca0000400000 */
[----:B------:R1:W-:Y:S01]  /*33760*/  STL [R1+0x4c], R5 ;  /* 0x00004c0501007387 */ /* 0x0003e20000100800 */
[----:B------:R-:W-:Y:S02]  /*33770*/  STL [R1+0x38], R9 ;  /* 0x0000380901007387 */ /* 0x000fe40000100800 */
[----:B------:R-:W-:Y:S02]  /*33780*/  STL [R1+0x3c], R8 ;  /* 0x00003c0801007387 */ /* 0x000fe40000100800 */
[----:B---3--:R-:W3:Y:S02]  /*33790*/  LDL.LU R12, [R1+0x1a4] ;  /* 0x0001a400010c7983 */ /* 0x008ee40000300800 */
[C---:B-1----:R-:W-:Y:S02]  /*337a0*/  FMUL R5, R3.reuse, R7 ;  /* 0x0000000703057220 */ /* 0x042fe40000400000 */
[----:B------:R-:W-:-:S03]  /*337b0*/  FMUL R3, R3, R6 ;  /* 0x0000000603037220 */ /* 0x000fc60000400000 */
[----:B------:R1:W-:Y:S01]  /*337c0*/  STL [R1+0x28], R5 ;  /* 0x0000280501007387 */ /* 0x0003e20000100800 */
[----:B------:R-:W3:Y:S02]  /*337d0*/  LDL R29, [R1+0x84c] ;  /* 0x00084c00011d7983 */ /* 0x000ee40000100800 */
[----:B------:R-:W-:Y:S02]  /*337e0*/  STL [R1+0x2c], R3 ;  /* 0x00002c0301007387 */ /* 0x000fe40000100800 */
[----:B------:R-:W2:Y:S01]  /*337f0*/  LDL.LU R26, [R1+0xa80] ;  /* 0x000a8000011a7983 */ /* 0x000ea20000300800 */
[----:B------:R-:W5:Y:S01]  /*33800*/  LDL.LU R25, [R1+0x6f0] ;  /* 0x0006f00001197983 */ /* 0x000f620000300800 */
[----:B------:R-:W3:Y:S02]  /*33810*/  LDL.LU R24, [R1+0x6f4] ;  /* 0x0006f40001187983 */ /* 0x000ee40000300800 */
[----:B------:R-:W3:Y:S02]  /*33820*/  LDL.LU R23, [R1+0x710] ;  /* 0x0007100001177983 */ /* 0x000ee40000300800 */
[----:B------:R-:W4:Y:S01]  /*33830*/  LDL.LU R22, [R1+0x714] ;  /* 0x0007140001167983 */ /* 0x000f220000300800 */
[----:B------:R-:W4:Y:S01]  /*33840*/  LDL.LU R21, [R1+0x740] ;  /* 0x0007400001157983 */ /* 0x000f220000300800 */
[----:B------:R-:W4:Y:S02]  /*33850*/  LDL.LU R20, [R1+0x744] ;  /* 0x0007440001147983 */ /* 0x000f240000300800 */
[----:B------:R-:W4:Y:S02]  /*33860*/  LDL.LU R19, [R1+0x7c0] ;  /* 0x0007c00001137983 */ /* 0x000f240000300800 */
[----:B------:R-:W4:Y:S02]  /*33870*/  LDL.LU R16, [R1+0x7c4] ;  /* 0x0007c40001107983 */ /* 0x000f240000300800 */
[----:B-1----:R-:W-:-:S02]  /*33880*/  FADD R5, -R27, R15 ;  /* 0x0000000f1b057221 */ /* 0x002fc40000000100 */
[----:B------:R-:W0:Y:S01]  /*33890*/  LDL.LU R15, [R1+0xa7c] ;  /* 0x000a7c00010f7983 */ /* 0x000e220000300800 */
[----:B------:R-:W4:Y:S02]  /*338a0*/  LDL.LU R14, [R1+0x6f8] ;  /* 0x0006f800010e7983 */ /* 0x000f240000300800 */
[----:B------:R-:W4:Y:S02]  /*338b0*/  LDL.LU R13, [R1+0x6fc] ;  /* 0x0006fc00010d7983 */ /* 0x000f240000300800 */
[----:B------:R-:W4:Y:S01]  /*338c0*/  LDL.LU R11, [R1+0x718] ;  /* 0x00071800010b7983 */ /* 0x000f220000300800 */
[----:B------:R-:W4:Y:S01]  /*338d0*/  LDL.LU R10, [R1+0x71c] ;  /* 0x00071c00010a7983 */ /* 0x000f220000300800 */
[----:B------:R-:W4:Y:S02]  /*338e0*/  LDL.LU R9, [R1+0x748] ;  /* 0x0007480001097983 */ /* 0x000f240000300800 */
[----:B------:R-:W4:Y:S02]  /*338f0*/  LDL.LU R8, [R1+0x74c] ;  /* 0x00074c0001087983 */ /* 0x000f240000300800 */
[----:B------:R-:W4:Y:S01]  /*33900*/  LDL.LU R7, [R1+0x7c8] ;  /* 0x0007c80001077983 */ /* 0x000f220000300800 */
[----:B------:R-:W4:Y:S04]  /*33910*/  LDL.LU R6, [R1+0x7cc] ;  /* 0x0007cc0001067983 */ /* 0x000f280000300800 */
[----:B------:R-:W1:Y:S01]  /*33920*/  S2R R27, SR_TID.X ;  /* 0x00000000001b7919 */ /* 0x000e620000002100 */
[----:B------:R-:W-:Y:S01]  /*33930*/  FMUL R5, R5, 1.4426950216293334961 ;  /* 0x3fb8aa3b05057820 */ /* 0x000fe20000400000 */
[----:B-1----:R-:W-:-:S04]  /*33940*/  LOP3.LUT R27, R27, 0x1c, RZ, 0xc0, !PT ;  /* 0x0000001c1b1b7812 */ /* 0x002fc800078ec0ff */
[----:B------:R-:W-:-:S04]  /*33950*/  LEA.HI R27, R27, 0x20, RZ, 0x1e ;  /* 0x000000201b1b7811 */ /* 0x000fc800078ff0ff */
[----:B------:R-:W-:-:S05]  /*33960*/  SHF.L.U32 R27, R27, 0x5, RZ ;  /* 0x000000051b1b7819 */ /* 0x000fca00000006ff */
[----:B------:R1:W0:Y:S04]  /*33970*/  LDS R3, [R27+0x40000] ;  /* 0x040000001b037984 */ /* 0x0002280000000800 */
[----:B-1----:R-:W1:Y:S02]  /*33980*/  S2R R27, SR_TID.X ;  /* 0x00000000001b7919 */ /* 0x002e640000002100 */
[----:B-1----:R-:W-:-:S04]  /*33990*/  LOP3.LUT R27, R27, 0x1c, RZ, 0xc0, !PT ;  /* 0x0000001c1b1b7812 */ /* 0x002fc800078ec0ff */
[----:B------:R-:W-:-:S05]  /*339a0*/  LEA.HI R27, R27, 0x28, RZ, 0x1e ;  /* 0x000000281b1b7811 */ /* 0x000fca00078ff0ff */
[----:B------:R-:W-:Y:S02]  /*339b0*/  IMAD.SHL.U32 R27, R27, 0x20, RZ ;  /* 0x000000201b1b7824 */ /* 0x000fe400078e00ff */
[C---:B--2---:R-:W-:Y:S02]  /*339c0*/  FFMA R26, R4.reuse, R26, R0 ;  /* 0x0000001a041a7223 */ /* 0x044fe40000000000 */
[C---:B-----5:R-:W-:Y:S01]  /*339d0*/  FMUL R25, R4.reuse, R25 ;  /* 0x0000001904197220 */ /* 0x060fe20000400000 */
[----:B------:R1:W0:Y:S01]  /*339e0*/  MUFU.EX2 R0, R5 ;  /* 0x0000000500007308 */ /* 0x0002220000000800 */
[C---:B---3--:R-:W-:Y:S01]  /*339f0*/  FMUL R24, R4.reuse, R24 ;  /* 0x0000001804187220 */ /* 0x048fe20000400000 */
[----:B------:R-:W-:Y:S02]  /*33a00*/  STL [R1+0xa80], R26 ;  /* 0x000a801a01007387 */ /* 0x000fe40000100800 */
[----:B------:R-:W-:Y:S02]  /*33a10*/  STL [R1+0xc0], R25 ;  /* 0x0000c01901007387 */ /* 0x000fe40000100800 */
[----:B------:R-:W-:Y:S02]  /*33a20*/  STL [R1+0xc4], R24 ;  /* 0x0000c41801007387 */ /* 0x000fe40000100800 */
[----:B-1----:R-:W-:-:S02]  /*33a30*/  FMUL R5, R4, R23 ;  /* 0x0000001704057220 */ /* 0x002fc40000400000 */
[C---:B----4-:R-:W-:Y:S02]  /*33a40*/  FMUL R22, R4.reuse, R22 ;  /* 0x0000001604167220 */ /* 0x050fe40000400000 */
[C---:B------:R-:W-:Y:S01]  /*33a50*/  FMUL R21, R4.reuse, R21 ;  /* 0x0000001504157220 */ /* 0x040fe20000400000 */
[----:B------:R1:W-:Y:S02]  /*33a60*/  STL [R1+0xb0], R5 ;  /* 0x0000b00501007387 */ /* 0x0003e40000100800 */
[----:B------:R-:W-:Y:S02]  /*33a70*/  STL [R1+0xb4], R22 ;  /* 0x0000b41601007387 */ /* 0x000fe40000100800 */
[----:B------:R-:W-:Y:S01]  /*33a80*/  STL [R1+0xa0], R21 ;  /* 0x0000a01501007387 */ /* 0x000fe20000100800 */
[C---:B------:R-:W-:Y:S02]  /*33a90*/  FMUL R16, R4.reuse, R16 ;  /* 0x0000001004107220 */ /* 0x040fe40000400000 */
[----:B-1----:R-:W-:-:S05]  /*33aa0*/  FMUL R5, R4, R20 ;  /* 0x0000001404057220 */ /* 0x002fca0000400000 */
[----:B------:R1:W-:Y:S01]  /*33ab0*/  STL [R1+0xa4], R5 ;  /* 0x0000a40501007387 */ /* 0x0003e20000100800 */
[----:B0-----:R-:W-:Y:S02]  /*33ac0*/  FFMA R15, R0, R15, R2 ;  /* 0x0000000f000f7223 */ /* 0x001fe40000000002 */
[----:B-1----:R-:W-:Y:S02]  /*33ad0*/  FMUL R5, R4, R19 ;  /* 0x0000001304057220 */ /* 0x002fe40000400000 */
[----:B------:R-:W-:-:S04]  /*33ae0*/  FADD R4, -R17, R18 ;  /* 0x0000001211047221 */ /* 0x000fc80000000100 */
[----:B------:R-:W-:Y:S01]  /*33af0*/  FMUL R4, R4, 1.4426950216293334961 ;  /* 0x3fb8aa3b04047820 */ /* 0x000fe20000400000 */
[----:B------:R-:W-:Y:S03]  /*33b00*/  STL [R1+0x90], R5 ;  /* 0x0000900501007387 */ /* 0x000fe60000100800 */
[----:B------:R0:W1:Y:S01]  /*33b10*/  MUFU.EX2 R2, R4 ;  /* 0x0000000400027308 */ /* 0x0000620000000800 */
[C---:B------:R-:W-:Y:S01]  /*33b20*/  FMUL R13, R0.reuse, R13 ;  /* 0x0000000d000d7220 */ /* 0x040fe20000400000 */
[----:B------:R-:W-:Y:S01]  /*33b30*/  STL [R1+0x94], R16 ;  /* 0x0000941001007387 */ /* 0x000fe20000100800 */
[----:B------:R-:W-:Y:S02]  /*33b40*/  STL [R1+0xa7c], R15 ;  /* 0x000a7c0f01007387 */ /* 0x000fe40000100800 */
[C---:B------:R-:W-:Y:S02]  /*33b50*/  FMUL R11, R0.reuse, R11 ;  /* 0x0000000b000b7220 */ /* 0x040fe40000400000 */
[----:B------:R-:W-:-:S02]  /*33b60*/  FMUL R9, R0, R9 ;  /* 0x0000000900097220 */ /* 0x000fc40000400000 */
[C---:B------:R-:W-:Y:S01]  /*33b70*/  FMUL R8, R0.reuse, R8 ;  /* 0x0000000800087220 */ /* 0x040fe20000400000 */
[----:B------:R-:W2:Y:S01]  /*33b80*/  LDS R5, [R27+0x40000] ;  /* 0x040000001b057984 */ /* 0x000ea20000000800 */
[----:B0-----:R-:W-:-:S05]  /*33b90*/  FMUL R4, R0, R14 ;  /* 0x0000000e00047220 */ /* 0x001fca0000400000 */
[----:B------:R0:W-:Y:S01]  /*33ba0*/  STL [R1+0xc8], R4 ;  /* 0x0000c80401007387 */ /* 0x0001e20000100800 */
[----:B------:R-:W-:Y:S02]  /*33bb0*/  STL [R1+0xcc], R13 ;  /* 0x0000cc0d01007387 */ /* 0x000fe40000100800 */
[----:B------:R-:W3:Y:S02]  /*33bc0*/  LDL.LU R18, [R1+0x1a8] ;  /* 0x0001a80001127983 */ /* 0x000ee40000300800 */
[----:B------:R-:W-:Y:S01]  /*33bd0*/  STL [R1+0xb8], R11 ;  /* 0x0000b80b01007387 */ /* 0x000fe20000100800 */
[----:B------:R-:W3:Y:S01]  /*33be0*/  LDL R17, [R1+0x848] ;  /* 0x0008480001117983 */ /* 0x000ee20000100800 */
[----:B0-----:R-:W-:-:S05]  /*33bf0*/  FMUL R4, R0, R10 ;  /* 0x0000000a00047220 */ /* 0x001fca0000400000 */
[----:B------:R0:W-:Y:S01]  /*33c00*/  STL [R1+0xbc], R4 ;  /* 0x0000bc0401007387 */ /* 0x0001e20000100800 */
[----:B------:R-:W-:Y:S02]  /*33c10*/  STL [R1+0xa8], R9 ;  /* 0x0000a80901007387 */ /* 0x000fe40000100800 */
[----:B------:R-:W-:Y:S02]  /*33c20*/  STL [R1+0xac], R8 ;  /* 0x0000ac0801007387 */ /* 0x000fe40000100800 */
[C---:B0-----:R-:W-:Y:S02]  /*33c30*/  FMUL R4, R0.reuse, R7 ;  /* 0x0000000700047220 */ /* 0x041fe40000400000 */
[----:B------:R-:W-:Y:S01]  /*33c40*/  FMUL R0, R0, R6 ;  /* 0x0000000600007220 */ /* 0x000fe20000400000 */
[----:B------:R-:W4:Y:S02]  /*33c50*/  LDL.LU R7, [R1+0x1ac] ;  /* 0x0001ac0001077983 */ /* 0x000f240000300800 */
[----:B------:R-:W-:Y:S02]  /*33c60*/  STL [R1+0x98], R4 ;  /* 0x0000980401007387 */ /* 0x000fe40000100800 */
[----:B------:R-:W4:Y:S01]  /*33c70*/  LDL R27, [R1+0x844] ;  /* 0x00084400011b7983 */ /* 0x000f220000100800 */
[----:B------:R0:W-:Y:S01]  /*33c80*/  STL [R1+0x9c], R0 ;  /* 0x00009c0001007387 */ /* 0x0001e20000100800 */
[----:B------:R-:W1:Y:S02]  /*33c90*/  LDL.LU R26, [R1+0xa78] ;  /* 0x000a7800011a7983 */ /* 0x000e640000300800 */
[----:B------:R-:W5:Y:S02]  /*33ca0*/  LDL.LU R25, [R1+0x680] ;  /* 0x0006800001197983 */ /* 0x000f640000300800 */
[----:B------:R-:W2:Y:S01]  /*33cb0*/  LDL.LU R24, [R1+0x684] ;  /* 0x0006840001187983 */ /* 0x000ea20000300800 */
[----:B------:R-:W3:Y:S01]  /*33cc0*/  LDL.LU R23, [R1+0x620] ;  /* 0x0006200001177983 */ /* 0x000ee20000300800 */
[----:B------:R-:W4:Y:S02]  /*33cd0*/  LDL.LU R22, [R1+0x624] ;  /* 0x0006240001167983 */ /* 0x000f240000300800 */
[----:B------:R-:W4:Y:S02]  /*33ce0*/  LDL.LU R21, [R1+0x600] ;  /* 0x0006000001157983 */ /* 0x000f240000300800 */
[----:B------:R-:W4:Y:S01]  /*33cf0*/  LDL.LU R20, [R1+0x604] ;  /* 0x0006040001147983 */ /* 0x000f220000300800 */
[----:B------:R-:W4:Y:S01]  /*33d00*/  LDL.LU R19, [R1+0x3c0] ;  /* 0x0003c00001137983 */ /* 0x000f220000300800 */
[----:B------:R-:W4:Y:S02]  /*33d10*/  LDL.LU R16, [R1+0x3c4] ;  /* 0x0003c40001107983 */ /* 0x000f240000300800 */
[----:B------:R-:W4:Y:S02]  /*33d20*/  LDL.LU R15, [R1+0xa74] ;  /* 0x000a7400010f7983 */ /* 0x000f240000300800 */
[----:B------:R-:W4:Y:S01]  /*33d30*/  LDL.LU R14, [R1+0x688] ;  /* 0x00068800010e7983 */ /* 0x000f220000300800 */
[----:B------:R-:W4:Y:S01]  /*33d40*/  LDL.LU R13, [R1+0x68c] ;  /* 0x00068c00010d7983 */ /* 0x000f220000300800 */
[----:B0-----:R-:W-:-:S02]  /*33d50*/  FADD R0, -R29, R12 ;  /* 0x0000000c1d007221 */ /* 0x001fc40000000100 */
[----:B------:R-:W4:Y:S02]  /*33d60*/  LDL.LU R12, [R1+0x628] ;  /* 0x00062800010c7983 */ /* 0x000f240000300800 */
[----:B------:R-:W4:Y:S01]  /*33d70*/  LDL.LU R11, [R1+0x62c] ;  /* 0x00062c00010b7983 */ /* 0x000f220000300800 */
[----:B------:R-:W4:Y:S01]  /*33d80*/  LDL.LU R10, [R1+0x608] ;  /* 0x00060800010a7983 */ /* 0x000f220000300800 */
[----:B------:R-:W4:Y:S02]  /*33d90*/  LDL.LU R9, [R1+0x60c] ;  /* 0x00060c0001097983 */ /* 0x000f240000300800 */
[----:B------:R-:W4:Y:S02]  /*33da0*/  LDL.LU R8, [R1+0x3c8] ;  /* 0x0003c80001087983 */ /* 0x000f240000300800 */
[----:B------:R-:W4:Y:S01]  /*33db0*/  LDL.LU R6, [R1+0x3cc] ;  /* 0x0003cc0001067983 */ /* 0x000f220000300800 */
[----:B------:R-:W0:Y:S01]  /*33dc0*/  S2R R29, SR_TID.X ;  /* 0x00000000001d7919 */ /* 0x000e220000002100 */
[----:B------:R-:W-:Y:S01]  /*33dd0*/  FMUL R0, R0, 1.4426950216293334961 ;  /* 0x3fb8aa3b00007820 */ /* 0x000fe20000400000 */
[----:B0-----:R-:W-:-:S04]  /*33de0*/  LOP3.LUT R29, R29, 0x1c, RZ, 0xc0, !PT ;  /* 0x0000001c1d1d7812 */ /* 0x001fc800078ec0ff */
[----:B------:R-:W-:-:S05]  /*33df0*/  LEA.HI R29, R29, 0x30, RZ, 0x1e ;  /* 0x000000301d1d7811 */ /* 0x000fca00078ff0ff */
[----:B------:R-:W-:-:S05]  /*33e00*/  IMAD.SHL.U32 R29, R29, 0x20, RZ ;  /* 0x000000201d1d7824 */ /* 0x000fca00078e00ff */
[----:B------:R0:W1:Y:S04]  /*33e10*/  LDS R4, [R29+0x40000] ;  /* 0x040000001d047984 */ /* 0x0000680000000800 */
[----:B0-----:R-:W0:Y:S01]  /*33e20*/  S2R R29, SR_TID.X ;  /* 0x00000000001d7919 */ /* 0x001e220000002100 */
[----:B------:R-:W0:Y:S02]  /*33e30*/  MUFU.EX2 R0, R0 ;  /* 0x0000000000007308 */ /* 0x000e240000000800 */
[----:B0-----:R-:W-:-:S04]  /*33e40*/  LOP3.LUT R29, R29, 0x1c, RZ, 0xc0, !PT ;  /* 0x0000001c1d1d7812 */ /* 0x001fc800078ec0ff */
[----:B------:R-:W-:-:S04]  /*33e50*/  LEA.HI R29, R29, 0x38, RZ, 0x1e ;  /* 0x000000381d1d7811 */ /* 0x000fc800078ff0ff */
[----:B------:R-:W-:Y:S01]  /*33e60*/  SHF.L.U32 R29, R29, 0x5, RZ ;  /* 0x000000051d1d7819 */ /* 0x000fe200000006ff */
[C---:B-1----:R-:W-:Y:S02]  /*33e70*/  FFMA R26, R2.reuse, R26, R3 ;  /* 0x0000001a021a7223 */ /* 0x042fe40000000003 */
[C---:B-----5:R-:W-:Y:S02]  /*33e80*/  FMUL R25, R2.reuse, R25 ;  /* 0x0000001902197220 */ /* 0x060fe40000400000 */
[C---:B--2---:R-:W-:Y:S02]  /*33e90*/  FMUL R24, R2.reuse, R24 ;  /* 0x0000001802187220 */ /* 0x044fe40000400000 */
[C---:B---3--:R-:W-:Y:S01]  /*33ea0*/  FMUL R3, R2.reuse, R23 ;  /* 0x0000001702037220 */ /* 0x048fe20000400000 */
[----:B------:R-:W-:Y:S01]  /*33eb0*/  STL [R1+0xa78], R26 ;  /* 0x000a781a01007387 */ /* 0x000fe20000100800 */
[----:B------:R-:W-:Y:S02]  /*33ec0*/  STL [R1+0x80], R25 ;  /* 0x0000801901007387 */ /* 0x000fe40000100800 */
[----:B------:R-:W-:Y:S02]  /*33ed0*/  STL [R1+0x84], R24 ;  /* 0x0000841801007387 */ /* 0x000fe40000100800 */
[C---:B----4-:R-:W-:Y:S01]  /*33ee0*/  FMUL R22, R2.reuse, R22 ;  /* 0x0000001602167220 */ /* 0x050fe20000400000 */
[----:B------:R0:W-:Y:S01]  /*33ef0*/  STL [R1+0x70], R3 ;  /* 0x0000700301007387 */ /* 0x0001e20000100800 */
[----:B------:R-:W-:-:S03]  /*33f00*/  FMUL R21, R2, R21 ;  /* 0x0000001502157220 */ /* 0x000fc60000400000 */
[----:B------:R-:W-:Y:S02]  /*33f10*/  STL [R1+0x74], R22 ;  /* 0x0000741601007387 */ /* 0x000fe40000100800 */
[----:B------:R-:W-:Y:S02]  /*33f20*/  STL [R1+0x60], R21 ;  /* 0x0000601501007387 */ /* 0x000fe40000100800 */
[C---:B0-----:R-:W-:Y:S02]  /*33f30*/  FMUL R3, R2.reuse, R20 ;  /* 0x0000001402037220 */ /* 0x041fe40000400000 */
[----:B------:R-:W-:Y:S02]  /*33f40*/  FMUL R16, R2, R16 ;  /* 0x0000001002107220 */ /* 0x000fe40000400000 */
[C---:B------:R-:W-:Y:S01]  /*33f50*/  FFMA R15, R0.reuse, R15, R5 ;  /* 0x0000000f000f7223 */ /* 0x040fe20000000005 */
[----:B------:R0:W-:Y:S01]  /*33f60*/  STL [R1+0x64], R3 ;  /* 0x0000640301007387 */ /* 0x0001e20000100800 */
[----:B------:R-:W-:-:S02]  /*33f70*/  FMUL R5, R0, R14 ;  /* 0x0000000e00057220 */ /* 0x000fc40000400000 */
[C---:B------:R-:W-:Y:S02]  /*33f80*/  FMUL R13, R0.reuse, R13 ;  /* 0x0000000d000d7220 */ /* 0x040fe40000400000 */
[----:B------:R-:W-:Y:S02]  /*33f90*/  FMUL R12, R0, R12 ;  /* 0x0000000c000c7220 */ /* 0x000fe40000400000 */
[----:B0-----:R-:W-:-:S05]  /*33fa0*/  FMUL R3, R2, R19 ;  /* 0x0000001302037220 */ /* 0x001fca0000400000 */
[----:B------:R-:W-:Y:S01]  /*33fb0*/  STL [R1+0xd0], R3 ;  /* 0x0000d00301007387 */ /* 0x000fe20000100800 */
[----:B------:R-:W-:Y:S02]  /*33fc0*/  STL [R1+0xd4], R16 ;  /* 0x0000d41001007387 */ /* 0x000fe40000100800 */
[----:B------:R-:W-:Y:S02]  /*33fd0*/  STL [R1+0xa74], R15 ;  /* 0x000a740f01007387 */ /* 0x000fe40000100800 */
[----:B------:R0:W-:Y:S02]  /*33fe0*/  STL [R1+0x88], R5 ;  /* 0x0000880501007387 */ /* 0x0001e40000100800 */
[----:B------:R-:W-:Y:S01]  /*33ff0*/  FADD R2, -R17, R18 ;  /* 0x0000001211027221 */ /* 0x000fe20000000100 */
[----:B------:R-:W-:Y:S01]  /*34000*/  STL [R1+0x8c], R13 ;  /* 0x00008c0d01007387 */ /* 0x000fe20000100800 */
[----:B------:R-:W2:Y:S03]  /*34010*/  LDL.LU R17, [R1+0x1b0] ;  /* 0x0001b00001117983 */ /* 0x000ea60000300800 */
[----:B------:R1:W3:Y:S01]  /*34020*/  LDS R3, [R29+0x40000] ;  /* 0x040000001d037984 */ /* 0x0002e20000000800 */
[----:B------:R4:W-:Y:S02]  /*34030*/  STL [R1+0x78], R12 ;  /* 0x0000780c01007387 */ /* 0x0009e40000100800 */
[----:B------:R-:W-:-:S02]  /*34040*/  FMUL R10, R0, R10 ;  /* 0x0000000a000a7220 */ /* 0x000fc40000400000 */
[C---:B0-----:R-:W-:Y:S01]  /*34050*/  FMUL R5, R0.reuse, R11 ;  /* 0x0000000b00057220 */ /* 0x041fe20000400000 */
[----:B-1----:R-:W2:Y:S04]  /*34060*/  LDL R29, [R1+0x840] ;  /* 0x00084000011d7983 */ /* 0x002ea80000100800 */
[----:B------:R0:W-:Y:S02]  /*34070*/  STL [R1+0x7c], R5 ;  /* 0x00007c0501007387 */ /* 0x0001e40000100800 */
[----:B------:R-:W5:Y:S02]  /*34080*/  LDL.LU R15, [R1+0x1b4] ;  /* 0x0001b400010f7983 */ /* 0x000f640000300800 */
[----:B------:R-:W-:Y:S01]  /*34090*/  STL [R1+0x68], R10 ;  /* 0x0000680a01007387 */ /* 0x000fe20000100800 */
[----:B----4-:R-:W5:Y:S01]  /*340a0*/  LDL R12, [R1+0x83c] ;  /* 0x00083c00010c7983 */ /* 0x010f620000100800 */
[----:B------:R-:W-:-:S02]  /*340b0*/  FMUL R8, R0, R8 ;  /* 0x0000000800087220 */ /* 0x000fc40000400000 */
[----:B0-----:R-:W-:-:S05]  /*340c0*/  FMUL R5, R0, R9 ;  /* 0x0000000900057220 */ /* 0x001fca0000400000 */
[----:B------:R0:W-:Y:S01]  /*340d0*/  STL [R1+0x6c], R5 ;  /* 0x00006c0501007387 */ /* 0x0001e20000100800 */
[----:B------:R1:W-:Y:S02]  /*340e0*/  STL [R1+0xd8], R8 ;  /* 0x0000d80801007387 */ /* 0x0003e40000100800 */
[----:B------:R-:W4:Y:S02]  /*340f0*/  LDL.LU R26, [R1+0xa70] ;  /* 0x000a7000011a7983 */ /* 0x000f240000300800 */
[----:B0-----:R-:W-:-:S05]  /*34100*/  FMUL R5, R0, R6 ;  /* 0x0000000600057220 */ /* 0x001fca0000400000 */
[----:B------:R-:W-:Y:S01]  /*34110*/  STL [R1+0xdc], R5 ;  /* 0x0000dc0501007387 */ /* 0x000fe20000100800 */
[----:B------:R-:W2:Y:S02]  /*34120*/  LDL.LU R25, [R1+0x5f0] ;  /* 0x0005f00001197983 */ /* 0x000ea40000300800 */
[----:B------:R-:W3:Y:S02]  /*34130*/  LDL.LU R24, [R1+0x5f4] ;  /* 0x0005f40001187983 */ /* 0x000ee40000300800 */
[----:B------:R-:W5:Y:S01]  /*34140*/  LDL.LU R23, [R1+0x5c0] ;  /* 0x0005c00001177983 */ /* 0x000f620000300800 */
[----:B------:R-:W5:Y:S01]  /*34150*/  LDL.LU R22, [R1+0x5c4] ;  /* 0x0005c40001167983 */ /* 0x000f620000300800 */
[----:B------:R-:W5:Y:S02]  /*34160*/  LDL.LU R21, [R1+0x640] ;  /* 0x0006400001157983 */ /* 0x000f640000300800 */
[----:B------:R-:W5:Y:S02]  /*34170*/  LDL.LU R20, [R1+0x644] ;  /* 0x0006440001147983 */ /* 0x000f640000300800 */
        /* <DEDUP_REMOVED lines=8> */
[----:B-1----:R-:W5:Y:S02]  /*34200*/  LDL.LU R8, [R1+0x64c] ;  /* 0x00064c0001087983 */ /* 0x002f640000300800 */
[----:B------:R-:W-:-:S02]  /*34210*/  FADD R0, -R27, R7 ;  /* 0x000000071b007221 */ /* 0x000fc40000000100 */
[----:B------:R-:W5:Y:S01]  /*34220*/  LDL.LU R7, [R1+0x658] ;  /* 0x0006580001077983 */ /* 0x000f620000300800 */
[----:B------:R-:W5:Y:S03]  /*34230*/  LDL.LU R6, [R1+0x65c] ;  /* 0x00065c0001067983 */ /* 0x000f660000300800 */
[----:B------:R-:W0:Y:S01]  /*34240*/  S2R R27, SR_TID.X ;  /* 0x00000000001b7919 */ /* 0x000e220000002100 */
[----:B------:R-:W-:-:S06]  /*34250*/  FMUL R2, R2, 1.4426950216293334961 ;  /* 0x3fb8aa3b02027820 */ /* 0x000fcc0000400000 */
[----:B------:R-:W4:Y:S01]  /*34260*/  MUFU.EX2 R2, R2 ;  /* 0x0000000200027308 */ /* 0x000f220000000800 */
[----:B0-----:R-:W-:-:S04]  /*34270*/  LOP3.LUT R27, R27, 0x1c, RZ, 0xc0, !PT ;  /* 0x0000001c1b1b7812 */ /* 0x001fc800078ec0ff */
[----:B------:R-:W-:-:S05]  /*34280*/  LEA.HI R27, R27, 0x40, RZ, 0x1e ;  /* 0x000000401b1b7811 */ /* 0x000fca00078ff0ff */
[----:B------:R-:W-:-:S05]  /*34290*/  IMAD.SHL.U32 R27, R27, 0x20, RZ ;  /* 0x000000201b1b7824 */ /* 0x000fca00078e00ff */
[----:B------:R0:W1:Y:S04]  /*342a0*/  LDS R5, [R27+0x40000] ;  /* 0x040000001b057984 */ /* 0x0000680000000800 */
[----:B0-----:R-:W0:Y:S01]  /*342b0*/  S2R R27, SR_TID.X ;  /* 0x00000000001b7919 */ /* 0x001e220000002100 */
[----:B------:R-:W-:-:S06]  /*342c0*/  FMUL R0, R0, 1.4426950216293334961 ;  /* 0x3fb8aa3b00007820 */ /* 0x000fcc0000400000 */
[----:B------:R-:W0:Y:S02]  /*342d0*/  MUFU.EX2 R0, R0 ;  /* 0x0000000000007308 */ /* 0x000e240000000800 */
[----:B0-----:R-:W-:-:S04]  /*342e0*/  LOP3.LUT R27, R27, 0x1c, RZ, 0xc0, !PT ;  /* 0x0000001c1b1b7812 */ /* 0x001fc800078ec0ff */
[----:B------:R-:W-:-:S05]  /*342f0*/  LEA.HI R27, R27, 0x48, RZ, 0x1e ;  /* 0x000000481b1b7811 */ /* 0x000fca00078ff0ff */
[----:B------:R-:W-:Y:S02]  /*34300*/  IMAD.SHL.U32 R27, R27, 0x20, RZ ;  /* 0x000000201b1b7824 */ /* 0x000fe400078e00ff */
[----:B----4-:R-:W-:-:S05]  /*34310*/  FFMA R26, R2, R26, R4 ;  /* 0x0000001a021a7223 */ /* 0x010fca0000000004 */
[----:B------:R-:W-:Y:S01]  /*34320*/  STL [R1+0xa70], R26 ;  /* 0x000a701a01007387 */ /* 0x000fe20000100800 */
[C---:B--2---:R-:W-:Y:S02]  /*34330*/  FMUL R25, R2.reuse, R25 ;  /* 0x0000001902197220 */ /* 0x044fe40000400000 */
[C---:B---3--:R-:W-:Y:S02]  /*34340*/  FMUL R24, R2.reuse, R24 ;  /* 0x0000001802187220 */ /* 0x048fe40000400000 */
[C---:B-----5:R-:W-:Y:S02]  /*34350*/  FMUL R4, R2.reuse, R23 ;  /* 0x0000001702047220 */ /* 0x060fe40000400000 */
[C---:B------:R-:W-:Y:S01]  /*34360*/  FMUL R22, R2.reuse, R22 ;  /* 0x0000001602167220 */ /* 0x040fe20000400000 */
[----:B------:R-:W-:Y:S01]  /*34370*/  STL [R1+0x110], R25 ;  /* 0x0001101901007387 */ /* 0x000fe20000100800 */
[----:B------:R-:W-:Y:S02]  /*34380*/  STL [R1+0x114], R24 ;  /* 0x0001141801007387 */ /* 0x000fe40000100800 */
[----:B------:R0:W-:Y:S02]  /*34390*/  STL [R1+0x100], R4 ;  /* 0x0001000401007387 */ /* 0x0001e40000100800 */
[C---:B------:R-:W-:Y:S01]  /*343a0*/  FMUL R21, R2.reuse, R21 ;  /* 0x0000001502157220 */ /* 0x040fe20000400000 */
[----:B------:R-:W-:Y:S04]  /*343b0*/  STL [R1+0x104], R22 ;  /* 0x0001041601007387 */ /* 0x000fe80000100800 */
[----:B------:R-:W-:Y:S01]  /*343c0*/  STL [R1+0xf0], R21 ;  /* 0x0000f01501007387 */ /* 0x000fe20000100800 */
[----:B0-----:R-:W-:-:S05]  /*343d0*/  FMUL R4, R2, R20 ;  /* 0x0000001402047220 */ /* 0x001fca0000400000 */
[----:B------:R0:W-:Y:S02]  /*343e0*/  STL [R1+0xf4], R4 ;  /* 0x0000f40401007387 */ /* 0x0001e40000100800 */
[----:B0-----:R-:W-:-:S05]  /*343f0*/  FMUL R4, R2, R19 ;  /* 0x0000001302047220 */ /* 0x001fca0000400000 */
[----:B------:R-:W-:Y:S02]  /*34400*/  STL [R1+0xe0], R4 ;  /* 0x0000e00401007387 */ /* 0x000fe40000100800 */
[----:B------:R0:W2:Y:S02]  /*34410*/  LDS R4, [R27+0x40000] ;  /* 0x040000001b047984 */ /* 0x0000a40000000800 */
[----:B0-----:R-:W0:Y:S02]  /*34420*/  S2R R27, SR_TID.X ;  /* 0x00000000001b7919 */ /* 0x001e240000002100 */
[----:B------:R-:W-:Y:S02]  /*34430*/  FMUL R18, R2, R18 ;  /* 0x0000001202127220 */ /* 0x000fe40000400000 */
[C---:B------:R-:W-:Y:S02]  /*34440*/  FFMA R16, R0.reuse, R16, R3 ;  /* 0x0000001000107223 */ /* 0x040fe40000000003 */
[----:B------:R-:W-:-:S02]  /*34450*/  FMUL R14, R0, R14 ;  /* 0x0000000e000e7220 */ /* 0x000fc40000400000 */
[C---:B------:R-:W-:Y:S02]  /*34460*/  FMUL R13, R0.reuse, R13 ;  /* 0x0000000d000d7220 */ /* 0x040fe40000400000 */
[C---:B------:R-:W-:Y:S01]  /*34470*/  FMUL R3, R0.reuse, R11 ;  /* 0x0000000b00037220 */ /* 0x040fe20000400000 */
[----:B------:R-:W-:Y:S01]  /*34480*/  STL [R1+0xe4], R18 ;  /* 0x0000e41201007387 */ /* 0x000fe20000100800 */
[----:B------:R-:W-:Y:S02]  /*34490*/  STL [R1+0xa6c], R16 ;  /* 0x000a6c1001007387 */ /* 0x000fe40000100800 */
[----:B------:R-:W-:Y:S02]  /*344a0*/  STL [R1+0x118], R14 ;  /* 0x0001180e01007387 */ /* 0x000fe40000100800 */
[C---:B------:R-:W-:Y:S01]  /*344b0*/  FMUL R10, R0.reuse, R10 ;  /* 0x0000000a000a7220 */ /* 0x040fe20000400000 */
[----:B------:R-:W-:Y:S01]  /*344c0*/  STL [R1+0x11c], R13 ;  /* 0x00011c0d01007387 */ /* 0x000fe20000100800 */
[----:B------:R-:W-:-:S02]  /*344d0*/  FMUL R9, R0, R9 ;  /* 0x0000000900097220 */ /* 0x000fc40000400000 */
[----:B------:R3:W-:Y:S01]  /*344e0*/  STL [R1+0x108], R3 ;  /* 0x0001080301007387 */ /* 0x0007e20000100800 */
[----:B------:R-:W-:Y:S01]  /*344f0*/  STL [R1+0x10c], R10 ;  /* 0x00010c0a01007387 */ /* 0x000fe20000100800 */
[----:B------:R-:W4:Y:S02]  /*34500*/  LDL.LU R22, [R1+0x1b8] ;  /* 0x0001b80001167983 */ /* 0x000f240000300800 */
[----:B------:R-:W-:Y:S02]  /*34510*/  STL [R1+0xf8], R9 ;  /* 0x0000f80901007387 */ /* 0x000fe40000100800 */
[C---:B------:R-:W-:Y:S02]  /*34520*/  FMUL R7, R0.reuse, R7 ;  /* 0x0000000700077220 */ /* 0x040fe40000400000 */
[----:B---3--:R-:W-:Y:S01]  /*34530*/  FMUL R3, R0, R8 ;  /* 0x0000000800037220 */ /* 0x008fe20000400000 */
[----:B0-----:R-:W-:-:S04]  /*34540*/  LOP3.LUT R27, R27, 0x1c, RZ, 0xc0, !PT ;  /* 0x0000001c1b1b7812 */ /* 0x001fc800078ec0ff */
[----:B------:R0:W-:Y:S01]  /*34550*/  STL [R1+0xfc], R3 ;  /* 0x0000fc0301007387 */ /* 0x0001e20000100800 */
[----:B------:R-:W-:Y:S01]  /*34560*/  LEA.HI R27, R27, 0x50, RZ, 0x1e ;  /* 0x000000501b1b7811 */ /* 0x000fe200078ff0ff */
[----:B------:R-:W-:Y:S02]  /*34570*/  FADD R2, -R29, R17 ;  /* 0x000000111d027221 */ /* 0x000fe40000000100 */
[----:B------:R-:W4:Y:S01]  /*34580*/  LDL R29, [R1+0x838] ;  /* 0x00083800011d7983 */ /* 0x000f220000100800 */
[----:B------:R3:W-:Y:S02]  /*34590*/  STL [R1+0xe8], R7 ;  /* 0x0000e80701007387 */ /* 0x0007e40000100800 */
[----:B0-----:R-:W-:Y:S02]  /*345a0*/  FMUL R3, R0, R6 ;  /* 0x0000000600037220 */ /* 0x001fe40000400000 */
[----:B------:R-:W-:Y:S01]  /*345b0*/  FADD R0, -R12, R15 ;  /* 0x0000000f0c007221 */ /* 0x000fe20000000100 */
[----:B------:R-:W-:-:S02]  /*345c0*/  SHF.L.U32 R27, R27, 0x5, RZ ;  /* 0x000000051b1b7819 */ /* 0x000fc400000006ff */
[----:B------:R-:W-:Y:S01]  /*345d0*/  STL [R1+0xec], R3 ;  /* 0x0000ec0301007387 */ /* 0x000fe20000100800 */
[----:B------:R-:W1:Y:S02]  /*345e0*/  LDL.LU R12, [R1+0xa68] ;  /* 0x000a6800010c7983 */ /* 0x000e640000300800 */
[----:B------:R-:W4:Y:S02]  /*345f0*/  LDL.LU R11, [R1+0x5d8] ;  /* 0x0005d800010b7983 */ /* 0x000f240000300800 */
[----:B------:R-:W2:Y:S01]  /*34600*/  LDL.LU R10, [R1+0x5dc] ;  /* 0x0005dc00010a7983 */ /* 0x000ea20000300800 */
[----:B------:R-:W2:Y:S01]  /*34610*/  LDL.LU R9, [R1+0x5e8] ;  /* 0x0005e80001097983 */ /* 0x000ea20000300800 */
[----:B---3--:R-:W3:Y:S03]  /*34620*/  LDL.LU R7, [R1+0x5ec] ;  /* 0x0005ec0001077983 */ /* 0x008ee60000300800 */
[----:B------:R0:W1:Y:S04]  /*34630*/  LDS R3, [R27+0x40000] ;  /* 0x040000001b037984 */ /* 0x0000680000000800 */
[----:B0-----:R-:W2:Y:S01]  /*34640*/  LDL.LU R27, [R1+0x580] ;  /* 0x00058000011b7983 */ /* 0x001ea20000300800 */
[----:B------:R-:W3:Y:S02]  /*34650*/  LDL.LU R26, [R1+0x584] ;  /* 0x00058400011a7983 */ /* 0x000ee40000300800 */
[----:B------:R-:W4:Y:S02]  /*34660*/  LDL.LU R25, [R1+0x350] ;  /* 0x0003500001197983 */ /* 0x000f240000300800 */
[----:B------:R-:W4:Y:S01]  /*34670*/  LDL.LU R24, [R1+0x354] ;  /* 0x0003540001187983 */ /* 0x000f220000300800 */
[----:B------:R-:W4:Y:S01]  /*34680*/  LDL.LU R23, [R1+0x5d0] ;  /* 0x0005d00001177983 */ /* 0x000f220000300800 */
[----:B------:R-:W4:Y:S02]  /*34690*/  LDL.LU R21, [R1+0x5d4] ;  /* 0x0005d40001157983 */ /* 0x000f240000300800 */
[----:B------:R-:W4:Y:S02]  /*346a0*/  LDL.LU R20, [R1+0x5e0] ;  /* 0x0005e00001147983 */ /* 0x000f240000300800 */
[----:B------:R-:W4:Y:S02]  /*346b0*/  LDL.LU R6, [R1+0x5e4] ;  /* 0x0005e40001067983 */ /* 0x000f240000300800 */
[----:B------:R-:W-:Y:S01]  /*346c0*/  FMUL R2, R2, 1.4426950216293334961 ;  /* 0x3fb8aa3b02027820 */ /* 0x000fe20000400000 */
[----:B------:R-:W4:Y:S01]  /*346d0*/  LDL.LU R14, [R1+0x358] ;  /* 0x00035800010e7983 */ /* 0x000f220000300800 */
[----:B------:R-:W4:Y:S02]  /*346e0*/  LDL.LU R13, [R1+0x35c] ;  /* 0x00035c00010d7983 */ /* 0x000f240000300800 */
[----:B------:R-:W4:Y:S02]  /*346f0*/  LDL.LU R8, [R1+0x1bc] ;  /* 0x0001bc0001087983 */ /* 0x000f240000300800 */
[----:B------:R-:W4:Y:S01]  /*34700*/  LDL R17, [R1+0x834] ;  /* 0x0008340001117983 */ /* 0x000f220000100800 */
[----:B------:R-:W4:Y:S01]  /*34710*/  LDL.LU R19, [R1+0xa64] ;  /* 0x000a640001137983 */ /* 0x000f220000300800 */
[----:B------:R-:W1:Y:S01]  /*34720*/  MUFU.EX2 R2, R2 ;  /* 0x0000000200027308 */ /* 0x000e620000000800 */
[----:B------:R-:W4:Y:S02]  /*34730*/  LDL.LU R18, [R1+0x588] ;  /* 0x0005880001127983 */ /* 0x000f240000300800 */
[----:B------:R-:W4:Y:S02]  /*34740*/  LDL.LU R16, [R1+0x58c] ;  /* 0x00058c0001107983 */ /* 0x000f240000300800 */
[----:B-1----:R-:W-:-:S05]  /*34750*/  FFMA R12, R2, R12, R5 ;  /* 0x0000000c020c7223 */ /* 0x002fca0000000005 */
[----:B------:R0:W-:Y:S01]  /*34760*/  STL [R1+0xa68], R12 ;  /* 0x000a680c01007387 */ /* 0x0001e20000100800 */
[----:B------:R-:W5:Y:S02]  /*34770*/  LDL.LU R15, [R1+0x1c0] ;  /* 0x0001c000010f7983 */ /* 0x000f640000300800 */
[C---:B--2---:R-:W-:Y:S02]  /*34780*/  FMUL R5, R2.reuse, R27 ;  /* 0x0000001b02057220 */ /* 0x044fe40000400000 */
[C---:B---3--:R-:W-:Y:S01]  /*34790*/  FMUL R26, R2.reuse, R26 ;  /* 0x0000001a021a7220 */ /* 0x048fe20000400000 */
[----:B0-----:R-:W5:Y:S02]  /*347a0*/  LDL R12, [R1+0x830] ;  /* 0x00083000010c7983 */ /* 0x001f640000100800 */
[----:B------:R0:W-:Y:S02]  /*347b0*/  STL [R1+0x140], R5 ;  /* 0x0001400501007387 */ /* 0x0001e40000100800 */
[----:B----4-:R-:W-:-:S02]  /*347c0*/  FMUL R25, R2, R25 ;  /* 0x0000001902197220 */ /* 0x010fc40000400000 */
[C---:B------:R-:W-:Y:S01]  /*347d0*/  FMUL R23, R2.reuse, R23 ;  /* 0x0000001702177220 */ /* 0x040fe20000400000 */
[----:B------:R-:W-:Y:S02]  /*347e0*/  STL [R1+0x144], R26 ;  /* 0x0001441a01007387 */ /* 0x000fe40000100800 */
[----:B------:R-:W-:Y:S02]  /*347f0*/  STL [R1+0x130], R25 ;  /* 0x0001301901007387 */ /* 0x000fe40000100800 */
[C---:B------:R-:W-:Y:S02]  /*34800*/  FMUL R21, R2.reuse, R21 ;  /* 0x0000001502157220 */ /* 0x040fe40000400000 */
[----:B0-----:R-:W-:-:S05]  /*34810*/  FMUL R5, R2, R24 ;  /* 0x0000001802057220 */ /* 0x001fca0000400000 */
[----:B------:R0:W-:Y:S01]  /*34820*/  STL [R1+0x134], R5 ;  /* 0x0001340501007387 */ /* 0x0001e20000100800 */
[----:B------:R-:W-:Y:S02]  /*34830*/  STL [R1+0x120], R23 ;  /* 0x0001201701007387 */ /* 0x000fe40000100800 */
[----:B------:R-:W-:Y:S02]  /*34840*/  STL [R1+0x124], R21 ;  /* 0x0001241501007387 */ /* 0x000fe40000100800 */
[----:B0-----:R-:W-:-:S05]  /*34850*/  FMUL R5, R2, R20 ;  /* 0x0000001402057220 */ /* 0x001fca0000400000 */
[----:B------:R0:W-:Y:S02]  /*34860*/  STL [R1+0x150], R5 ;  /* 0x0001500501007387 */ /* 0x0001e40000100800 */
[----:B0-----:R-:W-:Y:S02]  /*34870*/  FMUL R5, R2, R6 ;  /* 0x0000000602057220 */ /* 0x001fe40000400000 */
[----:B------:R-:W2:Y:S04]  /*34880*/  LDL.LU R6, [R1+0xa60] ;  /* 0x000a600001067983 */ /* 0x000ea80000300800 */
[----:B------:R-:W0:Y:S01]  /*34890*/  S2R R27, SR_TID.X ;  /* 0x00000000001b7919 */ /* 0x000e220000002100 */
[----:B------:R-:W-:-:S06]  /*348a0*/  FMUL R0, R0, 1.4426950216293334961 ;  /* 0x3fb8aa3b00007820 */ /* 0x000fcc0000400000 */
[----:B------:R-:W1:Y:S01]  /*348b0*/  MUFU.EX2 R0, R0 ;  /* 0x0000000000007308 */ /* 0x000e620000000800 */
[----:B------:R-:W-:Y:S01]  /*348c0*/  STL [R1+0x154], R5 ;  /* 0x0001540501007387 */ /* 0x000fe20000100800 */
[----:B0-----:R-:W-:-:S04]  /*348d0*/  LOP3.LUT R27, R27, 0x1c, RZ, 0xc0, !PT ;  /* 0x0000001c1b1b7812 */ /* 0x001fc800078ec0ff */
[----:B------:R-:W-:-:S05]  /*348e0*/  LEA.HI R27, R27, 0x58, RZ, 0x1e ;  /* 0x000000581b1b7811 */ /* 0x000fca00078ff0ff */
[----:B------:R-:W-:Y:S02]  /*348f0*/  IMAD.SHL.U32 R27, R27, 0x20, RZ ;  /* 0x000000201b1b7824 */ /* 0x000fe400078e00ff */
[----:B------:R-:W-:-:S03]  /*34900*/  FADD R2, -R29, R22 ;  /* 0x000000161d027221 */ /* 0x000fc60000000100 */
[----:B------:R0:W3:Y:S01]  /*34910*/  LDS R5, [R27+0x40000] ;  /* 0x040000001b057984 */ /* 0x0000e20000000800 */
[----:B------:R-:W-:-:S03]  /*34920*/  FMUL R2, R2, 1.4426950216293334961 ;  /* 0x3fb8aa3b02027820 */ /* 0x000fc60000400000 */
[----:B0-----:R-:W0:Y:S01]  /*34930*/  S2R R27, SR_TID.X ;  /* 0x00000000001b7919 */ /* 0x001e220000002100 */
[C---:B-1----:R-:W-:Y:S02]  /*34940*/  FFMA R19, R0.reuse, R19, R4 ;  /* 0x0000001300137223 */ /* 0x042fe40000000004 */
[C---:B------:R-:W-:Y:S02]  /*34950*/  FMUL R18, R0.reuse, R18 ;  /* 0x0000001200127220 */ /* 0x040fe40000400000 */
[C---:B------:R-:W-:Y:S02]  /*34960*/  FMUL R16, R0.reuse, R16 ;  /* 0x0000001000107220 */ /* 0x040fe40000400000 */
[C---:B------:R-:W-:Y:S01]  /*34970*/  FMUL R4, R0.reuse, R14 ;  /* 0x0000000e00047220 */ /* 0x040fe20000400000 */
[----:B------:R-:W2:Y:S01]  /*34980*/  MUFU.EX2 R2, R2 ;  /* 0x0000000200027308 */ /* 0x000ea20000000800 */
[----:B------:R-:W-:Y:S01]  /*34990*/  STL [R1+0xa64], R19 ;  /* 0x000a641301007387 */ /* 0x000fe20000100800 */
[----:B------:R-:W-:Y:S02]  /*349a0*/  STL [R1+0x148], R18 ;  /* 0x0001481201007387 */ /* 0x000fe40000100800 */
[----:B------:R-:W-:Y:S02]  /*349b0*/  STL [R1+0x14c], R16 ;  /* 0x00014c1001007387 */ /* 0x000fe40000100800 */
[C---:B------:R-:W-:Y:S01]  /*349c0*/  FMUL R13, R0.reuse, R13 ;  /* 0x0000000d000d7220 */ /* 0x040fe20000400000 */
[----:B------:R1:W-:Y:S01]  /*349d0*/  STL [R1+0x138], R4 ;  /* 0x0001380401007387 */ /* 0x0003e20000100800 */
[----:B------:R-:W-:-:S03]  /*349e0*/  FMUL R10, R0, R10 ;  /* 0x0000000a000a7220 */ /* 0x000fc60000400000 */
[----:B------:R-:W-:Y:S01]  /*349f0*/  STL [R1+0x13c], R13 ;  /* 0x00013c0d01007387 */ /* 0x000fe20000100800 */
[----:B-1----:R-:W-:-:S05]  /*34a00*/  FMUL R4, R0, R11 ;  /* 0x0000000b00047220 */ /* 0x002fca0000400000 */
[----:B------:R1:W-:Y:S01]  /*34a10*/  STL [R1+0x128], R4 ;  /* 0x0001280401007387 */ /* 0x0003e20000100800 */
[----:B0-----:R-:W-:Y:S01]  /*34a20*/  LOP3.LUT R27, R27, 0x1c, RZ, 0xc0, !PT ;  /* 0x0000001c1b1b7812 */ /* 0x001fe200078ec0ff */
[----:B------:R-:W-:Y:S02]  /*34a30*/  STL [R1+0x12c], R10 ;  /* 0x00012c0a01007387 */ /* 0x000fe40000100800 */
[----:B------:R-:W4:Y:S02]  /*34a40*/  LDL.LU R29, [R1+0x1c4] ;  /* 0x0001c400011d7983 */ /* 0x000f240000300800 */
[C---:B-1----:R-:W-:Y:S02]  /*34a50*/  FMUL R4, R0.reuse, R9 ;  /* 0x0000000900047220 */ /* 0x042fe40000400000 */
[----:B------:R-:W-:Y:S01]  /*34a60*/  FMUL R0, R0, R7 ;  /* 0x0000000700007220 */ /* 0x000fe20000400000 */
[----:B------:R-:W-:Y:S02]  /*34a70*/  LEA.HI R7, R27, 0x60, RZ, 0x1e ;  /* 0x000000601b077811 */ /* 0x000fe400078ff0ff */
[----:B------:R-:W-:Y:S02]  /*34a80*/  STL [R1+0x158], R4 ;  /* 0x0001580401007387 */ /* 0x000fe40000100800 */
[----:B------:R0:W-:Y:S02]  /*34a90*/  STL [R1+0x15c], R0 ;  /* 0x00015c0001007387 */ /* 0x0001e40000100800 */
[----:B------:R-:W4:Y:S02]  /*34aa0*/  LDL R27, [R1+0x82c] ;  /* 0x00082c00011b7983 */ /* 0x000f240000100800 */
[----:B------:R-:W3:Y:S01]  /*34ab0*/  LDL.LU R23, [R1+0x570] ;  /* 0x0005700001177983 */ /* 0x000ee20000300800 */
[----:B------:R-:W4:Y:S01]  /*34ac0*/  LDL.LU R22, [R1+0x574] ;  /* 0x0005740001167983 */ /* 0x000f220000300800 */
[----:B0-----:R-:W-:-:S02]  /*34ad0*/  FADD R0, -R17, R8 ;  /* 0x0000000811007221 */ /* 0x001fc40000000100 */
[----:B------:R-:W-:-:S05]  /*34ae0*/  IMAD.SHL.U32 R7, R7, 0x20, RZ ;  /* 0x0000002007077824 */ /* 0x000fca00078e00ff */
[----:B------:R-:W0:Y:S01]  /*34af0*/  LDS R4, [R7+0x40000] ;  /* 0x0400000007047984 */ /* 0x000e220000000800 */
[----:B--2---:R-:W-:-:S05]  /*34b00*/  FFMA R6, R2, R6, R3 ;  /* 0x0000000602067223 */ /* 0x004fca0000000003 */
[----:B------:R1:W-:Y:S01]  /*34b10*/  STL [R1+0xa60], R6 ;  /* 0x000a600601007387 */ /* 0x0003e20000100800 */
[----:B------:R-:W2:Y:S02]  /*34b20*/  LDL.LU R21, [R1+0x590] ;  /* 0x0005900001157983 */ /* 0x000ea40000300800 */
[----:B------:R-:W2:Y:S02]  /*34b30*/  LDL.LU R20, [R1+0x594] ;  /* 0x0005940001147983 */ /* 0x000ea40000300800 */
[----:B------:R-:W2:Y:S01]  /*34b40*/  LDL.LU R19, [R1+0x5a0] ;  /* 0x0005a00001137983 */ /* 0x000ea20000300800 */
[----:B------:R-:W2:Y:S01]  /*34b50*/  LDL.LU R18, [R1+0x5a4] ;  /* 0x0005a40001127983 */ /* 0x000ea20000300800 */
[----:B-----5:R-:W-:Y:S02]  /*34b60*/  FADD R3, -R12, R15 ;  /* 0x0000000f0c037221 */ /* 0x020fe40000000100 */
[----:B------:R-:W5:Y:S01]  /*34b70*/  LDL.LU R15, [R1+0x5b0] ;  /* 0x0005b000010f7983 */ /* 0x000f620000300800 */
[----:B-1----:R-:W5:Y:S01]  /*34b80*/  LDL.LU R6, [R1+0x5b4] ;  /* 0x0005b40001067983 */ /* 0x002f620000300800 */
        /* <DEDUP_REMOVED lines=8> */
[----:B------:R-:W5:Y:S03]  /*34c10*/  LDL.LU R7, [R1+0x5bc] ;  /* 0x0005bc0001077983 */ /* 0x000f660000300800 */
[----:B------:R-:W1:Y:S01]  /*34c20*/  S2R R12, SR_TID.X ;  /* 0x00000000000c7919 */ /* 0x000e620000002100 */
[----:B------:R-:W-:-:S06]  /*34c30*/  FMUL R0, R0, 1.4426950216293334961 ;  /* 0x3fb8aa3b00007820 */ /* 0x000fcc0000400000 */
[----:B------:R-:W5:Y:S01]  /*34c40*/  MUFU.EX2 R0, R0 ;  /* 0x0000000000007308 */ /* 0x000f620000000800 */
[----:B-1----:R-:W-:-:S04]  /*34c50*/  LOP3.LUT R12, R12, 0x1c, RZ, 0xc0, !PT ;  /* 0x0000001c0c0c7812 */ /* 0x002fc800078ec0ff */
[----:B------:R-:W-:-:S04]  /*34c60*/  LEA.HI R12, R12, 0x68, RZ, 0x1e ;  /* 0x000000680c0c7811 */ /* 0x000fc800078ff0ff */
[----:B------:R-:W-:Y:S01]  /*34c70*/  SHF.L.U32 R12, R12, 0x5, RZ ;  /* 0x000000050c0c7819 */ /* 0x000fe200000006ff */
[C---:B---3--:R-:W-:Y:S02]  /*34c80*/  FMUL R23, R2.reuse, R23 ;  /* 0x0000001702177220 */ /* 0x048fe40000400000 */
[----:B----4-:R-:W-:-:S03]  /*34c90*/  FMUL R22, R2, R22 ;  /* 0x0000001602167220 */ /* 0x010fc60000400000 */
[----:B------:R-:W-:Y:S02]  /*34ca0*/  STL [R1+0x190], R23 ;  /* 0x0001901701007387 */ /* 0x000fe40000100800 */
[----:B------:R-:W-:Y:S02]  /*34cb0*/  STL [R1+0x194], R22 ;  /* 0x0001941601007387 */ /* 0x000fe40000100800 */
[C---:B--2---:R-:W-:Y:S02]  /*34cc0*/  FMUL R21, R2.reuse, R21 ;  /* 0x0000001502157220 */ /* 0x044fe40000400000 */
[C---:B------:R-:W-:Y:S02]  /*34cd0*/  FMUL R20, R2.reuse, R20 ;  /* 0x0000001402147220 */ /* 0x040fe40000400000 */
[C---:B------:R-:W-:Y:S02]  /*34ce0*/  FMUL R19, R2.reuse, R19 ;  /* 0x0000001302137220 */ /* 0x040fe40000400000 */
[----:B------:R-:W-:Y:S01]  /*34cf0*/  FMUL R18, R2, R18 ;  /* 0x0000001202127220 */ /* 0x000fe20000400000 */
[----:B------:R-:W-:Y:S01]  /*34d00*/  STL [R1+0x180], R21 ;  /* 0x0001801501007387 */ /* 0x000fe20000100800 */
[----:B------:R-:W-:Y:S02]  /*34d10*/  STL [R1+0x184], R20 ;  /* 0x0001841401007387 */ /* 0x000fe40000100800 */
[----:B------:R-:W-:Y:S02]  /*34d20*/  STL [R1+0x170], R19 ;  /* 0x0001701301007387 */ /* 0x000fe40000100800 */
[----:B------:R1:W-:Y:S02]  /*34d30*/  STL [R1+0x174], R18 ;  /* 0x0001741201007387 */ /* 0x0003e40000100800 */
[----:B-----5:R-:W-:-:S02]  /*34d40*/  FFMA R17, R0, R17, R5 ;  /* 0x0000001100117223 */ /* 0x020fc40000000005 */
[C---:B-1----:R-:W-:Y:S02]  /*34d50*/  FMUL R18, R2.reuse, R15 ;  /* 0x0000000f02127220 */ /* 0x042fe40000400000 */
[----:B------:R-:W-:Y:S02]  /*34d60*/  FMUL R15, R2, R6 ;  /* 0x00000006020f7220 */ /* 0x000fe40000400000 */
[----:B------:R-:W-:Y:S02]  /*34d70*/  FMUL R2, R3, 1.4426950216293334961 ;  /* 0x3fb8aa3b03027820 */ /* 0x000fe40000400000 */
[C---:B------:R-:W-:Y:S01]  /*34d80*/  FMUL R3, R0.reuse, R16 ;  /* 0x0000001000037220 */ /* 0x040fe20000400000 */
[----:B------:R-:W1:Y:S04]  /*34d90*/  LDS R6, [R12+0x40000] ;  /* 0x040000000c067984 */ /* 0x000e680000000800 */
[----:B------:R-:W-:Y:S01]  /*34da0*/  STL [R1+0x160], R18 ;  /* 0x0001601201007387 */ /* 0x000fe20000100800 */
[----:B------:R2:W-:Y:S02]  /*34db0*/  STL [R1+0x164], R15 ;  /* 0x0001640f01007387 */ /* 0x0005e40000100800 */
[----:B------:R-:W-:-:S02]  /*34dc0*/  FMUL R14, R0, R14 ;  /* 0x0000000e000e7220 */ /* 0x000fc40000400000 */
[C---:B------:R-:W-:Y:S02]  /*34dd0*/  FMUL R5, R0.reuse, R13 ;  /* 0x0000000d00057220 */ /* 0x040fe40000400000 */
[C---:B------:R-:W-:Y:S01]  /*34de0*/  FMUL R10, R0.reuse, R10 ;  /* 0x0000000a000a7220 */ /* 0x040fe20000400000 */
[----:B--2---:R-:W2:Y:S01]  /*34df0*/  LDL.LU R15, [R1+0x1c8] ;  /* 0x0001c800010f7983 */ /* 0x004ea20000300800 */
[----:B------:R-:W2:Y:S02]  /*34e00*/  LDL R12, [R1+0x828] ;  /* 0x00082800010c7983 */ /* 0x000ea40000100800 */
[----:B------:R-:W-:Y:S02]  /*34e10*/  STL [R1+0xa5c], R17 ;  /* 0x000a5c1101007387 */ /* 0x000fe40000100800 */
[----:B------:R3:W-:Y:S01]  /*34e20*/  STL [R1+0x198], R3 ;  /* 0x0001980301007387 */ /* 0x0007e20000100800 */
[----:B------:R-:W-:Y:S01]  /*34e30*/  STL [R1+0x19c], R14 ;  /* 0x00019c0e01007387 */ /* 0x000fe20000100800 */
[----:B------:R4:W-:Y:S02]  /*34e40*/  STL [R1+0x188], R5 ;  /* 0x0001880501007387 */ /* 0x0009e40000100800 */
[----:B---3--:R-:W-:-:S02]  /*34e50*/  FMUL R3, R0, R11 ;  /* 0x0000000b00037220 */ /* 0x008fc40000400000 */
[----:B----4-:R-:W-:-:S03]  /*34e60*/  FMUL R5, R0, R9 ;  /* 0x0000000900057220 */ /* 0x010fc60000400000 */
[----:B------:R3:W-:Y:S01]  /*34e70*/  STL [R1+0x18c], R3 ;  /* 0x00018c0301007387 */ /* 0x0007e20000100800 */
[----:B------:R4:W-:Y:S02]  /*34e80*/  STL [R1+0x178], R10 ;  /* 0x0001780a01007387 */ /* 0x0009e40000100800 */
[----:B------:R-:W-:Y:S02]  /*34e90*/  STL [R1+0x17c], R5 ;  /* 0x00017c0501007387 */ /* 0x000fe40000100800 */
[----:B------:R-:W0:Y:S02]  /*34ea0*/  LDL.LU R16, [R1+0xa58] ;  /* 0x000a580001107983 */ /* 0x000e240000300800 */
[C---:B---3--:R-:W-:Y:S02]  /*34eb0*/  FMUL R3, R0.reuse, R8 ;  /* 0x0000000800037220 */ /* 0x048fe40000400000 */
[----:B------:R-:W-:-:S03]  /*34ec0*/  FMUL R0, R0, R7 ;  /* 0x0000000700007220 */ /* 0x000fc60000400000 */
[----:B------:R3:W-:Y:S01]  /*34ed0*/  STL [R1+0x168], R3 ;  /* 0x0001680301007387 */ /* 0x0007e20000100800 */
[----:B------:R-:W5:Y:S02]  /*34ee0*/  LDL.LU R14, [R1+0x560] ;  /* 0x00056000010e7983 */ /* 0x000f640000300800 */
[----:B------:R1:W-:Y:S02]  /*34ef0*/  STL [R1+0x16c], R0 ;  /* 0x00016c0001007387 */ /* 0x0003e40000100800 */
[----:B------:R-:W2:Y:S01]  /*34f00*/  LDL.LU R13, [R1+0x564] ;  /* 0x00056400010d7983 */ /* 0x000ea20000300800 */
[----:B------:R-:W2:Y:S01]  /*34f10*/  LDL.LU R11, [R1+0x4a0] ;  /* 0x0004a000010b7983 */ /* 0x000ea20000300800 */
[----:B----4-:R-:W4:Y:S02]  /*34f20*/  LDL.LU R10, [R1+0x4a4] ;  /* 0x0004a400010a7983 */ /* 0x010f240000300800 */
[----:B------:R-:W4:Y:S02]  /*34f30*/  LDL.LU R9, [R1+0x490] ;  /* 0x0004900001097983 */ /* 0x000f240000300800 */
[----:B------:R-:W4:Y:S01]  /*34f40*/  LDL.LU R8, [R1+0x494] ;  /* 0x0004940001087983 */ /* 0x000f220000300800 */
[----:B------:R-:W4:Y:S01]  /*34f50*/  LDL.LU R7, [R1+0x480] ;  /* 0x0004800001077983 */ /* 0x000f220000300800 */
[----:B---3--:R-:W3:Y:S01]  /*34f60*/  LDL.LU R3, [R1+0x484] ;  /* 0x0004840001037983 */ /* 0x008ee20000300800 */
[----:B------:R-:W0:Y:S02]  /*34f70*/  MUFU.EX2 R2, R2 ;  /* 0x0000000200027308 */ /* 0x000e240000000800 */
[----:B------:R-:W3:Y:S01]  /*34f80*/  LDL.LU R23, [R1+0x1cc] ;  /* 0x0001cc0001177983 */ /* 0x000ee20000300800 */
[----:B-1----:R-:W-:-:S03]  /*34f90*/  FADD R0, -R27, R29 ;  /* 0x0000001d1b007221 */ /* 0x002fc60000000100 */
[----:B------:R-:W3:Y:S04]  /*34fa0*/  LDL R22, [R1+0x824] ;  /* 0x0008240001167983 */ /* 0x000ee80000100800 */
[----:B------:R-:W1:Y:S01]  /*34fb0*/  S2R R27, SR_TID.X ;  /* 0x00000000001b7919 */ /* 0x000e620000002100 */
[----:B------:R-:W3:Y:S02]  /*34fc0*/  LDL.LU R18, [R1+0x1d8] ;  /* 0x0001d80001127983 */ /* 0x000ee40000300800 */
[----:B------:R-:W3:Y:S02]  /*34fd0*/  LDL R17, [R1+0x820] ;  /* 0x0008200001117983 */ /* 0x000ee40000100800 */
[----:B------:R-:W3:Y:S01]  /*34fe0*/  LDL.LU R29, [R1+0x1f0] ;  /* 0x0001f000011d7983 */ /* 0x000ee20000300800 */
[----:B-1----:R-:W-:-:S04]  /*34ff0*/  LOP3.LUT R27, R27, 0x1c, RZ, 0xc0, !PT ;  /* 0x0000001c1b1b7812 */ /* 0x002fc800078ec0ff */
[----:B------:R-:W-:-:S05]  /*35000*/  LEA.HI R27, R27, 0x70, RZ, 0x1e ;  /* 0x000000701b1b7811 */ /* 0x000fca00078ff0ff */
[----:B------:R-:W-:-:S05]  /*35010*/  IMAD.SHL.U32 R27, R27, 0x20, RZ ;  /* 0x000000201b1b7824 */ /* 0x000fca00078e00ff */
[----:B------:R1:W0:Y:S04]  /*35020*/  LDS R5, [R27+0x40000] ;  /* 0x040000001b057984 */ /* 0x0002280000000800 */
[----:B-1----:R-:W3:Y:S01]  /*35030*/  LDL R27, [R1+0x81c] ;  /* 0x00081c00011b7983 */ /* 0x002ee20000100800 */
[----:B0-----:R-:W-:-:S05]  /*35040*/  FFMA R16, R2, R16, R4 ;  /* 0x0000001002107223 */ /* 0x001fca0000000004 */
[----:B------:R-:W-:Y:S01]  /*35050*/  STL [R1+0xa58], R16 ;  /* 0x000a581001007387 */ /* 0x000fe20000100800 */
[C---:B-----5:R-:W-:Y:S02]  /*35060*/  FMUL R14, R2.reuse, R14 ;  /* 0x0000000e020e7220 */ /* 0x060fe40000400000 */
[C---:B--2---:R-:W-:Y:S02]  /*35070*/  FMUL R13, R2.reuse, R13 ;  /* 0x0000000d020d7220 */ /* 0x044fe40000400000 */
[C---:B------:R-:W-:Y:S01]  /*35080*/  FMUL R4, R2.reuse, R11 ;  /* 0x0000000b02047220 */ /* 0x040fe20000400000 */
[----:B------:R-:W-:Y:S02]  /*35090*/  STL [R1+0x1a0], R14 ;  /* 0x0001a00e01007387 */ /* 0x000fe40000100800 */
[----:B------:R-:W-:Y:S02]  /*350a0*/  STL [R1+0x1a4], R13 ;  /* 0x0001a40d01007387 */ /* 0x000fe40000100800 */
[----:B------:R0:W-:Y:S01]  /*350b0*/  STL [R1+0x1e0], R4 ;  /* 0x0001e00401007387 */ /* 0x0001e20000100800 */
[----:B----4-:R-:W-:-:S02]  /*350c0*/  FMUL R10, R2, R10 ;  /* 0x0000000a020a7220 */ /* 0x010fc40000400000 */
[C---:B------:R-:W-:Y:S02]  /*350d0*/  FMUL R9, R2.reuse, R9 ;  /* 0x0000000902097220 */ /* 0x040fe40000400000 */
[C---:B------:R-:W-:Y:S02]  /*350e0*/  FMUL R7, R2.reuse, R7 ;  /* 0x0000000702077220 */ /* 0x040fe40000400000 */
[C---:B---3--:R-:W-:Y:S02]  /*350f0*/  FMUL R3, R2.reuse, R3 ;  /* 0x0000000302037220 */ /* 0x048fe40000400000 */
[----:B0-----:R-:W-:Y:S02]  /*35100*/  FMUL R4, R2, R8 ;  /* 0x0000000802047220 */ /* 0x001fe40000400000 */
[----:B------:R-:W-:Y:S02]  /*35110*/  FADD R2, -R12, R15 ;  /* 0x0000000f0c027221 */ /* 0x000fe40000000100 */
[----:B------:R-:W0:Y:S04]  /*35120*/  S2R R12, SR_TID.X ;  /* 0x00000000000c7919 */ /* 0x000e280000002100 */
[----:B------:R-:W-:Y:S01]  /*35130*/  STL [R1+0x1e4], R10 ;  /* 0x0001e40a01007387 */ /* 0x000fe20000100800 */
[----:B------:R-:W-:Y:S02]  /*35140*/  STL [R1+0x1d0], R9 ;  /* 0x0001d00901007387 */ /* 0x000fe40000100800 */
[----:B------:R1:W-:Y:S02]  /*35150*/  STL [R1+0x1d4], R4 ;  /* 0x0001d40401007387 */ /* 0x0003e40000100800 */
[----:B-1----:R-:W2:Y:S01]  /*35160*/  LDL.LU R4, [R1+0xa54] ;  /* 0x000a540001047983 */ /* 0x002ea20000300800 */
[----:B------:R0:W-:Y:S02]  /*35170*/  STL [R1+0x1c0], R7 ;  /* 0x0001c00701007387 */ /* 0x0001e40000100800 */
[----:B------:R1:W-:Y:S02]  /*35180*/  STL [R1+0x1c4], R3 ;  /* 0x0001c40301007387 */ /* 0x0003e40000100800 */
[----:B------:R-:W3:Y:S01]  /*35190*/  LDL.LU R16, [R1+0x568] ;  /* 0x0005680001107983 */ /* 0x000ee20000300800 */
[----:B------:R-:W4:Y:S01]  /*351a0*/  LDL.LU R15, [R1+0x56c] ;  /* 0x00056c00010f7983 */ /* 0x000f220000300800 */
[----:B------:R-:W5:Y:S02]  /*351b0*/  LDL.LU R14, [R1+0x4a8] ;  /* 0x0004a800010e7983 */ /* 0x000f640000300800 */
[----:B------:R-:W5:Y:S01]  /*351c0*/  LDL.LU R13, [R1+0x4ac] ;  /* 0x0004ac00010d7983 */ /* 0x000f620000300800 */
[----:B0-----:R-:W-:-:S02]  /*351d0*/  LOP3.LUT R7, R12, 0x1c, RZ, 0xc0, !PT ;  /* 0x0000001c0c077812 */ /* 0x001fc400078ec0ff */
[----:B------:R-:W5:Y:S01]  /*351e0*/  LDL.LU R12, [R1+0x498] ;  /* 0x00049800010c7983 */ /* 0x000f620000300800 */
[----:B------:R-:W5:Y:S02]  /*351f0*/  LDL.LU R11, [R1+0x49c] ;  /* 0x00049c00010b7983 */ /* 0x000f640000300800 */
[----:B------:R-:W5:Y:S02]  /*35200*/  LDL.LU R10, [R1+0x488] ;  /* 0x00048800010a7983 */ /* 0x000f640000300800 */
[----:B------:R-:W5:Y:S01]  /*35210*/  LDL.LU R9, [R1+0x48c] ;  /* 0x00048c0001097983 */ /* 0x000f620000300800 */
[----:B------:R-:W5:Y:S01]  /*35220*/  LDL.LU R8, [R1+0xa50] ;  /* 0x000a500001087983 */ /* 0x000f620000300800 */
[----:B------:R-:W-:-:S03]  /*35230*/  FMUL R0, R0, 1.4426950216293334961 ;  /* 0x3fb8aa3b00007820 */ /* 0x000fc60000400000 */
[----:B------:R-:W0:Y:S03]  /*35240*/  S2R R19, SR_TID.X ;  /* 0x0000000000137919 */ /* 0x000e260000002100 */
[----:B------:R-:W2:Y:S01]  /*35250*/  MUFU.EX2 R0, R0 ;  /* 0x0000000000007308 */ /* 0x000ea20000000800 */
[----:B------:R-:W-:-:S07]  /*35260*/  FMUL R2, R2, 1.4426950216293334961 ;  /* 0x3fb8aa3b02027820 */ /* 0x000fce0000400000 */
[----:B------:R-:W0:Y:S01]  /*35270*/  MUFU.EX2 R2, R2 ;  /* 0x0000000200027308 */ /* 0x000e220000000800 */
[----:B-1----:R-:W-:Y:S01]  /*35280*/  FADD R3, -R22, R23 ;  /* 0x0000001716037221 */ /* 0x002fe20000000100 */
[----:B0-----:R-:W-:-:S04]  /*35290*/  LOP3.LUT R19, R19, 0x1c, RZ, 0xc0, !PT ;  /* 0x0000001c13137812 */ /* 0x001fc800078ec0ff */
[----:B------:R-:W-:-:S04]  /*352a0*/  LEA.HI R19, R19, 0x80, RZ, 0x1e ;  /* 0x0000008013137811 */ /* 0x000fc800078ff0ff */
[----:B------:R-:W-:Y:S01]  /*352b0*/  SHF.L.U32 R19, R19, 0x5, RZ ;  /* 0x0000000513137819 */ /* 0x000fe200000006ff */
[----:B--2---:R-:W-:-:S04]  /*352c0*/  FFMA R4, R0, R4, R6 ;  /* 0x0000000400047223 */ /* 0x004fc80000000006 */
[----:B------:R-:W-:Y:S01]  /*352d0*/  LDS R6, [R19+0x40000] ;  /* 0x0400000013067984 */ /* 0x000fe20000000800 */
[C---:B---3--:R-:W-:Y:S02]  /*352e0*/  FMUL R16, R0.reuse, R16 ;  /* 0x0000001000107220 */ /* 0x048fe40000400000 */
[C---:B----4-:R-:W-:Y:S02]  /*352f0*/  FMUL R15, R0.reuse, R15 ;  /* 0x0000000f000f7220 */ /* 0x050fe40000400000 */
[C---:B-----5:R-:W-:Y:S02]  /*35300*/  FMUL R14, R0.reuse, R14 ;  /* 0x0000000e000e7220 */ /* 0x060fe40000400000 */
[C---:B------:R-:W-:Y:S01]  /*35310*/  FMUL R13, R0.reuse, R13 ;  /* 0x0000000d000d7220 */ /* 0x040fe20000400000 */
[----:B------:R0:W-:Y:S01]  /*35320*/  STL [R1+0xa54], R4 ;  /* 0x000a540401007387 */ /* 0x0001e20000100800 */
[----:B------:R-:W-:Y:S02]  /*35330*/  STL [R1+0x1a8], R16 ;  /* 0x0001a81001007387 */ /* 0x000fe40000100800 */
[----:B------:R-:W-:Y:S02]  /*35340*/  STL [R1+0x1ac], R15 ;  /* 0x0001ac0f01007387 */ /* 0x000fe40000100800 */
[----:B------:R-:W-:Y:S02]  /*35350*/  STL [R1+0x1e8], R14 ;  /* 0x0001e80e01007387 */ /* 0x000fe40000100800 */
[----:B------:R-:W-:-:S02]  /*35360*/  FMUL R12, R0, R12 ;  /* 0x0000000c000c7220 */ /* 0x000fc40000400000 */
[C---:B------:R-:W-:Y:S02]  /*35370*/  FMUL R11, R0.reuse, R11 ;  /* 0x0000000b000b7220 */ /* 0x040fe40000400000 */
[C---:B------:R-:W-:Y:S02]  /*35380*/  FMUL R10, R0.reuse, R10 ;  /* 0x0000000a000a7220 */ /* 0x040fe40000400000 */
[----:B------:R-:W-:Y:S01]  /*35390*/  FMUL R9, R0, R9 ;  /* 0x0000000900097220 */ /* 0x000fe20000400000 */
[----:B------:R-:W-:Y:S01]  /*353a0*/  STL [R1+0x1ec], R13 ;  /* 0x0001ec0d01007387 */ /* 0x000fe20000100800 */
[----:B------:R-:W-:Y:S02]  /*353b0*/  STL [R1+0x1d8], R12 ;  /* 0x0001d80c01007387 */ /* 0x000fe40000100800 */
[----:B------:R-:W-:Y:S02]  /*353c0*/  STL [R1+0x1dc], R11 ;  /* 0x0001dc0b01007387 */ /* 0x000fe40000100800 */
[----:B------:R-:W-:Y:S01]  /*353d0*/  FFMA R8, R2, R8, R5 ;  /* 0x0000000802087223 */ /* 0x000fe20000000005 */
[----:B------:R-:W-:Y:S01]  /*353e0*/  STL [R1+0x1c8], R10 ;  /* 0x0001c80a01007387 */ /* 0x000fe20000100800 */
[----:B------:R-:W-:Y:S02]  /*353f0*/  STL [R1+0x1cc], R9 ;  /* 0x0001cc0901007387 */ /* 0x000fe40000100800 */
[----:B------:R-:W2:Y:S02]  /*35400*/  LDL.LU R24, [R1+0x450] ;  /* 0x0004500001187983 */ /* 0x000ea40000300800 */
[----:B------:R-:W3:Y:S01]  /*35410*/  LDL.LU R23, [R1+0x454] ;  /* 0x0004540001177983 */ /* 0x000ee20000300800 */
[----:B------:R1:W-:Y:S01]  /*35420*/  STL [R1+0xa50], R8 ;  /* 0x000a500801007387 */ /* 0x0003e20000100800 */
[----:B0-----:R-:W-:-:S03]  /*35430*/  FADD R4, -R17, R18 ;  /* 0x0000001211047221 */ /* 0x001fc60000000100 */
[----:B-1----:R-:W4:Y:S01]  /*35440*/  LDL.LU R8, [R1+0x410] ;  /* 0x0004100001087983 */ /* 0x002f220000300800 */
        /* <DEDUP_REMOVED lines=15> */
[----:B------:R-:W-:-:S05]  /*35540*/  LEA.HI R7, R7, 0x78, RZ, 0x1e ;  /* 0x0000007807077811 */ /* 0x000fca00078ff0ff */
[----:B------:R-:W-:-:S06]  /*35550*/  IMAD.SHL.U32 R7, R7, 0x20, RZ ;  /* 0x0000002007077824 */ /* 0x000fcc00078e00ff */
[----:B------:R-:W0:Y:S01]  /*35560*/  LDS R7, [R7+0x40000] ;  /* 0x0400000007077984 */ /* 0x000e220000000800 */
[----:B------:R-:W-:-:S06]  /*35570*/  FMUL R3, R3, 1.4426950216293334961 ;  /* 0x3fb8aa3b03037820 */ /* 0x000fcc0000400000 */
[----:B------:R-:W0:Y:S01]  /*35580*/  MUFU.EX2 R3, R3 ;  /* 0x0000000300037308 */ /* 0x000e220000000800 */
[----:B------:R-:W-:Y:S02]  /*35590*/  FMUL R0, R4, 1.4426950216293334961 ;  /* 0x3fb8aa3b04007820 */ /* 0x000fe40000400000 */
[----:B------:R-:W-:-:S05]  /*355a0*/  FADD R4, -R27, R29 ;  /* 0x0000001d1b047221 */ /* 0x000fca0000000100 */
[----:B------:R-:W1:Y:S01]  /*355b0*/  MUFU.EX2 R0, R0 ;  /* 0x0000000000007308 */ /* 0x000e620000000800 */
[C---:B--2---:R-:W-:Y:S02]  /*355c0*/  FMUL R25, R2.reuse, R24 ;  /* 0x0000001802197220 */ /* 0x044fe40000400000 */
[----:B---3--:R-:W-:-:S03]  /*355d0*/  FMUL R24, R2, R23 ;  /* 0x0000001702187220 */ /* 0x008fc60000400000 */
[----:B------:R-:W-:Y:S02]  /*355e0*/  STL [R1+0x1b0], R25 ;  /* 0x0001b01901007387 */ /* 0x000fe40000100800 */
[----:B------:R-:W-:Y:S02]  /*355f0*/  STL [R1+0x1b4], R24 ;  /* 0x0001b41801007387 */ /* 0x000fe40000100800 */
[C---:B----4-:R-:W-:Y:S02]  /*35600*/  FMUL R23, R2.reuse, R8 ;  /* 0x0000000802177220 */ /* 0x050fe40000400000 */
[C---:B-----5:R-:W-:Y:S02]  /*35610*/  FMUL R22, R2.reuse, R22 ;  /* 0x0000001602167220 */ /* 0x060fe40000400000 */
[C---:B------:R-:W-:Y:S02]  /*35620*/  FMUL R21, R2.reuse, R21 ;  /* 0x0000001502157220 */ /* 0x040fe40000400000 */
[----:B------:R-:W-:-:S02]  /*35630*/  FMUL R20, R2, R20 ;  /* 0x0000001402147220 */ /* 0x000fc40000400000 */
[C---:B------:R-:W-:Y:S01]  /*35640*/  FMUL R19, R2.reuse, R19 ;  /* 0x0000001302137220 */ /* 0x040fe20000400000 */
[----:B------:R-:W-:Y:S01]  /*35650*/  STL [R1+0x290], R23 ;  /* 0x0002901701007387 */ /* 0x000fe20000100800 */
[----:B------:R-:W-:Y:S02]  /*35660*/  FMUL R18, R2, R18 ;  /* 0x0000001202127220 */ /* 0x000fe40000400000 */
[----:B------:R-:W-:Y:S02]  /*35670*/  STL [R1+0x294], R22 ;  /* 0x0002941601007387 */ /* 0x000fe40000100800 */
[C---:B0-----:R-:W-:Y:S01]  /*35680*/  FFMA R17, R3.reuse, R17, R7 ;  /* 0x0000001103117223 */ /* 0x041fe20000000007 */
[----:B------:R-:W-:Y:S01]  /*35690*/  STL [R1+0x280], R21 ;  /* 0x0002801501007387 */ /* 0x000fe20000100800 */
[----:B------:R0:W-:Y:S02]  /*356a0*/  STL [R1+0x284], R20 ;  /* 0x0002841401007387 */ /* 0x0001e40000100800 */
[----:B------:R-:W-:-:S02]  /*356b0*/  FMUL R7, R3, R16 ;  /* 0x0000001003077220 */ /* 0x000fc40000400000 */
[----:B------:R-:W-:Y:S01]  /*356c0*/  FMUL R2, R4, 1.4426950216293334961 ;  /* 0x3fb8aa3b04027820 */ /* 0x000fe20000400000 */
[----:B------:R2:W-:Y:S01]  /*356d0*/  STL [R1+0x270], R19 ;  /* 0x0002701301007387 */ /* 0x0005e20000100800 */
[----:B------:R-:W-:Y:S02]  /*356e0*/  STL [R1+0x274], R18 ;  /* 0x0002741201007387 */ /* 0x000fe40000100800 */
[C---:B------:R-:W-:Y:S02]  /*356f0*/  FMUL R4, R3.reuse, R15 ;  /* 0x0000000f03047220 */ /* 0x040fe40000400000 */
[----:B------:R-:W-:Y:S01]  /*35700*/  STL [R1+0xa4c], R17 ;  /* 0x000a4c1101007387 */ /* 0x000fe20000100800 */
[----:B0-----:R-:W3:Y:S01]  /*35710*/  LDL R20, [R1+0x364] ;  /* 0x0003640001147983 */ /* 0x001ee20000100800 */
[----:B------:R0:W-:Y:S02]  /*35720*/  STL [R1+0x1b8], R7 ;  /* 0x0001b80701007387 */ /* 0x0001e40000100800 */
[----:B------:R4:W-:Y:S02]  /*35730*/  STL [R1+0x1bc], R4 ;  /* 0x0001bc0401007387 */ /* 0x0009e40000100800 */
[----:B--2---:R-:W2:Y:S02]  /*35740*/  LDL.LU R19, [R1+0x1f4] ;  /* 0x0001f40001137983 */ /* 0x004ea40000300800 */
[----:B------:R-:W-:-:S02]  /*35750*/  FMUL R12, R3, R12 ;  /* 0x0000000c030c7220 */ /* 0x000fc40000400000 */
[C---:B0-----:R-:W-:Y:S02]  /*35760*/  FMUL R7, R3.reuse, R14 ;  /* 0x0000000e03077220 */ /* 0x041fe40000400000 */
[----:B----4-:R-:W-:-:S03]  /*35770*/  FMUL R4, R3, R13 ;  /* 0x0000000d03047220 */ /* 0x010fc60000400000 */
[----:B------:R0:W-:Y:S01]  /*35780*/  STL [R1+0x298], R7 ;  /* 0x0002980701007387 */ /* 0x0001e20000100800 */
[----:B------:R-:W2:Y:S02]  /*35790*/  LDL R17, [R1+0x818] ;  /* 0x0008180001117983 */ /* 0x000ea40000100800 */
[----:B------:R4:W-:Y:S02]  /*357a0*/  STL [R1+0x29c], R4 ;  /* 0x00029c0401007387 */ /* 0x0009e40000100800 */
[----:B------:R-:W-:Y:S02]  /*357b0*/  STL [R1+0x288], R12 ;  /* 0x0002880c01007387 */ /* 0x000fe40000100800 */
[C---:B0-----:R-:W-:Y:S02]  /*357c0*/  FMUL R7, R3.reuse, R11 ;  /* 0x0000000b03077220 */ /* 0x041fe40000400000 */
[C---:B----4-:R-:W-:Y:S02]  /*357d0*/  FMUL R4, R3.reuse, R10 ;  /* 0x0000000a03047220 */ /* 0x050fe40000400000 */
[----:B------:R-:W-:Y:S01]  /*357e0*/  FMUL R3, R3, R9 ;  /* 0x0000000903037220 */ /* 0x000fe20000400000 */
[----:B------:R-:W-:Y:S02]  /*357f0*/  STL [R1+0x28c], R7 ;  /* 0x00028c0701007387 */ /* 0x000fe40000100800 */
[----:B------:R-:W-:Y:S02]  /*35800*/  STL [R1+0x278], R4 ;  /* 0x0002780401007387 */ /* 0x000fe40000100800 */
[----:B------:R-:W4:Y:S02]  /*35810*/  LDL.LU R16, [R1+0x310] ;  /* 0x0003100001107983 */ /* 0x000f240000300800 */
[----:B-1----:R-:W-:Y:S01]  /*35820*/  FFMA R5, R0, R5, R6 ;  /* 0x0000000500057223 */ /* 0x002fe20000000006 */
[----:B------:R0:W-:Y:S01]  /*35830*/  STL [R1+0x27c], R3 ;  /* 0x00027c0301007387 */ /* 0x0001e20000100800 */
[----:B------:R-:W5:Y:S02]  /*35840*/  LDL.LU R6, [R1+0x314] ;  /* 0x0003140001067983 */ /* 0x000f640000300800 */
[----:B------:R-:W2:Y:S01]  /*35850*/  LDL.LU R13, [R1+0x300] ;  /* 0x00030000010d7983 */ /* 0x000ea20000300800 */
[----:B------:R1:W-:Y:S04]  /*35860*/  STL [R1+0xa48], R5 ;  /* 0x000a480501007387 */ /* 0x0003e80000100800 */
[----:B0-----:R-:W2:Y:S04]  /*35870*/  LDL.LU R3, [R1+0x304] ;  /* 0x0003040001037983 */ /* 0x001ea80000300800 */
[----:B------:R-:W0:Y:S01]  /*35880*/  S2R R27, SR_TID.X ;  /* 0x00000000001b7919 */ /* 0x000e220000002100 */
[----:B------:R-:W2:Y:S02]  /*35890*/  LDL.LU R29, [R1+0x220] ;  /* 0x00022000011d7983 */ /* 0x000ea40000300800 */
[----:B------:R-:W2:Y:S02]  /*358a0*/  LDL.LU R28, [R1+0x224] ;  /* 0x00022400011c7983 */ /* 0x000ea40000300800 */
[----:B------:R-:W2:Y:S01]  /*358b0*/  LDL.LU R26, [R1+0x210] ;  /* 0x00021000011a7983 */ /* 0x000ea20000300800 */
[----:B------:R-:W2:Y:S01]  /*358c0*/  LDL.LU R25, [R1+0x214] ;  /* 0x0002140001197983 */ /* 0x000ea20000300800 */
[----:B-1----:R-:W3:Y:S02]  /*358d0*/  LDL.64 R4, [R1+0xe80] ;  /* 0x000e800001047983 */ /* 0x002ee40000100a00 */
[----:B------:R-:W2:Y:S02]  /*358e0*/  LDL.LU R24, [R1+0x318] ;  /* 0x0003180001187983 */ /* 0x000ea40000300800 */
[----:B------:R-:W2:Y:S01]  /*358f0*/  LDL.LU R23, [R1+0x31c] ;  /* 0x00031c0001177983 */ /* 0x000ea20000300800 */
[----:B------:R-:W2:Y:S01]  /*35900*/  LDL.LU R11, [R1+0x308] ;  /* 0x00030800010b7983 */ /* 0x000ea20000300800 */
[----:B------:R-:W2:Y:S02]  /*35910*/  LDL.LU R10, [R1+0x30c] ;  /* 0x00030c00010a7983 */ /* 0x000ea40000300800 */
[----:B------:R-:W2:Y:S02]  /*35920*/  LDL.LU R22, [R1+0x228] ;  /* 0x0002280001167983 */ /* 0x000ea40000300800 */
[----:B------:R-:W2:Y:S01]  /*35930*/  LDL.LU R21, [R1+0x22c] ;  /* 0x00022c0001157983 */ /* 0x000ea20000300800 */
[----:B------:R-:W2:Y:S01]  /*35940*/  LDL.LU R14, [R1+0x218] ;  /* 0x00021800010e7983 */ /* 0x000ea20000300800 */
[----:B------:R-:W2:Y:S02]  /*35950*/  LDL.LU R7, [R1+0x21c] ;  /* 0x00021c0001077983 */ /* 0x000ea40000300800 */
[----:B------:R-:W3:Y:S02]  /*35960*/  LDL.LU R9, [R1+0x1f8] ;  /* 0x0001f80001097983 */ /* 0x000ee40000300800 */
[----:B------:R-:W3:Y:S01]  /*35970*/  LDL R18, [R1+0x814] ;  /* 0x0008140001127983 */ /* 0x000ee20000100800 */
[----:B------:R-:W3:Y:S01]  /*35980*/  LDL.LU R15, [R1+0x1fc] ;  /* 0x0001fc00010f7983 */ /* 0x000ee20000300800 */
[----:B0-----:R-:W-:-:S04]  /*35990*/  LOP3.LUT R27, R27, 0x1c, RZ, 0xc0, !PT ;  /* 0x0000001c1b1b7812 */ /* 0x001fc800078ec0ff */
[----:B------:R-:W-:-:S05]  /*359a0*/  LEA.HI R27, R27, 0x88, RZ, 0x1e ;  /* 0x000000881b1b7811 */ /* 0x000fca00078ff0ff */
[----:B------:R-:W-:-:S05]  /*359b0*/  IMAD.SHL.U32 R27, R27, 0x20, RZ ;  /* 0x000000201b1b7824 */ /* 0x000fca00078e00ff */
[----:B------:R0:W1:Y:S04]  /*359c0*/  LDS R8, [R27+0x40000] ;  /* 0x040000001b087984 */ /* 0x0000680000000800 */
[----:B0-----:R-:W0:Y:S02]  /*359d0*/  S2R R27, SR_TID.X ;  /* 0x00000000001b7919 */ /* 0x001e240000002100 */
[----:B0-----:R-:W-:Y:S02]  /*359e0*/  LOP3.LUT R12, R27, 0x1c, RZ, 0xc0, !PT ;  /* 0x0000001c1b0c7812 */ /* 0x001fe400078ec0ff */
[----:B------:R-:W3:Y:S01]  /*359f0*/  LDL R27, [R1+0x810] ;  /* 0x00081000011b7983 */ /* 0x000ee20000100800 */
[C---:B----4-:R-:W-:Y:S02]  /*35a00*/  FMUL R16, R0.reuse, R16 ;  /* 0x0000001000107220 */ /* 0x050fe40000400000 */
[----:B-----5:R-:W-:-:S03]  /*35a10*/  FMUL R6, R0, R6 ;  /* 0x0000000600067220 */ /* 0x020fc60000400000 */
[----:B------:R0:W-:Y:S04]  /*35a20*/  STL [R1+0x260], R16 ;  /* 0x0002601001007387 */ /* 0x0001e80000100800 */
[----:B0-----:R-:W4:Y:S01]  /*35a30*/  LDL.LU R16, [R1+0x20b4] ;  /* 0x0020b40001107983 */ /* 0x001f220000300800 */
[----:B------:R2:W-:Y:S02]  /*35a40*/  STL [R1+0x264], R6 ;  /* 0x0002640601007387 */ /* 0x0005e40000100800 */
[C---:B--2---:R-:W-:Y:S02]  /*35a50*/  FMUL R6, R0.reuse, R13 ;  /* 0x0000000d00067220 */ /* 0x044fe40000400000 */
[----:B------:R-:W-:-:S03]  /*35a60*/  FMUL R13, R0, R3 ;  /* 0x00000003000d7220 */ /* 0x000fc60000400000 */
[----:B------:R-:W-:Y:S01]  /*35a70*/  STL [R1+0x250], R6 ;  /* 0x0002500601007387 */ /* 0x000fe20000100800 */
[----:B------:R-:W1:Y:S01]  /*35a80*/  LDL.LU R3, [R1+0x948] ;  /* 0x0009480001037983 */ /* 0x000e620000300800 */
[----:B------:R-:W0:Y:S01]  /*35a90*/  MUFU.EX2 R2, R2 ;  /* 0x0000000200027308 */ /* 0x000e220000000800 */
[----:B------:R-:W-:Y:S01]  /*35aa0*/  LEA.HI R12, R12, 0x90, RZ, 0x1e ;  /* 0x000000900c0c7811 */ /* 0x000fe200078ff0ff */
[C---:B------:R-:W-:Y:S02]  /*35ab0*/  FMUL R29, R0.reuse, R29 ;  /* 0x0000001d001d7220 */ /* 0x040fe40000400000 */
[----:B------:R-:W-:Y:S02]  /*35ac0*/  FMUL R28, R0, R28 ;  /* 0x0000001c001c7220 */ /* 0x000fe40000400000 */
[----:B------:R-:W-:Y:S02]  /*35ad0*/  IMAD.SHL.U32 R12, R12, 0x20, RZ ;  /* 0x000000200c0c7824 */ /* 0x000fe400078e00ff */
[C---:B------:R-:W-:Y:S01]  /*35ae0*/  FMUL R26, R0.reuse, R26 ;  /* 0x0000001a001a7220 */ /* 0x040fe20000400000 */
[----:B------:R-:W-:Y:S04]  /*35af0*/  STL [R1+0x254], R13 ;  /* 0x0002540d01007387 */ /* 0x000fe80000100800 */
[----:B------:R2:W5:Y:S01]  /*35b00*/  LDS R6, [R12+0x40000] ;  /* 0x040000000c067984 */ /* 0x0005620000000800 */
[----:B------:R-:W-:-:S02]  /*35b10*/  FMUL R0, R0, R25 ;  /* 0x0000001900007220 */ /* 0x000fc40000400000 */
[C---:B0-----:R-:W-:Y:S01]  /*35b20*/  FMUL R25, R2.reuse, R24 ;  /* 0x0000001802197220 */ /* 0x041fe20000400000 */
[----:B--2---:R-:W2:Y:S01]  /*35b30*/  LDL.64 R12, [R1+0xe78] ;  /* 0x000e7800010c7983 */ /* 0x004ea20000100a00 */
[----:B------:R-:W-:Y:S02]  /*35b40*/  STL [R1+0x240], R29 ;  /* 0x0002401d01007387 */ /* 0x000fe40000100800 */
[----:B------:R-:W-:Y:S02]  /*35b50*/  STL [R1+0x244], R28 ;  /* 0x0002441c01007387 */ /* 0x000fe40000100800 */
[----:B------:R-:W-:Y:S02]  /*35b60*/  STL [R1+0x230], R26 ;  /* 0x0002301a01007387 */ /* 0x000fe40000100800 */
[C---:B------:R-:W-:Y:S01]  /*35b70*/  FMUL R24, R2.reuse, R23 ;  /* 0x0000001702187220 */ /* 0x040fe20000400000 */
[----:B------:R0:W-:Y:S01]  /*35b80*/  STL [R1+0x234], R0 ;  /* 0x0002340001007387 */ /* 0x0001e20000100800 */
[----:B------:R-:W-:Y:S02]  /*35b90*/  STL [R1+0x268], R25 ;  /* 0x0002681901007387 */ /* 0x000fe40000100800 */
[C---:B------:R-:W-:Y:S01]  /*35ba0*/  FMUL R23, R2.reuse, R10 ;  /* 0x0000000a02177220 */ /* 0x040fe20000400000 */
[----:B------:R-:W-:Y:S01]  /*35bb0*/  STL [R1+0x26c], R24 ;  /* 0x00026c1801007387 */ /* 0x000fe20000100800 */
[----:B0-----:R-:W-:-:S03]  /*35bc0*/  FMUL R0, R2, R11 ;  /* 0x0000000b02007220 */ /* 0x001fc60000400000 */
[----:B------:R-:W4:Y:S02]  /*35bd0*/  LDL.64 R10, [R1+0xe70] ;  /* 0x000e7000010a7983 */ /* 0x000f240000100a00 */
[----:B------:R0:W-:Y:S02]  /*35be0*/  STL [R1+0x258], R0 ;  /* 0x0002580001007387 */ /* 0x0001e40000100800 */
[----:B------:R-:W-:Y:S02]  /*35bf0*/  STL [R1+0x25c], R23 ;  /* 0x00025c1701007387 */ /* 0x000fe40000100800 */
[C---:B------:R-:W-:Y:S02]  /*35c00*/  FMUL R21, R2.reuse, R21 ;  /* 0x0000001502157220 */ /* 0x040fe40000400000 */
[C---:B------:R-:W-:Y:S02]  /*35c10*/  FMUL R14, R2.reuse, R14 ;  /* 0x0000000e020e7220 */ /* 0x040fe40000400000 */
[----:B0-----:R-:W-:-:S05]  /*35c20*/  FMUL R0, R2, R22 ;  /* 0x0000001602007220 */ /* 0x001fca0000400000 */
[----:B------:R0:W-:Y:S01]  /*35c30*/  STL [R1+0x248], R0 ;  /* 0x0002480001007387 */ /* 0x0001e20000100800 */
[----:B------:R3:W-:Y:S02]  /*35c40*/  STL [R1+0x24c], R21 ;  /* 0x00024c1501007387 */ /* 0x0007e40000100800 */
[----:B------:R-:W-:Y:S02]  /*35c50*/  STL [R1+0x238], R14 ;  /* 0x0002380e01007387 */ /* 0x000fe40000100800 */
[----:B0-----:R-:W-:-:S05]  /*35c60*/  FMUL R0, R2, R7 ;  /* 0x0000000702007220 */ /* 0x001fca0000400000 */
[----:B------:R0:W-:Y:S01]  /*35c70*/  STL [R1+0x23c], R0 ;  /* 0x00023c0001007387 */ /* 0x0001e20000100800 */
[----:B---3--:R-:W-:-:S05]  /*35c80*/  IMAD.WIDE R4, R20, 0x2, R4 ;  /* 0x0000000214047825 */ /* 0x008fca00078e0204 */
[----:B------:R3:W5:Y:S01]  /*35c90*/  LDG.E.U16 R21, [R4.64] ;  /* 0x0000000604157981 */ /* 0x000762000c1e1500 */
[----:B-1----:R-:W-:-:S03]  /*35ca0*/  FFMA R3, R2, R3, R8 ;  /* 0x0000000302037223 */ /* 0x002fc60000000008 */
[----:B------:R-:W5:Y:S04]  /*35cb0*/  LDL.LU R8, [R1+0x944] ;  /* 0x0009440001087983 */ /* 0x000f680000300800 */
[----:B------:R-:W1:Y:S01]  /*35cc0*/  S2R R29, SR_TID.X ;  /* 0x00000000001d7919 */ /* 0x000e620000002100 */
[----:B0-----:R-:W-:Y:S02]  /*35cd0*/  FADD R0, -R17, R19 ;  /* 0x0000001311007221 */ /* 0x001fe40000000100 */
[----:B------:R2:W-:Y:S02]  /*35ce0*/  STL [R1+0x948], R3 ;  /* 0x0009480301007387 */ /* 0x0005e40000100800 */
[----:B------:R-:W-:-:S06]  /*35cf0*/  FMUL R0, R0, 1.4426950216293334961 ;  /* 0x3fb8aa3b00007820 */ /* 0x000fcc0000400000 */
[----:B------:R-:W5:Y:S01]  /*35d00*/  MUFU.EX2 R0, R0 ;  /* 0x0000000000007308 */ /* 0x000f620000000800 */
[----:B--2---:R-:W-:Y:S02]  /*35d10*/  IMAD.WIDE R2, R20, 0x2, R12 ;  /* 0x0000000214027825 */ /* 0x004fe400078e020c */
[----:B------:R-:W2:Y:S04]  /*35d20*/  LDL.LU R12, [R1+0x208] ;  /* 0x00020800010c7983 */ /* 0x000ea80000300800 */
[----:B------:R4:W2:Y:S01]  /*35d30*/  LDG.E.U16 R14, [R2.64] ;  /* 0x00000006020e7981 */ /* 0x0008a2000c1e1500 */
[----:B-1----:R-:W-:-:S04]  /*35d40*/  LOP3.LUT R29, R29, 0x1c, RZ, 0xc0, !PT ;  /* 0x0000001c1d1d7812 */ /* 0x002fc800078ec0ff */
[----:B------:R-:W-:Y:S02]  /*35d50*/  LEA.HI R19, R29, 0x98, RZ, 0x1e ;  /* 0x000000981d137811 */ /* 0x000fe400078ff0ff */
[----:B------:R-:W2:Y:S01]  /*35d60*/  LDL R29, [R1+0x80c] ;  /* 0x00080c00011d7983 */ /* 0x000ea20000100800 */
[----:B----4-:R-:W-:-:S05]  /*35d70*/  IMAD.WIDE R2, R20, 0x2, R10 ;  /* 0x0000000214027825 */ /* 0x010fca00078e020a */
[----:B------:R0:W4:Y:S02]  /*35d80*/  LDG.E.U16 R28, [R2.64] ;  /* 0x00000006021c7981 */ /* 0x000124000c1e1500 */
[----:B0-----:R-:W-:Y:S02]  /*35d90*/  FADD R3, -R27, R15 ;  /* 0x0000000f1b037221 */ /* 0x001fe40000000100 */
[----:B------:R-:W2:Y:S01]  /*35da0*/  LDL.LU R27, [R1+0x2f0] ;  /* 0x0002f000011b7983 */ /* 0x000ea20000300800 */
[----:B------:R-:W2:Y:S02]  /*35db0*/  LDL.LU R25, [R1+0x3b0] ;  /* 0x0003b00001197983 */ /* 0x000ea40000300800 */
[----:B------:R-:W2:Y:S02]  /*35dc0*/  LDL.LU R26, [R1+0x2f4] ;  /* 0x0002f400011a7983 */ /* 0x000ea40000300800 */
[----:B------:R-:W2:Y:S01]  /*35dd0*/  LDL.LU R24, [R1+0x3b4] ;  /* 0x0003b40001187983 */ /* 0x000ea20000300800 */
[----:B------:R-:W2:Y:S01]  /*35de0*/  LDL.LU R13, [R1+0x3d0] ;  /* 0x0003d000010d7983 */ /* 0x000ea20000300800 */
[----:B---3--:R-:W-:-:S02]  /*35df0*/  FADD R4, -R18, R9 ;  /* 0x0000000912047221 */ /* 0x008fc40000000100 */
[----:B-----5:R-:W-:-:S05]  /*35e00*/  FFMA R8, R0, R8, R6 ;  /* 0x0000000800087223 */ /* 0x020fca0000000006 */
[----:B------:R0:W-:Y:S01]  /*35e10*/  STL [R1+0x944], R8 ;  /* 0x0009440801007387 */ /* 0x0001e20000100800 */
[----:B------:R-:W3:Y:S02]  /*35e20*/  LDL.LU R11, [R1+0x3d4] ;  /* 0x0003d400010b7983 */ /* 0x000ee40000300800 */
[----:B------:R-:W5:Y:S01]  /*35e30*/  LDL.LU R10, [R1+0x3e0] ;  /* 0x0003e000010a7983 */ /* 0x000f620000300800 */
[----:B0-----:R-:W5:Y:S01]  /*35e40*/  LDL.LU R8, [R1+0x3e4] ;  /* 0x0003e40001087983 */ /* 0x001f620000300800 */
[----:B------:R-:W5:Y:S02]  /*35e50*/  LDL.LU R23, [R1+0x2f8] ;  /* 0x0002f80001177983 */ /* 0x000f640000300800 */
[----:B------:R0:W-:Y:S02]  /*35e60*/  STL [R1+0x4dc], R21 ;  /* 0x0004dc1501007387 */ /* 0x0001e40000100800 */
[----:B------:R-:W5:Y:S01]  /*35e70*/  LDL.LU R22, [R1+0x2fc] ;  /* 0x0002fc0001167983 */ /* 0x000f620000300800 */
[----:B0-----:R-:W5:Y:S01]  /*35e80*/  LDL.LU R21, [R1+0x3b8] ;  /* 0x0003b80001157983 */ /* 0x001f620000300800 */
[----:B------:R-:W5:Y:S03]  /*35e90*/  LDL.LU R9, [R1+0x3bc] ;  /* 0x0003bc0001097983 */ /* 0x000f660000300800 */
[----:B------:R-:W0:Y:S01]  /*35ea0*/  S2R R17, SR_TID.X ;  /* 0x0000000000117919 */ /* 0x000e220000002100 */
[----:B------:R-:W-:Y:S01]  /*35eb0*/  SHF.L.U32 R19, R19, 0x5, RZ ;  /* 0x0000000513137819 */ /* 0x000fe200000006ff */
[----:B------:R-:W-:-:S04]  /*35ec0*/  FMUL R2, R4, 1.4426950216293334961 ;  /* 0x3fb8aa3b04027820 */ /* 0x000fc80000400000 */
[----:B------:R-:W1:Y:S01]  /*35ed0*/  LDS R5, [R19+0x40000] ;  /* 0x0400000013057984 */ /* 0x000e620000000800 */
[----:B0-----:R-:W-:-:S04]  /*35ee0*/  LOP3.LUT R17, R17, 0x1c, RZ, 0xc0, !PT ;  /* 0x0000001c11117812 */ /* 0x001fc800078ec0ff */
[----:B------:R-:W-:-:S05]  /*35ef0*/  LEA.HI R17, R17, 0xa0, RZ, 0x1e ;  /* 0x000000a011117811 */ /* 0x000fca00078ff0ff */
[----:B------:R-:W-:Y:S02]  /*35f00*/  IMAD.SHL.U32 R17, R17, 0x20, RZ ;  /* 0x0000002011117824 */ /* 0x000fe400078e00ff */
[C---:B--2---:R-:W-:Y:S02]  /*35f10*/  FMUL R27, R0.reuse, R27 ;  /* 0x0000001b001b7220 */ /* 0x044fe40000400000 */
[C---:B------:R-:W-:Y:S01]  /*35f20*/  FMUL R6, R0.reuse, R26 ;  /* 0x0000001a00067220 */ /* 0x040fe20000400000 */
[----:B------:R0:W2:Y:S01]  /*35f30*/  LDS R7, [R17+0x40000] ;  /* 0x0400000011077984 */ /* 0x0000a20000000800 */
[----:B------:R-:W-:Y:S02]  /*35f40*/  FMUL R4, R3, 1.4426950216293334961 ;  /* 0x3fb8aa3b03047820 */ /* 0x000fe40000400000 */
[C---:B------:R-:W-:Y:S01]  /*35f50*/  FMUL R3, R0.reuse, R25 ;  /* 0x0000001900037220 */ /* 0x040fe20000400000 */
[----:B0-----:R-:W2:Y:S01]  /*35f60*/  LDL.LU R17, [R1+0x3d8] ;  /* 0x0003d80001117983 */ /* 0x001ea20000300800 */
[----:B------:R-:W2:Y:S02]  /*35f70*/  LDL.LU R15, [R1+0x3dc] ;  /* 0x0003dc00010f7983 */ /* 0x000ea40000300800 */
[----:B------:R-:W2:Y:S02]  /*35f80*/  LDL.LU R19, [R1+0x3e8] ;  /* 0x0003e80001137983 */ /* 0x000ea40000300800 */
[----:B------:R-:W2:Y:S01]  /*35f90*/  LDL.LU R18, [R1+0x3ec] ;  /* 0x0003ec0001127983 */ /* 0x000ea20000300800 */
[----:B------:R0:W-:Y:S01]  /*35fa0*/  STL [R1+0x4d8], R14 ;  /* 0x0004d80e01007387 */ /* 0x0001e20000100800 */
[----:B------:R-:W-:-:S03]  /*35fb0*/  FMUL R24, R0, R24 ;  /* 0x0000001800187220 */ /* 0x000fc60000400000 */
[----:B0-----:R-:W1:Y:S01]  /*35fc0*/  LDL.LU R14, [R1+0x940] ;  /* 0x00094000010e7983 */ /* 0x001e620000300800 */
[----:B------:R-:W-:Y:S02]  /*35fd0*/  STL [R1+0x220], R27 ;  /* 0x0002201b01007387 */ /* 0x000fe40000100800 */
[----:B------:R0:W-:Y:S02]  /*35fe0*/  STL [R1+0x224], R6 ;  /* 0x0002240601007387 */ /* 0x0001e40000100800 */
[----:B----4-:R-:W-:Y:S01]  /*35ff0*/  STL [R1+0x4d4], R28 ;  /* 0x0004d41c01007387 */ /* 0x010fe20000100800 */
[----:B------:R3:W-:Y:S01]  /*36000*/  STL [R1+0x210], R3 ;  /* 0x0002100301007387 */ /* 0x0007e20000100800 */
[----:B------:R-:W-:Y:S02]  /*36010*/  STL [R1+0x214], R24 ;  /* 0x0002141801007387 */ /* 0x000fe40000100800 */
[C---:B0-----:R-:W-:Y:S01]  /*36020*/  FMUL R6, R0.reuse, R13 ;  /* 0x0000000d00067220 */ /* 0x041fe20000400000 */
[----:B------:R-:W0:Y:S04]  /*36030*/  MUFU.EX2 R2, R2 ;  /* 0x0000000200027308 */ /* 0x000e280000000800 */
[----:B------:R5:W-:Y:S01]  /*36040*/  STL [R1+0x200], R6 ;  /* 0x0002000601007387 */ /* 0x000be20000100800 */
[----:B---3--:R-:W-:-:S02]  /*36050*/  FMUL R3, R0, R11 ;  /* 0x0000000b00037220 */ /* 0x008fc40000400000 */
[----:B-----5:R-:W-:-:S03]  /*36060*/  FMUL R6, R0, R10 ;  /* 0x0000000a00067220 */ /* 0x020fc60000400000 */
[----:B------:R3:W-:Y:S01]  /*36070*/  STL [R1+0x204], R3 ;  /* 0x0002040301007387 */ /* 0x0007e20000100800 */
[----:B------:R-:W-:-:S03]  /*36080*/  FMUL R0, R0, R8 ;  /* 0x0000000800007220 */ /* 0x000fc60000400000 */
[----:B------:R-:W-:Y:S04]  /*36090*/  STL [R1+0x1f0], R6 ;  /* 0x0001f00601007387 */ /* 0x000fe80000100800 */
[----:B------:R4:W-:Y:S01]  /*360a0*/  STL [R1+0x1f4], R0 ;  /* 0x0001f40001007387 */ /* 0x0009e20000100800 */
[----:B---3--:R-:W-:-:S03]  /*360b0*/  FADD R3, -R29, R12 ;  /* 0x0000000c1d037221 */ /* 0x008fc60000000100 */
[----:B------:R-:W3:Y:S01]  /*360c0*/  LDL.64 R12, [R1+0xe68] ;  /* 0x000e6800010c7983 */ /* 0x000ee20000100a00 */
[----:B------:R-:W5:Y:S02]  /*360d0*/  LDL.64 R10, [R1+0xe60] ;  /* 0x000e6000010a7983 */ /* 0x000f640000100a00 */
[C---:B0-----:R-:W-:Y:S01]  /*360e0*/  FMUL R22, R2.reuse, R22 ;  /* 0x0000001602167220 */ /* 0x041fe20000400000 */
[----:B----4-:R0:W4:Y:S02]  /*360f0*/  MUFU.EX2 R0, R4 ;  /* 0x0000000400007308 */ /* 0x0101240000000800 */
[----:B0-----:R-:W-:-:S05]  /*36100*/  FMUL R4, R2, R23 ;  /* 0x0000001702047220 */ /* 0x001fca0000400000 */
[----:B------:R0:W-:Y:S01]  /*36110*/  STL [R1+0x228], R4 ;  /* 0x0002280401007387 */ /* 0x0001e20000100800 */
[----:B------:R-:W-:Y:S02]  /*36120*/  STL [R1+0x22c], R22 ;  /* 0x00022c1601007387 */ /* 0x000fe40000100800 */
[C---:B0-----:R-:W-:Y:S02]  /*36130*/  FMUL R4, R2.reuse, R9 ;  /* 0x0000000902047220 */ /* 0x041fe40000400000 */
[----:B------:R-:W4:Y:S04]  /*36140*/  LDL.LU R9, [R1+0x93c] ;  /* 0x00093c0001097983 */ /* 0x000f280000300800 */
[----:B------:R-:W0:Y:S01]  /*36150*/  S2R R27, SR_TID.X ;  /* 0x00000000001b7919 */ /* 0x000e220000002100 */
[----:B------:R-:W-:-:S05]  /*36160*/  FMUL R6, R2, R21 ;  /* 0x0000001502067220 */ /* 0x000fca0000400000 */
[----:B------:R2:W-:Y:S01]  /*36170*/  STL [R1+0x218], R6 ;  /* 0x0002180601007387 */ /* 0x0005e20000100800 */
[----:B------:R2:W-:Y:S02]  /*36180*/  STL [R1+0x21c], R4 ;  /* 0x00021c0401007387 */ /* 0x0005e40000100800 */
[C---:B--2---:R-:W-:Y:S02]  /*36190*/  FMUL R6, R2.reuse, R17 ;  /* 0x0000001102067220 */ /* 0x044fe40000400000 */
[C---:B------:R-:W-:Y:S01]  /*361a0*/  FMUL R4, R2.reuse, R15 ;  /* 0x0000000f02047220 */ /* 0x040fe20000400000 */
[----:B------:R-:W2:Y:S02]  /*361b0*/  LDL.LU R17, [R1+0x420] ;  /* 0x0004200001117983 */ /* 0x000ea40000300800 */
[----:B------:R1:W-:Y:S02]  /*361c0*/  STL [R1+0x208], R6 ;  /* 0x0002080601007387 */ /* 0x0003e40000100800 */
[----:B------:R-:W2:Y:S01]  /*361d0*/  LDL R15, [R1+0x808] ;  /* 0x00080800010f7983 */ /* 0x000ea20000100800 */
[----:B------:R1:W-:Y:S01]  /*361e0*/  STL [R1+0x20c], R4 ;  /* 0x00020c0401007387 */ /* 0x0003e20000100800 */
[----:B0-----:R-:W-:Y:S01]  /*361f0*/  LOP3.LUT R27, R27, 0x1c, RZ, 0xc0, !PT ;  /* 0x0000001c1b1b7812 */ /* 0x001fe200078ec0ff */
[----:B-1----:R-:W-:-:S02]  /*36200*/  FMUL R6, R2, R19 ;  /* 0x0000001302067220 */ /* 0x002fc40000400000 */
[C---:B------:R-:W-:Y:S02]  /*36210*/  FMUL R4, R2.reuse, R18 ;  /* 0x0000001202047220 */ /* 0x040fe40000400000 */
[----:B------:R-:W-:Y:S01]  /*36220*/  FFMA R14, R2, R14, R5 ;  /* 0x0000000e020e7223 */ /* 0x000fe20000000005 */
[----:B------:R0:W-:Y:S02]  /*36230*/  STL [R1+0x1f8], R6 ;  /* 0x0001f80601007387 */ /* 0x0001e40000100800 */
[----:B------:R-:W-:Y:S01]  /*36240*/  STL [R1+0x1fc], R4 ;  /* 0x0001fc0401007387 */ /* 0x000fe20000100800 */
[----:B------:R-:W-:Y:S01]  /*36250*/  LEA.HI R27, R27, 0xa8, RZ, 0x1e ;  /* 0x000000a81b1b7811 */ /* 0x000fe200078ff0ff */
[----:B------:R-:W2:Y:S04]  /*36260*/  LDL.LU R29, [R1+0x430] ;  /* 0x00043000011d7983 */ /* 0x000ea80000300800 */
[----:B------:R-:W-:Y:S01]  /*36270*/  IMAD.SHL.U32 R27, R27, 0x20, RZ ;  /* 0x000000201b1b7824 */ /* 0x000fe200078e00ff */
[----:B------:R-:W-:Y:S01]  /*36280*/  STL [R1+0x940], R14 ;  /* 0x0009400e01007387 */ /* 0x000fe20000100800 */
[----:B0-----:R-:W-:-:S03]  /*36290*/  FMUL R6, R3, 1.4426950216293334961 ;  /* 0x3fb8aa3b03067820 */ /* 0x001fc60000400000 */
[----:B------:R0:W1:Y:S04]  /*362a0*/  LDS R8, [R27+0x40000] ;  /* 0x040000001b087984 */ /* 0x0000680000000800 */
[----:B0-----:R-:W2:Y:S01]  /*362b0*/  LDL R27, [R1+0x804] ;  /* 0x00080400011b7983 */ /* 0x001ea20000100800 */
[----:B---3--:R-:W-:-:S03]  /*362c0*/  IMAD.WIDE R4, R20, 0x2, R12 ;  /* 0x0000000214047825 */ /* 0x008fc600078e020c */
[----:B------:R-:W0:Y:S01]  /*362d0*/  S2R R12, SR_TID.X ;  /* 0x00000000000c7919 */ /* 0x000e220000002100 */
[----:B-----5:R-:W-:-:S04]  /*362e0*/  IMAD.WIDE R2, R20, 0x2, R10 ;  /* 0x0000000214027825 */ /* 0x020fc800078e020a */
[----:B------:R-:W3:Y:S02]  /*362f0*/  LDL.LU R10, [R1+0x2d0] ;  /* 0x0002d000010a7983 */ /* 0x000ee40000300800 */
[----:B------:R-:W5:Y:S01]  /*36300*/  LDL.LU R26, [R1+0x2d4] ;  /* 0x0002d400011a7983 */ /* 0x000f620000300800 */
[----:B------:R-:W2:Y:S04]  /*36310*/  LDL.LU R25, [R1+0x2a0] ;  /* 0x0002a00001197983 */ /* 0x000ea80000300800 */
[----:B------:R3:W2:Y:S04]  /*36320*/  LDG.E.U16 R5, [R4.64] ;  /* 0x0000000604057981 */ /* 0x0006a8000c1e1500 */
[----:B------:R0:W2:Y:S02]  /*36330*/  LDG.E.U16 R28, [R2.64] ;  /* 0x00000006021c7981 */ /* 0x0000a4000c1e1500 */
[----:B0-----:R-:W-:Y:S01]  /*36340*/  LOP3.LUT R12, R12, 0x1c, RZ, 0xc0, !PT ;  /* 0x0000001c0c0c7812 */ /* 0x001fe200078ec0ff */
[----:B----4-:R-:W-:-:S05]  /*36350*/  FFMA R9, R0, R9, R7 ;  /* 0x0000000900097223 */ /* 0x010fca0000000007 */
[----:B------:R0:W-:Y:S01]  /*36360*/  STL [R1+0x93c], R9 ;  /* 0x00093c0901007387 */ /* 0x0001e20000100800 */
[----:B------:R-:W4:Y:S02]  /*36370*/  LDL.LU R24, [R1+0x2a4] ;  /* 0x0002a40001187983 */ /* 0x000f240000300800 */
[----:B------:R-:W4:Y:S02]  /*36380*/  LDL.LU R23, [R1+0x2e0] ;  /* 0x0002e00001177983 */ /* 0x000f240000300800 */
[----:B------:R-:W4:Y:S01]  /*36390*/  LDL.LU R19, [R1+0x2e4] ;  /* 0x0002e40001137983 */ /* 0x000f220000300800 */
[----:B------:R-:W4:Y:S01]  /*363a0*/  LDL.LU R18, [R1+0x340] ;  /* 0x0003400001127983 */ /* 0x000f220000300800 */
[----:B------:R-:W4:Y:S02]  /*363b0*/  LDL.LU R14, [R1+0x344] ;  /* 0x00034400010e7983 */ /* 0x000f240000300800 */
[----:B------:R-:W4:Y:S01]  /*363c0*/  LDL.LU R13, [R1+0x2d8] ;  /* 0x0002d800010d7983 */ /* 0x000f220000300800 */
[----:B0-----:R-:W-:-:S02]  /*363d0*/  LEA.HI R9, R12, 0xb0, RZ, 0x1e ;  /* 0x000000b00c097811 */ /* 0x001fc400078ff0ff */
[----:B------:R-:W4:Y:S01]  /*363e0*/  LDL.LU R12, [R1+0x2dc] ;  /* 0x0002dc00010c7983 */ /* 0x000f220000300800 */
[----:B------:R-:W0:Y:S01]  /*363f0*/  MUFU.EX2 R6, R6 ;  /* 0x0000000600067308 */ /* 0x000e220000000800 */
[----:B------:R-:W4:Y:S02]  /*36400*/  LDL.64 R2, [R1+0xe58] ;  /* 0x000e580001027983 */ /* 0x000f240000100a00 */
[----:B------:R-:W4:Y:S02]  /*36410*/  LDL.LU R22, [R1+0x2a8] ;  /* 0x0002a80001167983 */ /* 0x000f240000300800 */
[C---:B---3--:R-:W-:Y:S02]  /*36420*/  FMUL R4, R0.reuse, R10 ;  /* 0x0000000a00047220 */ /* 0x048fe40000400000 */
[----:B-----5:R-:W-:-:S03]  /*36430*/  FMUL R26, R0, R26 ;  /* 0x0000001a001a7220 */ /* 0x020fc60000400000 */
[----:B------:R-:W-:Y:S01]  /*36440*/  STL [R1+0x310], R4 ;  /* 0x0003100401007387 */ /* 0x000fe20000100800 */
[----:B------:R-:W3:Y:S02]  /*36450*/  LDL.LU R21, [R1+0x2ac] ;  /* 0x0002ac0001157983 */ /* 0x000ee40000300800 */
[----:B------:R-:W5:Y:S02]  /*36460*/  LDL.LU R11, [R1+0x2e8] ;  /* 0x0002e800010b7983 */ /* 0x000f640000300800 */
[----:B------:R-:W5:Y:S01]  /*36470*/  LDL.LU R10, [R1+0x2ec] ;  /* 0x0002ec00010a7983 */ /* 0x000f620000300800 */
[----:B------:R-:W5:Y:S01]  /*36480*/  LDL.LU R7, [R1+0x348] ;  /* 0x0003480001077983 */ /* 0x000f620000300800 */
[----:B--2---:R2:W-:Y:S02]  /*36490*/  STL [R1+0x4c4], R5 ;  /* 0x0004c40501007387 */ /* 0x0045e40000100800 */
[C---:B------:R-:W-:Y:S01]  /*364a0*/  FMUL R25, R0.reuse, R25 ;  /* 0x0000001900197220 */ /* 0x040fe20000400000 */
[----:B--2---:R-:W2:Y:S01]  /*364b0*/  LDL.LU R5, [R1+0x34c] ;  /* 0x00034c0001057983 */ /* 0x004ea20000300800 */
[----:B------:R-:W1:Y:S02]  /*364c0*/  LDL.LU R4, [R1+0x938] ;  /* 0x0009380001047983 */ /* 0x000e640000300800 */
[----:B------:R-:W-:Y:S02]  /*364d0*/  STL [R1+0x314], R26 ;  /* 0x0003141a01007387 */ /* 0x000fe40000100800 */
[----:B------:R-:W-:Y:S01]  /*364e0*/  STL [R1+0x4bc], R28 ;  /* 0x0004bc1c01007387 */ /* 0x000fe20000100800 */
[----:B------:R-:W-:Y:S01]  /*364f0*/  STL [R1+0x300], R25 ;  /* 0x0003001901007387 */ /* 0x000fe20000100800 */
[----:B----4-:R-:W-:-:S02]  /*36500*/  FMUL R24, R0, R24 ;  /* 0x0000001800187220 */ /* 0x010fc40000400000 */
[C---:B------:R-:W-:Y:S02]  /*36510*/  FMUL R23, R0.reuse, R23 ;  /* 0x0000001700177220 */ /* 0x040fe40000400000 */
[C---:B------:R-:W-:Y:S02]  /*36520*/  FMUL R19, R0.reuse, R19 ;  /* 0x0000001300137220 */ /* 0x040fe40000400000 */
[C---:B------:R-:W-:Y:S02]  /*36530*/  FMUL R18, R0.reuse, R18 ;  /* 0x0000001200127220 */ /* 0x040fe40000400000 */
[----:B------:R-:W-:Y:S01]  /*36540*/  FMUL R14, R0, R14 ;  /* 0x0000000e000e7220 */ /* 0x000fe20000400000 */
[----:B------:R-:W-:Y:S01]  /*36550*/  STL [R1+0x304], R24 ;  /* 0x0003041801007387 */ /* 0x000fe20000100800 */
[C---:B0-----:R-:W-:Y:S02]  /*36560*/  FMUL R13, R6.reuse, R13 ;  /* 0x0000000d060d7220 */ /* 0x041fe40000400000 */
[----:B------:R-:W-:Y:S02]  /*36570*/  STL [R1+0x2f0], R23 ;  /* 0x0002f01701007387 */ /* 0x000fe40000100800 */
[----:B------:R-:W-:Y:S01]  /*36580*/  STL [R1+0x2f4], R19 ;  /* 0x0002f41301007387 */ /* 0x000fe20000100800 */
[----:B------:R0:W-:Y:S01]  /*36590*/  STL [R1+0x2e0], R18 ;  /* 0x0002e01201007387 */ /* 0x0001e20000100800 */
[----:B------:R-:W-:-:S02]  /*365a0*/  FMUL R12, R6, R12 ;  /* 0x0000000c060c7220 */ /* 0x000fc40000400000 */
[----:B------:R4:W-:Y:S01]  /*365b0*/  STL [R1+0x2e4], R14 ;  /* 0x0002e40e01007387 */ /* 0x0009e20000100800 */
[----:B------:R-:W-:Y:S01]  /*365c0*/  STL [R1+0x318], R13 ;  /* 0x0003180d01007387 */ /* 0x000fe20000100800 */
[----:B------:R-:W-:-:S03]  /*365d0*/  FADD R0, -R15, R17 ;  /* 0x000000110f007221 */ /* 0x000fc60000000100 */
[----:B0-----:R-:W2:Y:S01]  /*365e0*/  LDL.64 R18, [R1+0xe50] ;  /* 0x000e500001127983 */ /* 0x001ea20000100a00 */
[----:B------:R0:W-:Y:S02]  /*365f0*/  STL [R1+0x31c], R12 ;  /* 0x00031c0c01007387 */ /* 0x0001e40000100800 */
[----:B----4-:R-:W4:Y:S01]  /*36600*/  LDL.64 R14, [R1+0xe48] ;  /* 0x000e4800010e7983 */ /* 0x010f220000100a00 */
[----:B0-----:R-:W4:Y:S01]  /*36610*/  LDL.64 R12, [R1+0xe40] ;  /* 0x000e4000010c7983 */ /* 0x001f220000100a00 */
[----:B------:R-:W0:Y:S02]  /*36620*/  S2R R17, SR_TID.X ;  /* 0x0000000000117919 */ /* 0x000e240000002100 */
[----:B------:R-:W-:-:S05]  /*36630*/  FMUL R22, R6, R22 ;  /* 0x0000001606167220 */ /* 0x000fca0000400000 */
[----:B------:R-:W-:Y:S01]  /*36640*/  STL [R1+0x308], R22 ;  /* 0x0003081601007387 */ /* 0x000fe20000100800 */
[----:B------:R-:W-:Y:S01]  /*36650*/  IMAD.WIDE R2, R20, 0x2, R2 ;  /* 0x0000000214027825 */ /* 0x000fe200078e0202 */
[----:B0-----:R-:W-:-:S04]  /*36660*/  LOP3.LUT R17, R17, 0x1c, RZ, 0xc0, !PT ;  /* 0x0000001c11117812 */ /* 0x001fc800078ec0ff */
[----:B------:R-:W-:-:S05]  /*36670*/  LEA.HI R17, R17, 0xb8, RZ, 0x1e ;  /* 0x000000b811117811 */ /* 0x000fca00078ff0ff */
[----:B------:R-:W-:Y:S02]  /*36680*/  IMAD.SHL.U32 R17, R17, 0x20, RZ ;  /* 0x0000002011117824 */ /* 0x000fe400078e00ff */
[C---:B---3--:R-:W-:Y:S02]  /*36690*/  FMUL R21, R6.reuse, R21 ;  /* 0x0000001506157220 */ /* 0x048fe40000400000 */
[C---:B-----5:R-:W-:Y:S02]  /*366a0*/  FMUL R11, R6.reuse, R11 ;  /* 0x0000000b060b7220 */ /* 0x060fe40000400000 */
[C---:B------:R-:W-:Y:S02]  /*366b0*/  FMUL R10, R6.reuse, R10 ;  /* 0x0000000a060a7220 */ /* 0x040fe40000400000 */
[C---:B------:R-:W-:Y:S01]  /*366c0*/  FMUL R7, R6.reuse, R7 ;  /* 0x0000000706077220 */ /* 0x040fe20000400000 */
[----:B------:R-:W-:Y:S01]  /*366d0*/  STL [R1+0x30c], R21 ;  /* 0x00030c1501007387 */ /* 0x000fe20000100800 */
[----:B------:R0:W-:Y:S02]  /*366e0*/  STL [R1+0x2f8], R11 ;  /* 0x0002f80b01007387 */ /* 0x0001e40000100800 */
[----:B------:R-:W-:Y:S01]  /*366f0*/  STL [R1+0x2fc], R10 ;  /* 0x0002fc0a01007387 */ /* 0x000fe20000100800 */
[----:B------:R-:W-:Y:S04]  /*36700*/  STL [R1+0x2e8], R7 ;  /* 0x0002e80701007387 */ /* 0x000fe80000100800 */
[----:B------:R3:W-:Y:S01]  /*36710*/  LDS R10, [R17+0x40000] ;  /* 0x04000000110a7984 */ /* 0x0007e20000000800 */
[----:B--2---:R-:W-:-:S02]  /*36720*/  FMUL R5, R6, R5 ;  /* 0x0000000506057220 */ /* 0x004fc40000400000 */
[----:B-1----:R-:W-:Y:S01]  /*36730*/  FFMA R4, R6, R4, R8 ;  /* 0x0000000406047223 */ /* 0x002fe20000000008 */
[----:B0-----:R0:W2:Y:S04]  /*36740*/  LDG.E.U16 R11, [R2.64] ;  /* 0x00000006020b7981 */ /* 0x0010a8000c1e1500 */
[----:B------:R-:W-:Y:S01]  /*36750*/  STL [R1+0x2ec], R5 ;  /* 0x0002ec0501007387 */ /* 0x000fe20000100800 */
[----:B------:R1:W-:Y:S02]  /*36760*/  STL [R1+0x938], R4 ;  /* 0x0009380401007387 */ /* 0x0003e40000100800 */
[----:B---3--:R-:W3:Y:S02]  /*36770*/  LDL.LU R17, [R1+0x2cc] ;  /* 0x0002cc0001117983 */ /* 0x008ee40000300800 */
[----:B-1----:R-:W-:-:S04]  /*36780*/  FADD R4, -R27, R29 ;  /* 0x0000001d1b047221 */ /* 0x002fc80000000100 */
[----:B0-----:R-:W-:Y:S02]  /*36790*/  FMUL R2, R4, 1.4426950216293334961 ;  /* 0x3fb8aa3b04027820 */ /* 0x001fe40000400000 */
[----:B------:R-:W-:-:S04]  /*367a0*/  IMAD.WIDE R6, R20, 0x2, R18 ;  /* 0x0000000214067825 */ /* 0x000fc800078e0212 */
[C---:B----4-:R-:W-:Y:S02]  /*367b0*/  IMAD.WIDE R4, R20.reuse, 0x2, R14 ;  /* 0x0000000214047825 */ /* 0x050fe400078e020e */
[----:B------:R-:W4:Y:S04]  /*367c0*/  LDL.LU R15, [R1+0x934] ;  /* 0x00093400010f7983 */ /* 0x000f280000300800 */
[----:B------:R0:W5:Y:S04]  /*367d0*/  LDG.E.U16 R14, [R6.64] ;  /* 0x00000006060e7981 */ /* 0x000168000c1e1500 */
[----:B------:R1:W3:Y:S01]  /*367e0*/  LDG.E.U16 R5, [R4.64] ;  /* 0x0000000604057981 */ /* 0x0002e2000c1e1500 */
[----:B------:R0:W-:Y:S01]  /*367f0*/  MUFU.EX2 R8, R2 ;  /* 0x0000000200087308 */ /* 0x0001e20000000800 */
[----:B------:R-:W3:Y:S02]  /*36800*/  LDL.LU R29, [R1+0x2b0] ;  /* 0x0002b000011d7983 */ /* 0x000ee40000300800 */
[----:B------:R-:W3:Y:S01]  /*36810*/  LDL.LU R28, [R1+0x2b4] ;  /* 0x0002b400011c7983 */ /* 0x000ee20000300800 */
[----:B------:R-:W3:Y:S01]  /*36820*/  LDL.LU R27, [R1+0x2c0] ;  /* 0x0002c000011b7983 */ /* 0x000ee20000300800 */
[----:B------:R-:W3:Y:S02]  /*36830*/  LDL.LU R26, [R1+0x2c4] ;  /* 0x0002c400011a7983 */ /* 0x000ee40000300800 */
[----:B------:R-:W3:Y:S02]  /*36840*/  LDL.LU R25, [R1+0x320] ;  /* 0x0003200001197983 */ /* 0x000ee40000300800 */
[----:B------:R-:W3:Y:S01]  /*36850*/  LDL.LU R24, [R1+0x324] ;  /* 0x0003240001187983 */ /* 0x000ee20000300800 */
[----:B------:R-:W3:Y:S01]  /*36860*/  LDL.LU R23, [R1+0x330] ;  /* 0x0003300001177983 */ /* 0x000ee20000300800 */
[----:B------:R-:W3:Y:S02]  /*36870*/  LDL.LU R22, [R1+0x334] ;  /* 0x0003340001167983 */ /* 0x000ee40000300800 */
[----:B0-----:R-:W-:-:S04]  /*36880*/  IMAD.WIDE R2, R20, 0x2, R12 ;  /* 0x0000000214027825 */ /* 0x001fc800078e020c */
[----:B------:R-:W3:Y:S01]  /*36890*/  LDL.LU R21, [R1+0x2b8] ;  /* 0x0002b80001157983 */ /* 0x000ee20000300800 */
[----:B------:R-:W3:Y:S01]  /*368a0*/  LDL.LU R19, [R1+0x2bc] ;  /* 0x0002bc0001137983 */ /* 0x000ee20000300800 */
[----:B------:R-:W3:Y:S03]  /*368b0*/  LDL.LU R18, [R1+0x2c8] ;  /* 0x0002c80001127983 */ /* 0x000ee60000300800 */
[----:B------:R-:W3:Y:S01]  /*368c0*/  LDG.E.U16 R3, [R2.64] ;  /* 0x0000000602037981 */ /* 0x000ee2000c1e1500 */
[----:B------:R-:W-:-:S06]  /*368d0*/  SHF.L.U32 R9, R9, 0x5, RZ ;  /* 0x0000000509097819 */ /* 0x000fcc00000006ff */
[----:B------:R-:W4:Y:S01]  /*368e0*/  LDS R9, [R9+0x40000] ;  /* 0x0400000009097984 */ /* 0x000f220000000800 */
[----:B------:R-:W-:-:S06]  /*368f0*/  FMUL R0, R0, 1.4426950216293334961 ;  /* 0x3fb8aa3b00007820 */ /* 0x000fcc0000400000 */
[----:B------:R-:W4:Y:S01]  /*36900*/  MUFU.EX2 R0, R0 ;  /* 0x0000000000007308 */ /* 0x000f220000000800 */
[----:B--2---:R0:W-:Y:S04]  /*36910*/  STL [R1+0x4b4], R11 ;  /* 0x0004b40b01007387 */ /* 0x0041e80000100800 */
[----:B0-----:R-:W2:Y:S01]  /*36920*/  LDL.LU R11, [R1+0x930] ;  /* 0x00093000010b7983 */ /* 0x001ea20000300800 */
[----:B------:R-:W2:Y:S02]  /*36930*/  LDL.64 R6, [R1+0xe38] ;  /* 0x000e380001067983 */ /* 0x000ea40000100a00 */
[----:B------:R-:W2:Y:S02]  /*36940*/  LDL.64 R12, [R1+0xe30] ;  /* 0x000e3000010c7983 */ /* 0x000ea40000100a00 */
[C---:B----4-:R-:W-:Y:S01]  /*36950*/  FFMA R15, R0.reuse, R15, R9 ;  /* 0x0000000f000f7223 */ /* 0x050fe20000000009 */
[----:B-----5:R0:W-:Y:S04]  /*36960*/  STL [R1+0x4ac], R14 ;  /* 0x0004ac0e01007387 */ /* 0x0201e80000100800 */
[----:B0-----:R-:W4:Y:S01]  /*36970*/  LDL.LU R14, [R1+0x32c] ;  /* 0x00032c00010e7983 */ /* 0x001f220000300800 */
[----:B-1----:R-:W5:Y:S02]  /*36980*/  LDL.LU R4, [R1+0x33c] ;  /* 0x00033c0001047983 */ /* 0x002f640000300800 */
[----:B------:R0:W-:Y:S02]  /*36990*/  STL [R1+0x934], R15 ;  /* 0x0009340f01007387 */ /* 0x0001e40000100800 */
[----:B0-----:R-:W5:Y:S01]  /*369a0*/  LDL.LU R15, [R1+0x328] ;  /* 0x00032800010f7983 */ /* 0x001f620000300800 */
[----:B---3--:R0:W-:Y:S03]  /*369b0*/  STL [R1+0x4a8], R5 ;  /* 0x0004a80501007387 */ /* 0x0081e60000100800 */
[----:B0-----:R-:W3:Y:S01]  /*369c0*/  LDL.LU R5, [R1+0x338] ;  /* 0x0003380001057983 */ /* 0x001ee20000300800 */
[----:B------:R-:W-:-:S02]  /*369d0*/  FMUL R29, R0, R29 ;  /* 0x0000001d001d7220 */ /* 0x000fc40000400000 */
[C---:B------:R-:W-:Y:S02]  /*369e0*/  FMUL R9, R0.reuse, R28 ;  /* 0x0000001c00097220 */ /* 0x040fe40000400000 */
[----:B------:R0:W-:Y:S02]  /*369f0*/  STL [R1+0x4a4], R3 ;  /* 0x0004a40301007387 */ /* 0x0001e40000100800 */
[C---:B------:R-:W-:Y:S02]  /*36a00*/  FMUL R27, R0.reuse, R27 ;  /* 0x0000001b001b7220 */ /* 0x040fe40000400000 */
[C---:B------:R-:W-:Y:S02]  /*36a10*/  FMUL R26, R0.reuse, R26 ;  /* 0x0000001a001a7220 */ /* 0x040fe40000400000 */
[C---:B------:R-:W-:Y:S01]  /*36a20*/  FMUL R24, R0.reuse, R24 ;  /* 0x0000001800187220 */ /* 0x040fe20000400000 */
[----:B0-----:R-:W3:Y:S01]  /*36a30*/  LDL.64 R2, [R1+0xe28] ;  /* 0x000e280001027983 */ /* 0x001ee20000100a00 */
[----:B------:R-:W-:Y:S02]  /*36a40*/  STL [R1+0x2d0], R29 ;  /* 0x0002d01d01007387 */ /* 0x000fe40000100800 */
[----:B------:R0:W-:Y:S02]  /*36a50*/  STL [R1+0x2d4], R9 ;  /* 0x0002d40901007387 */ /* 0x0001e40000100800 */
[----:B------:R-:W-:Y:S01]  /*36a60*/  STL [R1+0x2c0], R27 ;  /* 0x0002c01b01007387 */ /* 0x000fe20000100800 */
[----:B------:R-:W-:Y:S01]  /*36a70*/  STL [R1+0x2c4], R26 ;  /* 0x0002c41a01007387 */ /* 0x000fe20000100800 */
[----:B------:R-:W-:-:S02]  /*36a80*/  FMUL R23, R0, R23 ;  /* 0x0000001700177220 */ /* 0x000fc40000400000 */
[----:B0-----:R-:W-:-:S05]  /*36a90*/  FMUL R9, R0, R25 ;  /* 0x0000001900097220 */ /* 0x001fca0000400000 */
[----:B------:R0:W-:Y:S01]  /*36aa0*/  STL [R1+0x2b0], R9 ;  /* 0x0002b00901007387 */ /* 0x0001e20000100800 */
[----:B------:R1:W-:Y:S02]  /*36ab0*/  STL [R1+0x2b4], R24 ;  /* 0x0002b41801007387 */ /* 0x0003e40000100800 */
[----:B------:R-:W-:Y:S02]  /*36ac0*/  STL [R1+0x2a0], R23 ;  /* 0x0002a01701007387 */ /* 0x000fe40000100800 */
[----:B------:R-:W-:Y:S02]  /*36ad0*/  FMUL R19, R8, R19 ;  /* 0x0000001308137220 */ /* 0x000fe40000400000 */
[----:B0-----:R-:W-:Y:S02]  /*36ae0*/  FMUL R9, R0, R22 ;  /* 0x0000001600097220 */ /* 0x001fe40000400000 */
[----:B------:R-:W-:-:S03]  /*36af0*/  FMUL R0, R8, R21 ;  /* 0x0000001508007220 */ /* 0x000fc60000400000 */
[----:B------:R0:W-:Y:S02]  /*36b00*/  STL [R1+0x2a4], R9 ;  /* 0x0002a40901007387 */ /* 0x0001e40000100800 */
[----:B------:R-:W-:Y:S02]  /*36b10*/  STL [R1+0x2d8], R0 ;  /* 0x0002d80001007387 */ /* 0x000fe40000100800 */
[----:B------:R0:W-:Y:S02]  /*36b20*/  STL [R1+0x2dc], R19 ;  /* 0x0002dc1301007387 */ /* 0x0001e40000100800 */
[----:B-1----:R-:W3:Y:S02]  /*36b30*/  LDL.64 R24, [R1+0xe20] ;  /* 0x000e200001187983 */ /* 0x002ee40000100a00 */
[----:B0-----:R-:W-:-:S05]  /*36b40*/  FMUL R9, R8, R18 ;  /* 0x0000001208097220 */ /* 0x001fca0000400000 */
[----:B------:R-:W-:Y:S01]  /*36b50*/  STL [R1+0x2c8], R9 ;  /* 0x0002c80901007387 */ /* 0x000fe20000100800 */
[----:B------:R-:W3:Y:S02]  /*36b60*/  LDL.64 R18, [R1+0xe18] ;  /* 0x000e180001127983 */ /* 0x000ee40000100a00 */
[----:B------:R-:W-:-:S05]  /*36b70*/  FMUL R0, R8, R17 ;  /* 0x0000001108007220 */ /* 0x000fca0000400000 */
[----:B------:R4:W-:Y:S01]  /*36b80*/  STL [R1+0x2cc], R0 ;  /* 0x0002cc0001007387 */ /* 0x0009e20000100800 */
[C---:B--2---:R-:W-:Y:S02]  /*36b90*/  FFMA R11, R8.reuse, R11, R10 ;  /* 0x0000000b080b7223 */ /* 0x044fe4000000000a */
[C---:B----4-:R-:W-:Y:S02]  /*36ba0*/  FMUL R0, R8.reuse, R14 ;  /* 0x0000000e08007220 */ /* 0x050fe40000400000 */
[C---:B-----5:R-:W-:Y:S02]  /*36bb0*/  FMUL R9, R8.reuse, R15 ;  /* 0x0000000f08097220 */ /* 0x060fe40000400000 */
[----:B------:R-:W2:Y:S03]  /*36bc0*/  LDL.64 R14, [R1+0xe10] ;  /* 0x000e1000010e7983 */ /* 0x000ea60000100a00 */
[----:B------:R-:W-:Y:S02]  /*36bd0*/  STL [R1+0x2b8], R9 ;  /* 0x0002b80901007387 */ /* 0x000fe40000100800 */
[----:B------:R0:W-:Y:S02]  /*36be0*/  STL [R1+0x2bc], R0 ;  /* 0x0002bc0001007387 */ /* 0x0001e40000100800 */
[----:B---3--:R-:W-:-:S02]  /*36bf0*/  FMUL R5, R8, R5 ;  /* 0x0000000508057220 */ /* 0x008fc40000400000 */
[----:B0-----:R-:W-:-:S03]  /*36c00*/  FMUL R0, R8, R4 ;  /* 0x0000000408007220 */ /* 0x001fc60000400000 */
[----:B------:R0:W-:Y:S02]  /*36c10*/  STL [R1+0x2a8], R5 ;  /* 0x0002a80501007387 */ /* 0x0001e40000100800 */
[----:B------:R-:W-:Y:S02]  /*36c20*/  STL [R1+0x2ac], R0 ;  /* 0x0002ac0001007387 */ /* 0x000fe40000100800 */
[----:B------:R-:W3:Y:S02]  /*36c30*/  LDL.64 R8, [R1+0xe08] ;  /* 0x000e080001087983 */ /* 0x000ee40000100a00 */
[----:B------:R1:W-:Y:S01]  /*36c40*/  STL [R1+0x930], R11 ;  /* 0x0009300b01007387 */ /* 0x0003e20000100800 */
[----:B------:R-:W4:Y:S01]  /*36c50*/  LDL.64 R22, [R1+0xdf8] ;  /* 0x000df80001167983 */ /* 0x000f220000100a00 */
[----:B0-----:R-:W-:-:S03]  /*36c60*/  IMAD.WIDE R4, R20, 0x2, R12 ;  /* 0x0000000214047825 */ /* 0x001fc600078e020c */
[----:B------:R-:W5:Y:S04]  /*36c70*/  LDL.64 R12, [R1+0xe00] ;  /* 0x000e0000010c7983 */ /* 0x000f680000100a00 */
[----:B-1----:R-:W4:Y:S04]  /*36c80*/  LDL.64 R10, [R1+0xdf0] ;  /* 0x000df000010a7983 */ /* 0x002f280000100a00 */
[----:B------:R0:W4:Y:S02]  /*36c90*/  LDG.E.U16 R27, [R4.64] ;  /* 0x00000006041b7981 */ /* 0x000124000c1e1500 */
[----:B0-----:R-:W-:-:S02]  /*36ca0*/  IMAD.WIDE R4, R20, 0x2, R18 ;  /* 0x0000000214047825 */ /* 0x001fc400078e0212 */
[----:B------:R-:W4:Y:S02]  /*36cb0*/  LDL.64 R18, [R1+0xde8] ;  /* 0x000de80001127983 */ /* 0x000f240000100a00 */
[----:B------:R-:W-:-:S04]  /*36cc0*/  IMAD.WIDE R6, R20, 0x2, R6 ;  /* 0x0000000214067825 */ /* 0x000fc800078e0206 */
[C---:B------:R-:W-:Y:S01]  /*36cd0*/  IMAD.WIDE R2, R20.reuse, 0x2, R2 ;  /* 0x0000000214027825 */ /* 0x040fe200078e0202 */
[----:B------:R0:W4:Y:S04]  /*36ce0*/  LDG.E.U16 R26, [R6.64] ;  /* 0x00000006061a7981 */ /* 0x000128000c1e1500 */
[----:B------:R2:W4:Y:S01]  /*36cf0*/  LDG.E.U16 R17, [R2.64] ;  /* 0x0000000602117981 */ /* 0x000522000c1e1500 */
[----:B0-----:R-:W-:-:S03]  /*36d00*/  IMAD.WIDE R6, R20, 0x2, R24 ;  /* 0x0000000214067825 */ /* 0x001fc600078e0218 */
[----:B------:R5:W4:Y:S04]  /*36d10*/  LDG.E.U16 R24, [R4.64] ;  /* 0x0000000604187981 */ /* 0x000b28000c1e1500 */
[----:B------:R3:W4:Y:S01]  /*36d20*/  LDG.E.U16 R0, [R6.64] ;  /* 0x0000000606007981 */ /* 0x000722000c1e1500 */
[----:B--2---:R-:W-:-:S03]  /*36d30*/  IMAD.WIDE R2, R20, 0x2, R14 ;  /* 0x0000000214027825 */ /* 0x004fc600078e020e */
[----:B------:R-:W2:Y:S04]  /*36d40*/  LDL.64 R14, [R1+0xde0] ;  /* 0x000de000010e7983 */ /* 0x000ea80000100a00 */
[----:B------:R0:W2:Y:S01]  /*36d50*/  LDG.E.U16 R25, [R2.64] ;  /* 0x0000000602197981 */ /* 0x0000a2000c1e1500 */
[----:B---3--:R-:W-:-:S03]  /*36d60*/  IMAD.WIDE R6, R20, 0x2, R8 ;  /* 0x0000000214067825 */ /* 0x008fc600078e0208 */
[----:B------:R-:W3:Y:S04]  /*36d70*/  LDL.64 R8, [R1+0xdd8] ;  /* 0x000dd80001087983 */ /* 0x000ee80000100a00 */
[----:B------:R4:W3:Y:S01]  /*36d80*/  LDG.E.U16 R28, [R6.64] ;  /* 0x00000006061c7981 */ /* 0x0008e2000c1e1500 */
[----:B-----5:R-:W-:-:S03]  /*36d90*/  IMAD.WIDE R4, R20, 0x2, R12 ;  /* 0x0000000214047825 */ /* 0x020fc600078e020c */
[----:B------:R-:W5:Y:S01]  /*36da0*/  LDL.64 R12, [R1+0xdd0] ;  /* 0x000dd000010c7983 */ /* 0x000f620000100a00 */
[----:B----4-:R-:W-:-:S03]  /*36db0*/  IMAD.WIDE R6, R20, 0x2, R10 ;  /* 0x0000000214067825 */ /* 0x010fc600078e020a */
[----:B------:R1:W4:Y:S01]  /*36dc0*/  LDG.E.U16 R29, [R4.64] ;  /* 0x00000006041d7981 */ /* 0x000322000c1e1500 */
[----:B------:R-:W4:Y:S02]  /*36dd0*/  LDL.64 R10, [R1+0xdc0] ;  /* 0x000dc000010a7983 */ /* 0x000f240000100a00 */
[C---:B0-----:R-:W-:Y:S02]  /*36de0*/  IMAD.WIDE R2, R20.reuse, 0x2, R22 ;  /* 0x0000000214027825 */ /* 0x041fe400078e0216 */
[----:B------:R-:W4:Y:S04]  /*36df0*/  LDL.64 R22, [R1+0xdc8] ;  /* 0x000dc80001167983 */ /* 0x000f280000100a00 */
[----:B------:R2:W4:Y:S01]  /*36e00*/  LDG.E.U16 R21, [R2.64] ;  /* 0x0000000602157981 */ /* 0x000522000c1e1500 */
[----:B-1----:R-:W-:-:S03]  /*36e10*/  IMAD.WIDE R4, R20, 0x2, R18 ;  /* 0x0000000214047825 */ /* 0x002fc600078e0212 */
[----:B------:R-:W4:Y:S04]  /*36e20*/  LDL.64 R18, [R1+0xdb8] ;  /* 0x000db80001127983 */ /* 0x000f280000100a00 */
[----:B------:R0:W-:Y:S04]  /*36e30*/  STL [R1+0x4a0], R26 ;  /* 0x0004a01a01007387 */ /* 0x0001e80000100800 */
[----:B0-----:R3:W4:Y:S01]  /*36e40*/  LDG.E.U16 R26, [R6.64] ;  /* 0x00000006061a7981 */ /* 0x001722000c1e1500 */
[----:B--2---:R-:W-:-:S03]  /*36e50*/  IMAD.WIDE R2, R20, 0x2, R14 ;  /* 0x0000000214027825 */ /* 0x004fc600078e020e */
[----:B------:R-:W2:Y:S01]  /*36e60*/  LDL.64 R14, [R1+0xdb0] ;  /* 0x000db000010e7983 */ /* 0x000ea20000100a00 */
[----:B------:R0:W-:Y:S02]  /*36e70*/  STL [R1+0x49c], R27 ;  /* 0x00049c1b01007387 */ /* 0x0001e40000100800 */
[----:B------:R1:W-:Y:S01]  /*36e80*/  STL [R1+0x498], R17 ;  /* 0x0004981101007387 */ /* 0x0003e20000100800 */
[----:B0-----:R5:W2:Y:S04]  /*36e90*/  LDG.E.U16 R27, [R4.64] ;  /* 0x00000006041b7981 */ /* 0x001aa8000c1e1500 */
[----:B-1----:R0:W2:Y:S01]  /*36ea0*/  LDG.E.U16 R17, [R2.64] ;  /* 0x0000000602117981 */ /* 0x0020a2000c1e1500 */
[----:B---3--:R-:W-:-:S03]  /*36eb0*/  IMAD.WIDE R6, R20, 0x2, R8 ;  /* 0x0000000214067825 */ /* 0x008fc600078e0208 */
[----:B------:R-:W3:Y:S01]  /*36ec0*/  LDL.64 R8, [R1+0xda8] ;  /* 0x000da80001087983 */ /* 0x000ee20000100a00 */
[----:B-----5:R-:W-:-:S03]  /*36ed0*/  IMAD.WIDE R4, R20, 0x2, R12 ;  /* 0x0000000214047825 */ /* 0x020fc600078e020c */
[----:B------:R-:W5:Y:S01]  /*36ee0*/  LDL.64 R12, [R1+0xda0] ;  /* 0x000da000010c7983 */ /* 0x000f620000100a00 */
[----:B------:R1:W-:Y:S02]  /*36ef0*/  STL [R1+0x494], R0 ;  /* 0x0004940001007387 */ /* 0x0003e40000100800 */
[----:B------:R-:W-:Y:S02]  /*36f00*/  STL [R1+0x48c], R25 ;  /* 0x00048c1901007387 */ /* 0x000fe40000100800 */
[----:B------:R0:W-:Y:S01]  /*36f10*/  STL [R1+0x490], R24 ;  /* 0x0004901801007387 */ /* 0x0001e20000100800 */
[----:B-1----:R1:W5:Y:S04]  /*36f20*/  LDG.E.U16 R0, [R6.64] ;  /* 0x0000000606007981 */ /* 0x002368000c1e1500 */
[----:B0-----:R-:W5:Y:S01]  /*36f30*/  LDL.64 R24, [R1+0xd98] ;  /* 0x000d980001187983 */ /* 0x001f620000100a00 */
[----:B------:R0:W-:Y:S03]  /*36f40*/  STL [R1+0x488], R28 ;  /* 0x0004881c01007387 */ /* 0x0001e60000100800 */
[----:B----4-:R4:W-:Y:S01]  /*36f50*/  STL [R1+0x484], R29 ;  /* 0x0004841d01007387 */ /* 0x0109e20000100800 */
[----:B-1----:R-:W-:-:S03]  /*36f60*/  IMAD.WIDE R6, R20, 0x2, R10 ;  /* 0x0000000214067825 */ /* 0x002fc600078e020a */
[----:B0-----:R0:W5:Y:S04]  /*36f70*/  LDG.E.U16 R28, [R4.64] ;  /* 0x00000006041c7981 */ /* 0x001168000c1e1500 */
[----:B------:R-:W5:Y:S01]  /*36f80*/  LDL.64 R10, [R1+0xd90] ;  /* 0x000d9000010a7983 */ /* 0x000f620000100a00 */
[----:B------:R-:W-:-:S04]  /*36f90*/  IMAD.WIDE R2, R20, 0x2, R22 ;  /* 0x0000000214027825 */ /* 0x000fc800078e0216 */
[----:B------:R-:W5:Y:S01]  /*36fa0*/  LDL.64 R22, [R1+0xd88] ;  /* 0x000d880001167983 */ /* 0x000f620000100a00 */
[----:B----4-:R2:W4:Y:S01]  /*36fb0*/  LDG.E.U16 R29, [R2.64] ;  /* 0x00000006021d7981 */ /* 0x010522000c1e1500 */
[----:B0-----:R-:W-:-:S03]  /*36fc0*/  IMAD.WIDE R4, R20, 0x2, R18 ;  /* 0x0000000214047825 */ /* 0x001fc600078e0212 */
[----:B------:R-:W4:Y:S01]  /*36fd0*/  LDL.64 R18, [R1+0xd80] ;  /* 0x000d800001127983 */ /* 0x000f220000100a00 */
[----:B------:R0:W-:Y:S03]  /*36fe0*/  STL [R1+0x480], R21 ;  /* 0x0004801501007387 */ /* 0x0001e60000100800 */
[----:B0-----:R3:W4:Y:S04]  /*36ff0*/  LDG.E.U16 R21, [R6.64] ;  /* 0x0000000606157981 */ /* 0x001728000c1e1500 */
[----:B------:R0:W-:Y:S04]  /*37000*/  STL [R1+0x47c], R26 ;  /* 0x00047c1a01007387 */ /* 0x0001e80000100800 */
[----:B0-----:R5:W4:Y:S01]  /*37010*/  LDG.E.U16 R26, [R4.64] ;  /* 0x00000006041a7981 */ /* 0x001b22000c1e1500 */
[----:B--2---:R-:W-:-:S03]  /*37020*/  IMAD.WIDE R2, R20, 0x2, R14 ;  /* 0x0000000214027825 */ /* 0x004fc600078e020e */
[----:B------:R0:W-:Y:S01]  /*37030*/  STL [R1+0x474], R27 ;  /* 0x0004741b01007387 */ /* 0x0001e20000100800 */
[----:B------:R-:W2:Y:S02]  /*37040*/  LDL.64 R14, [R1+0xd70] ;  /* 0x000d7000010e7983 */ /* 0x000ea40000100a00 */
[C---:B---3--:R-:W-:Y:S02]  /*37050*/  IMAD.WIDE R6, R20.reuse, 0x2, R8 ;  /* 0x0000000214067825 */ /* 0x048fe400078e0208 */
[----:B------:R-:W3:Y:S04]  /*37060*/  LDL.64 R8, [R1+0xd78] ;  /* 0x000d780001087983 */ /* 0x000ee80000100a00 */
[----:B0-----:R0:W3:Y:S01]  /*37070*/  LDG.E.U16 R27, [R2.64] ;  /* 0x00000006021b7981 */ /* 0x0010e2000c1e1500 */
[----:B-----5:R-:W-:-:S03]  /*37080*/  IMAD.WIDE R4, R20, 0x2, R12 ;  /* 0x0000000214047825 */ /* 0x020fc600078e020c */
[----:B------:R-:W5:Y:S01]  /*37090*/  LDL.64 R12, [R1+0xd68] ;  /* 0x000d6800010c7983 */ /* 0x000f620000100a00 */
[----:B------:R1:W-:Y:S03]  /*370a0*/  STL [R1+0x470], R17 ;  /* 0x0004701101007387 */ /* 0x0003e60000100800 */
[----:B------:R0:W-:Y:S04]  /*370b0*/  STL [R1+0x46c], R0 ;  /* 0x00046c0001007387 */ /* 0x0001e80000100800 */
[----:B-1----:R1:W5:Y:S01]  /*370c0*/  LDG.E.U16 R17, [R6.64] ;  /* 0x0000000606117981 */ /* 0x002362000c1e1500 */
[----:B0-----:R-:W-:-:S03]  /*370d0*/  IMAD.WIDE R2, R20, 0x2, R24 ;  /* 0x0000000214027825 */ /* 0x001fc600078e0218 */
[----:B------:R0:W5:Y:S04]  /*370e0*/  LDG.E.U16 R0, [R4.64] ;  /* 0x0000000604007981 */ /* 0x000168000c1e1500 */
[----:B------:R0:W-:Y:S01]  /*370f0*/  STL [R1+0x468], R28 ;  /* 0x0004681c01007387 */ /* 0x0001e20000100800 */
[----:B-1----:R-:W-:-:S03]  /*37100*/  IMAD.WIDE R6, R20, 0x2, R10 ;  /* 0x0000000214067825 */ /* 0x002fc600078e020a */
[----:B------:R-:W5:Y:S04]  /*37110*/  LDL.64 R10, [R1+0xd60] ;  /* 0x000d6000010a7983 */ /* 0x000f680000100a00 */
[----:B------:R3:W5:Y:S04]  /*37120*/  LDG.E.U16 R24, [R6.64] ;  /* 0x0000000606187981 */ /* 0x000768000c1e1500 */
[----:B0-----:R4:W5:Y:S01]  /*37130*/  LDG.E.U16 R28, [R2.64] ;  /* 0x00000006021c7981 */ /* 0x001962000c1e1500 */
[----:B------:R-:W-:-:S04]  /*37140*/  IMAD.WIDE R4, R20, 0x2, R22 ;  /* 0x0000000214047825 */ /* 0x000fc800078e0216 */
[----:B------:R-:W5:Y:S01]  /*37150*/  LDL.64 R22, [R1+0xd58] ;  /* 0x000d580001167983 */ /* 0x000f620000100a00 */
[----:B------:R2:W5:Y:S01]  /*37160*/  LDG.E.U16 R25, [R4.64] ;  /* 0x0000000604197981 */ /* 0x000562000c1e1500 */
[----:B----4-:R-:W-:-:S03]  /*37170*/  IMAD.WIDE R2, R20, 0x2, R18 ;  /* 0x0000000214027825 */ /* 0x010fc600078e0212 */
[----:B------:R-:W4:Y:S01]  /*37180*/  LDL.64 R18, [R1+0xd50] ;  /* 0x000d500001127983 */ /* 0x000f220000100a00 */
[----:B------:R0:W-:Y:S03]  /*37190*/  STL [R1+0x464], R29 ;  /* 0x0004641d01007387 */ /* 0x0001e60000100800 */
[----:B0-----:R5:W4:Y:S01]  /*371a0*/  LDG.E.U16 R29, [R2.64] ;  /* 0x00000006021d7981 */ /* 0x001b22000c1e1500 */
[----:B--2---:R-:W-:-:S04]  /*371b0*/  IMAD.WIDE R4, R20, 0x2, R14 ;  /* 0x0000000214047825 */ /* 0x004fc800078e020e */
[C---:B---3--:R-:W-:Y:S02]  /*371c0*/  IMAD.WIDE R6, R20.reuse, 0x2, R8 ;  /* 0x0000000214067825 */ /* 0x048fe400078e0208 */
[----:B------:R-:W2:Y:S02]  /*371d0*/  LDL.64 R8, [R1+0xd48] ;  /* 0x000d480001087983 */ /* 0x000ea40000100a00 */
[----:B------:R0:W-:Y:S02]  /*371e0*/  STL [R1+0x45c], R21 ;  /* 0x00045c1501007387 */ /* 0x0001e40000100800 */
[----:B------:R-:W-:Y:S02]  /*371f0*/  STL [R1+0x454], R27 ;  /* 0x0004541b01007387 */ /* 0x000fe40000100800 */
[----:B------:R1:W-:Y:S01]  /*37200*/  STL [R1+0x458], R26 ;  /* 0x0004581a01007387 */ /* 0x0003e20000100800 */
[----:B------:R-:W3:Y:S01]  /*37210*/  LDL.64 R14, [R1+0xd38] ;  /* 0x000d3800010e7983 */ /* 0x000ee20000100a00 */
[----:B-----5:R-:W-:-:S03]  /*37220*/  IMAD.WIDE R2, R20, 0x2, R12 ;  /* 0x0000000214027825 */ /* 0x020fc600078e020c */
[----:B0-----:R0:W5:Y:S04]  /*37230*/  LDG.E.U16 R21, [R6.64] ;  /* 0x0000000606157981 */ /* 0x001168000c1e1500 */
[----:B-1----:R-:W3:Y:S04]  /*37240*/  LDL.64 R26, [R1+0xd40] ;  /* 0x000d4000011a7983 */ /* 0x002ee80000100a00 */
[----:B------:R1:W-:Y:S04]  /*37250*/  STL [R1+0x450], R17 ;  /* 0x0004501101007387 */ /* 0x0003e80000100800 */
[----:B------:R0:W-:Y:S04]  /*37260*/  STL [R1+0x448], R0 ;  /* 0x0004480001007387 */ /* 0x0001e80000100800 */
[----:B-1----:R1:W3:Y:S01]  /*37270*/  LDG.E.U16 R17, [R4.64] ;  /* 0x0000000604117981 */ /* 0x0022e2000c1e1500 */
[----:B------:R-:W3:Y:S02]  /*37280*/  LDL.64 R12, [R1+0xd30] ;  /* 0x000d3000010c7983 */ /* 0x000ee40000100a00 */
[----:B0-----:R-:W-:-:S02]  /*37290*/  IMAD.WIDE R6, R20, 0x2, R10 ;  /* 0x0000000214067825 */ /* 0x001fc400078e020a */
[----:B------:R-:W3:Y:S04]  /*372a0*/  LDL.64 R10, [R1+0xd28] ;  /* 0x000d2800010a7983 */ /* 0x000ee80000100a00 */
[----:B------:R0:W3:Y:S04]  /*372b0*/  LDG.E.U16 R0, [R2.64] ;  /* 0x0000000602007981 */ /* 0x0000e8000c1e1500 */
[----:B------:R0:W-:Y:S04]  /*372c0*/  STL [R1+0x43c], R28 ;  /* 0x00043c1c01007387 */ /* 0x0001e80000100800 */
[----:B0-----:R2:W3:Y:S01]  /*372d0*/  LDG.E.U16 R28, [R6.64] ;  /* 0x00000006061c7981 */ /* 0x0014e2000c1e1500 */
[----:B-1----:R-:W-:-:S03]  /*372e0*/  IMAD.WIDE R4, R20, 0x2, R22 ;  /* 0x0000000214047825 */ /* 0x002fc600078e0216 */
[----:B------:R-:W-:Y:S01]  /*372f0*/  STL [R1+0x420], R25 ;  /* 0x0004201901007387 */ /* 0x000fe20000100800 */
[----:B------:R0:W-:Y:S03]  /*37300*/  STL [R1+0x430], R24 ;  /* 0x0004301801007387 */ /* 0x0001e60000100800 */
[----:B0-----:R-:W3:Y:S04]  /*37310*/  LDL.64 R24, [R1+0xd20] ;  /* 0x000d200001187983 */ /* 0x001ee80000100a00 */
[----:B----4-:R0:W-:Y:S04]  /*37320*/  STL [R1+0x41c], R29 ;  /* 0x00041c1d01007387 */ /* 0x0101e80000100800 */
[----:B0-----:R3:W4:Y:S01]  /*37330*/  LDG.E.U16 R29, [R4.64] ;  /* 0x00000006041d7981 */ /* 0x001722000c1e1500 */
[----:B------:R-:W-:-:S04]  /*37340*/  IMAD.WIDE R2, R20, 0x2, R18 ;  /* 0x0000000214027825 */ /* 0x000fc800078e0212 */
[C---:B--2---:R-:W-:Y:S01]  /*37350*/  IMAD.WIDE R6, R20.reuse, 0x2, R8 ;  /* 0x0000000214067825 */ /* 0x044fe200078e0208 */
[----:B-----5:R0:W-:Y:S03]  /*37360*/  STL [R1+0x418], R21 ;  /* 0x0004181501007387 */ /* 0x0201e60000100800 */
[----:B------:R-:W2:Y:S02]  /*37370*/  LDL.64 R22, [R1+0xd18] ;  /* 0x000d180001167983 */ /* 0x000ea40000100a00 */
[----:B------:R-:W5:Y:S02]  /*37380*/  LDL.64 R18, [R1+0xd10] ;  /* 0x000d100001127983 */ /* 0x000f640000100a00 */
[----:B------:R-:W5:Y:S02]  /*37390*/  LDL.64 R8, [R1+0xd08] ;  /* 0x000d080001087983 */ /* 0x000f640000100a00 */
[C---:B---3--:R-:W-:Y:S01]  /*373a0*/  IMAD.WIDE R4, R20.reuse, 0x2, R26 ;  /* 0x0000000214047825 */ /* 0x048fe200078e021a */
[----:B0-----:R0:W3:Y:S04]  /*373b0*/  LDG.E.U16 R21, [R2.64] ;  /* 0x0000000602157981 */ /* 0x0010e8000c1e1500 */
[----:B------:R1:W-:Y:S01]  /*373c0*/  STL [R1+0x414], R17 ;  /* 0x0004141101007387 */ /* 0x0003e20000100800 */
[----:B0-----:R-:W-:-:S03]  /*373d0*/  IMAD.WIDE R2, R20, 0x2, R14 ;  /* 0x0000000214027825 */ /* 0x001fc600078e020e */
[----:B------:R0:W-:Y:S04]  /*373e0*/  STL [R1+0x410], R0 ;  /* 0x0004100001007387 */ /* 0x0001e80000100800 */
[----:B-1----:R1:W3:Y:S04]  /*373f0*/  LDG.E.U16 R17, [R6.64] ;  /* 0x0000000606117981 */ /* 0x0022e8000c1e1500 */
[----:B0-----:R0:W3:Y:S04]  /*37400*/  LDG.E.U16 R0, [R4.64] ;  /* 0x0000000604007981 */ /* 0x0010e8000c1e1500 */
[----:B------:R0:W-:Y:S01]  /*37410*/  STL [R1+0x40c], R28 ;  /* 0x00040c1c01007387 */ /* 0x0001e20000100800 */
[----:B------:R-:W3:Y:S03]  /*37420*/  LDL.64 R14, [R1+0xd00] ;  /* 0x000d0000010e7983 */ /* 0x000ee60000100a00 */
[----:B0-----:R0:W3:Y:S01]  /*37430*/  LDG.E.U16 R28, [R2.64] ;  /* 0x00000006021c7981 */ /* 0x0010e2000c1e1500 */
[----:B-1----:R-:W-:-:S04]  /*37440*/  IMAD.WIDE R6, R20, 0x2, R12 ;  /* 0x0000000214067825 */ /* 0x002fc800078e020c */
[----:B------:R-:W-:-:S04]  /*37450*/  IMAD.WIDE R4, R20, 0x2, R10 ;  /* 0x0000000214047825 */ /* 0x000fc800078e020a */
[----:B------:R-:W3:Y:S01]  /*37460*/  LDL.64 R12, [R1+0xcf8] ;  /* 0x000cf800010c7983 */ /* 0x000ee20000100a00 */
[----:B------:R-:W3:Y:S04]  /*37470*/  LDL.64 R10, [R1+0xcf0] ;  /* 0x000cf000010a7983 */ /* 0x000ee80000100a00 */
[----:B------:R1:W3:Y:S01]  /*37480*/  LDG.E.U16 R27, [R4.64] ;  /* 0x00000006041b7981 */ /* 0x0002e2000c1e1500 */
[----:B0-----:R-:W-:-:S05]  /*37490*/  IMAD.WIDE R2, R20, 0x2, R24 ;  /* 0x0000000214027825 */ /* 0x001fca00078e0218 */
[----:B------:R5:W3:Y:S04]  /*374a0*/  LDG.E.U16 R26, [R2.64] ;  /* 0x00000006021a7981 */ /* 0x000ae8000c1e1500 */
[----:B----4-:R0:W-:Y:S04]  /*374b0*/  STL [R1+0x408], R29 ;  /* 0x0004081d01007387 */ /* 0x0101e80000100800 */
[----:B0-----:R2:W4:Y:S02]  /*374c0*/  LDG.E.U16 R29, [R6.64] ;  /* 0x00000006061d7981 */ /* 0x001524000c1e1500 */
[----:B--2---:R-:W-:-:S04]  /*374d0*/  IMAD.WIDE R6, R20, 0x2, R22 ;  /* 0x0000000214067825 */ /* 0x004fc800078e0216 */
[----:B-----5:R-:W-:-:S04]  /*374e0*/  IMAD.WIDE R2, R20, 0x2, R8 ;  /* 0x0000000214027825 */ /* 0x020fc800078e0208 */
[C---:B-1----:R-:W-:Y:S01]  /*374f0*/  IMAD.WIDE R4, R20.reuse, 0x2, R18 ;  /* 0x0000000214047825 */ /* 0x042fe200078e0212 */
[----:B---3--:R0:W-:Y:S03]  /*37500*/  STL [R1+0x404], R21 ;  /* 0x0004041501007387 */ /* 0x0081e60000100800 */
[----:B------:R-:W2:Y:S02]  /*37510*/  LDL.64 R24, [R1+0xce0] ;  /* 0x000ce00001187983 */ /* 0x000ea40000100a00 */
[----:B------:R-:W3:Y:S02]  /*37520*/  LDL.64 R8, [R1+0xcd8] ;  /* 0x000cd80001087983 */ /* 0x000ee40000100a00 */
[----:B------:R-:W5:Y:S01]  /*37530*/  LDL.LU R22, [R1+0x55c] ;  /* 0x00055c0001167983 */ /* 0x000f620000300800 */
[----:B0-----:R0:W3:Y:S04]  /*37540*/  LDG.E.U16 R21, [R6.64] ;  /* 0x0000000606157981 */ /* 0x0010e8000c1e1500 */
[----:B------:R1:W-:Y:S04]  /*37550*/  STL [R1+0x400], R17 ;  /* 0x0004001101007387 */ /* 0x0003e80000100800 */
[----:B-1----:R-:W5:Y:S01]  /*37560*/  LDL R17, [R1+0x800] ;  /* 0x0008000001117983 */ /* 0x002f620000100800 */
[----:B0-----:R-:W-:-:S04]  /*37570*/  IMAD.WIDE R6, R20, 0x2, R14 ;  /* 0x0000000214067825 */ /* 0x001fc800078e020e */
[----:B------:R0:W-:Y:S01]  /*37580*/  STL [R1+0x3fc], R0 ;  /* 0x0003fc0001007387 */ /* 0x0001e20000100800 */
[----:B------:R1:W5:Y:S04]  /*37590*/  LDG.E.U16 R19, [R6.64] ;  /* 0x0000000606137981 */ /* 0x000368000c1e1500 */
[----:B------:R1:W-:Y:S04]  /*375a0*/  STL [R1+0x3f8], R28 ;  /* 0x0003f81c01007387 */ /* 0x0003e80000100800 */
[----:B0-----:R0:W5:Y:S01]  /*375b0*/  LDG.E.U16 R0, [R4.64] ;  /* 0x0000000604007981 */ /* 0x001162000c1e1500 */
[----:B------:R-:W5:Y:S03]  /*375c0*/  LDL.64 R14, [R1+0xcd0] ;  /* 0x000cd000010e7983 */ /* 0x000f660000100a00 */
[----:B-1----:R-:W5:Y:S04]  /*375d0*/  LDL.64 R6, [R1+0xce8] ;  /* 0x000ce80001067983 */ /* 0x002f680000100a00 */
[----:B------:R1:W5:Y:S01]  /*375e0*/  LDG.E.U16 R28, [R2.64] ;  /* 0x00000006021c7981 */ /* 0x000362000c1e1500 */
[----:B0-----:R-:W-:-:S03]  /*375f0*/  IMAD.WIDE R4, R20, 0x2, R12 ;  /* 0x0000000214047825 */ /* 0x001fc600078e020c */
[----:B------:R-:W5:Y:S01]  /*37600*/  LDL.64 R12, [R1+0xcc8] ;  /* 0x000cc800010c7983 */ /* 0x000f620000100a00 */
[----:B-1----:R-:W-:-:S03]  /*37610*/  IMAD.WIDE R2, R20, 0x2, R10 ;  /* 0x0000000214027825 */ /* 0x002fc600078e020a */
[----:B------:R-:W5:Y:S04]  /*37620*/  LDL.64 R10, [R1+0xcc0] ;  /* 0x000cc000010a7983 */ /* 0x000f680000100a00 */
[----:B------:R-:W0:Y:S04]  /*37630*/  S2R R18, SR_TID.X ;  /* 0x0000000000127919 */ /* 0x000e280000002100 */
[----:B------:R1:W5:Y:S04]  /*37640*/  LDG.E.U16 R23, [R2.64] ;  /* 0x0000000602177981 */ /* 0x000368000c1e1500 */
[----:B----4-:R4:W-:Y:S04]  /*37650*/  STL [R1+0x3f4], R29 ;  /* 0x0003f41d01007387 */ /* 0x0109e80000100800 */
[----:B----4-:R-:W4:Y:S01]  /*37660*/  LDL.LU R29, [R1+0x864] ;  /* 0x00086400011d7983 */ /* 0x010f220000300800 */
[----:B------:R0:W-:Y:S03]  /*37670*/  STL [R1+0x3f0], R27 ;  /* 0x0003f01b01007387 */ /* 0x0001e60000100800 */
[----:B0-----:R-:W4:Y:S01]  /*37680*/  LDL R27, [R1+0x7f8] ;  /* 0x0007f800011b7983 */ /* 0x001f220000100800 */
[----:B------:R0:W-:Y:S03]  /*37690*/  STL [R1+0x3ec], R26 ;  /* 0x0003ec1a01007387 */ /* 0x0001e60000100800 */
[----:B0-----:R2:W4:Y:S01]  /*376a0*/  LDG.E.U16 R26, [R4.64] ;  /* 0x00000006041a7981 */ /* 0x001522000c1e1500 */
[----:B------:R-:W-:-:S04]  /*376b0*/  LOP3.LUT R18, R18, 0x1c, RZ, 0xc0, !PT ;  /* 0x0000001c12127812 */ /* 0x000fc800078ec0ff */
[----:B------:R-:W-:-:S05]  /*376c0*/  LEA.HI R18, R18, 0xc0, RZ, 0x1e ;  /* 0x000000c012127811 */ /* 0x000fca00078ff0ff */
[----:B------:R-:W-:Y:S02]  /*376d0*/  IMAD.SHL.U32 R18, R18, 0x20, RZ ;  /* 0x0000002012127824 */ /* 0x000fe400078e00ff */
[C---:B--2---:R-:W-:Y:S02]  /*376e0*/  IMAD.WIDE R4, R20.reuse, 0x2, R24 ;  /* 0x0000000214047825 */ /* 0x044fe400078e0218 */
[----:B------:R-:W2:Y:S04]  /*376f0*/  LDL.64 R24, [R1+0xcb8] ;  /* 0x000cb80001187983 */ /* 0x000ea80000100a00 */
[----:B---3--:R0:W-:Y:S01]  /*37700*/  STL [R1+0x3e8], R21 ;  /* 0x0003e81501007387 */ /* 0x0081e20000100800 */
[----:B-1----:R-:W-:-:S04]  /*37710*/  IMAD.WIDE R2, R20, 0x2, R8 ;  /* 0x0000000214027825 */ /* 0x002fc800078e0208 */
[----:B------:R-:W-:Y:S01]  /*37720*/  LDS R8, [R18+0x40000] ;  /* 0x0400000012087984 */ /* 0x000fe20000000800 */
[----:B-----5:R1:W-:Y:S03]  /*37730*/  STL [R1+0x3e4], R0 ;  /* 0x0003e40001007387 */ /* 0x0203e60000100800 */
[----:B------:R-:W-:-:S05]  /*37740*/  IMAD.WIDE R6, R20, 0x2, R6 ;  /* 0x0000000214067825 */ /* 0x000fca00078e0206 */
[----:B0-----:R0:W3:Y:S04]  /*37750*/  LDG.E.U16 R21, [R6.64] ;  /* 0x0000000606157981 */ /* 0x0010e8000c1e1500 */
[----:B-1----:R1:W5:Y:S04]  /*37760*/  LDG.E.U16 R0, [R4.64] ;  /* 0x0000000604007981 */ /* 0x002368000c1e1500 */
[----:B------:R-:W-:Y:S01]  /*37770*/  STL [R1+0x3e0], R28 ;  /* 0x0003e01c01007387 */ /* 0x000fe20000100800 */
[----:B------:R1:W-:Y:S02]  /*37780*/  STL [R1+0x3dc], R19 ;  /* 0x0003dc1301007387 */ /* 0x0003e40000100800 */
[----:B0-----:R-:W-:-:S02]  /*37790*/  IMAD.WIDE R6, R20, 0x2, R14 ;  /* 0x0000000214067825 */ /* 0x001fc400078e020e */
[----:B------:R-:W2:Y:S04]  /*377a0*/  LDL.64 R14, [R1+0xca8] ;  /* 0x000ca800010e7983 */ /* 0x000ea80000100a00 */
[----:B-1----:R-:W2:Y:S01]  /*377b0*/  LDL.64 R18, [R1+0xcb0] ;  /* 0x000cb00001127983 */ /* 0x002ea20000100a00 */
[----:B------:R-:W-:-:S04]  /*377c0*/  IMAD.WIDE R4, R20, 0x2, R12 ;  /* 0x0000000214047825 */ /* 0x000fc800078e020c */
[----:B------:R-:W2:Y:S01]  /*377d0*/  LDL.64 R12, [R1+0xca0] ;  /* 0x000ca000010c7983 */ /* 0x000ea20000100a00 */
[----:B------:R0:W2:Y:S02]  /*377e0*/  LDG.E.U16 R28, [R2.64] ;  /* 0x00000006021c7981 */ /* 0x0000a4000c1e1500 */
[----:B0-----:R-:W-:Y:S02]  /*377f0*/  IMAD.WIDE R2, R20, 0x2, R10 ;  /* 0x0000000214027825 */ /* 0x001fe400078e020a */
[----:B----4-:R0:W-:Y:S02]  /*37800*/  STL [R1+0x3d8], R26 ;  /* 0x0003d81a01007387 */ /* 0x0101e40000100800 */
[----:B------:R-:W4:Y:S02]  /*37810*/  LDL.LU R9, [R1+0x8b0] ;  /* 0x0008b00001097983 */ /* 0x000f240000300800 */
[----:B------:R-:W4:Y:S01]  /*37820*/  LDL.64 R10, [R1+0xc98] ;  /* 0x000c9800010a7983 */ /* 0x000f220000100a00 */
[----:B------:R-:W-:-:S04]  /*37830*/  LOP3.LUT R16, R16, 0x1c, RZ, 0xc0, !PT ;  /* 0x0000001c10107812 */ /* 0x000fc800078ec0ff */
[----:B------:R-:W-:Y:S01]  /*37840*/  LEA.HI R16, R16, 0xc8, RZ, 0x1e ;  /* 0x000000c810107811 */ /* 0x000fe200078ff0ff */
[----:B0-----:R0:W4:Y:S03]  /*37850*/  LDG.E.U16 R26, [R6.64] ;  /* 0x00000006061a7981 */ /* 0x001126000c1e1500 */
[----:B------:R-:W-:-:S05]  /*37860*/  SHF.L.U32 R16, R16, 0x5, RZ ;  /* 0x0000000510107819 */ /* 0x000fca00000006ff */
[----:B0-----:R-:W0:Y:S04]  /*37870*/  LDS R6, [R16+0x40000] ;  /* 0x0400000010067984 */ /* 0x001e280000000800 */
[----:B------:R1:W-:Y:S04]  /*37880*/  STL [R1+0x3d4], R23 ;  /* 0x0003d41701007387 */ /* 0x0003e80000100800 */
[----:B-1----:R1:W4:Y:S04]  /*37890*/  LDG.E.U16 R23, [R4.64] ;  /* 0x0000000604177981 */ /* 0x002328000c1e1500 */
[----:B---3--:R3:W-:Y:S04]  /*378a0*/  STL [R1+0x3d0], R21 ;  /* 0x0003d01501007387 */ /* 0x0087e80000100800 */
[----:B-----5:R5:W-:Y:S04]  /*378b0*/  STL [R1+0x3cc], R0 ;  /* 0x0003cc0001007387 */ /* 0x020be80000100800 */
[----:B---3--:R2:W3:Y:S01]  /*378c0*/  LDG.E.U16 R21, [R2.64] ;  /* 0x0000000602157981 */ /* 0x0084e2000c1e1500 */
[----:B-----5:R-:W-:-:S04]  /*378d0*/  FADD R0, -R17, R22 ;  /* 0x0000001611007221 */ /* 0x020fc80000000100 */
[----:B------:R-:W-:-:S06]  /*378e0*/  FMUL R0, R0, 1.4426950216293334961 ;  /* 0x3fb8aa3b00007820 */ /* 0x000fcc0000400000 */
[----:B------:R-:W4:Y:S01]  /*378f0*/  MUFU.EX2 R0, R0 ;  /* 0x0000000000007308 */ /* 0x000f220000000800 */
[----:B--2---:R-:W-:-:S04]  /*37900*/  IMAD.WIDE R2, R20, 0x2, R24 ;  /* 0x0000000214027825 */ /* 0x004fc800078e0218 */
[C---:B-1----:R-:W-:Y:S01]  /*37910*/  IMAD.WIDE R4, R20.reuse, 0x2, R18 ;  /* 0x0000000214047825 */ /* 0x042fe200078e0212 */
[----:B------:R1:W2:Y:S04]  /*37920*/  LDG.E.U16 R17, [R2.64] ;  /* 0x0000000602117981 */ /* 0x0002a8000c1e1500 */
[----:B------:R5:W2:Y:S01]  /*37930*/  LDG.E.U16 R7, [R4.64] ;  /* 0x0000000604077981 */ /* 0x000aa2000c1e1500 */
[----:B-1----:R-:W-:-:S03]  /*37940*/  IMAD.WIDE R2, R20, 0x2, R14 ;  /* 0x0000000214027825 */ /* 0x002fc600078e020e */
[----:B0-----:R-:W-:Y:S04]  /*37950*/  STL [R1+0x209c], R6 ;  /* 0x00209c0601007387 */ /* 0x001fe80000100800 */
[----:B-----5:R0:W5:Y:S01]  /*37960*/  LDG.E.U16 R5, [R2.64] ;  /* 0x0000000602057981 */ /* 0x020162000c1e1500 */
[----:B------:R-:W-:Y:S02]  /*37970*/  STL [R1+0x3c8], R28 ;  /* 0x0003c81c01007387 */ /* 0x000fe40000100800 */
[----:B------:R1:W-:Y:S02]  /*37980*/  STL [R1+0x20a0], R20 ;  /* 0x0020a01401007387 */ /* 0x0003e40000100800 */
[----:B----4-:R-:W-:Y:S02]  /*37990*/  FFMA R9, R0, R9, R8 ;  /* 0x0000000900097223 */ /* 0x010fe40000000008 */
[----:B0-----:R-:W-:-:S03]  /*379a0*/  IMAD.WIDE R2, R20, 0x2, R12 ;  /* 0x0000000214027825 */ /* 0x001fc600078e020c */
[----:B------:R-:W-:Y:S04]  /*379b0*/  STL [R1+0x8b0], R9 ;  /* 0x0008b00901007387 */ /* 0x000fe80000100800 */
[----:B------:R0:W4:Y:S02]  /*379c0*/  LDG.E.U16 R16, [R2.64] ;  /* 0x0000000602107981 */ /* 0x000124000c1e1500 */
[----:B0-----:R-:W-:Y:S02]  /*379d0*/  IMAD.WIDE R2, R20, 0x2, R10 ;  /* 0x0000000214027825 */ /* 0x001fe400078e020a */
[----:B-1----:R-:W2:Y:S04]  /*379e0*/  LDL.LU R20, [R1+0x660] ;  /* 0x0006600001147983 */ /* 0x002ea80000300800 */
[----:B------:R0:W3:Y:S04]  /*379f0*/  LDG.E.U16 R15, [R2.64] ;  /* 0x00000006020f7981 */ /* 0x0000e8000c1e1500 */
[----:B--2---:R1:W-:Y:S04]  /*37a00*/  STL [R1+0x20a4], R20 ;  /* 0x0020a41401007387 */ /* 0x0043e80000100800 */
[----:B-1----:R-:W2:Y:S01]  /*37a10*/  LDL.LU R20, [R1+0x634] ;  /* 0x0006340001147983 */ /* 0x002ea20000300800 */
[----:B------:R-:W-:Y:S03]  /*37a20*/  STL [R1+0x3c4], R26 ;  /* 0x0003c41a01007387 */ /* 0x000fe60000100800 */
[----:B--2---:R1:W-:Y:S04]  /*37a30*/  STL [R1+0x20a8], R20 ;  /* 0x0020a81401007387 */ /* 0x0043e80000100800 */
[----:B-1----:R-:W2:Y:S04]  /*37a40*/  LDL.LU R20, [R1+0x630] ;  /* 0x0006300001147983 */ /* 0x002ea80000300800 */
[----:B--2---:R1:W-:Y:S01]  /*37a50*/  STL [R1+0x20ac], R20 ;  /* 0x0020ac1401007387 */ /* 0x0043e20000100800 */
[----:B------:R-:W-:Y:S03]  /*37a60*/  STL [R1+0x3c0], R23 ;  /* 0x0003c01701007387 */ /* 0x000fe60000100800 */
[----:B-1----:R-:W2:Y:S01]  /*37a70*/  LDL.LU R20, [R1+0x614] ;  /* 0x0006140001147983 */ /* 0x002ea20000300800 */
[----:B---3--:R-:W-:Y:S03]  /*37a80*/  STL [R1+0x3bc], R21 ;  /* 0x0003bc1501007387 */ /* 0x008fe60000100800 */
[----:B--2---:R1:W-:Y:S04]  /*37a90*/  STL [R1+0x20b0], R20 ;  /* 0x0020b01401007387 */ /* 0x0043e80000100800 */
[----:B-1----:R-:W2:Y:S01]  /*37aa0*/  LDL.LU R20, [R1+0x610] ;  /* 0x0006100001147983 */ /* 0x002ea20000300800 */
[----:B------:R-:W3:Y:S02]  /*37ab0*/  LDL.LU R6, [R1+0x664] ;  /* 0x0006640001067983 */ /* 0x000ee40000300800 */
[----:B------:R-:W3:Y:S02]  /*37ac0*/  LDL.LU R28, [R1+0x670] ;  /* 0x00067000011c7983 */ /* 0x000ee40000300800 */
[----:B------:R-:W-:Y:S01]  /*37ad0*/  STL [R1+0x3b8], R17 ;  /* 0x0003b81101007387 */ /* 0x000fe20000100800 */
[----:B------:R-:W3:Y:S01]  /*37ae0*/  LDL.LU R26, [R1+0x674] ;  /* 0x00067400011a7983 */ /* 0x000ee20000300800 */
[----:B0-----:R-:W3:Y:S02]  /*37af0*/  LDL.64 R2, [R1+0xc90] ;  /* 0x000c900001027983 */ /* 0x001ee40000100a00 */
[----:B------:R-:W3:Y:S02]  /*37b00*/  LDL.LU R21, [R1+0x8ac] ;  /* 0x0008ac0001157983 */ /* 0x000ee40000300800 */
[----:B------:R-:W3:Y:S01]  /*37b10*/  LDL.64 R24, [R1+0xc88] ;  /* 0x000c880001187983 */ /* 0x000ee20000100a00 */
[----:B------:R-:W3:Y:S01]  /*37b20*/  LDL.LU R14, [R1+0x618] ;  /* 0x00061800010e7983 */ /* 0x000ee20000300800 */
[----:B------:R-:W3:Y:S02]  /*37b30*/  LDL.LU R13, [R1+0x61c] ;  /* 0x00061c00010d7983 */ /* 0x000ee40000300800 */
[----:B------:R-:W3:Y:S02]  /*37b40*/  LDL.LU R12, [R1+0x638] ;  /* 0x00063800010c7983 */ /* 0x000ee40000300800 */
[----:B------:R-:W3:Y:S01]  /*37b50*/  LDL.LU R10, [R1+0x63c] ;  /* 0x00063c00010a7983 */ /* 0x000ee20000300800 */
[----:B------:R-:W3:Y:S01]  /*37b60*/  LDL.LU R9, [R1+0x668] ;  /* 0x0006680001097983 */ /* 0x000ee20000300800 */
[----:B------:R0:W-:Y:S02]  /*37b70*/  STL [R1+0x3b4], R7 ;  /* 0x0003b40701007387 */ /* 0x0001e40000100800 */
[----:B------:R-:W3:Y:S02]  /*37b80*/  LDL.LU R8, [R1+0x66c] ;  /* 0x00066c0001087983 */ /* 0x000ee40000300800 */
[----:B-----5:R1:W-:Y:S02]  /*37b90*/  STL [R1+0x3b0], R5 ;  /* 0x0003b00501007387 */ /* 0x0203e40000100800 */
[----:B------:R-:W-:Y:S01]  /*37ba0*/  FADD R4, -R27, R29 ;  /* 0x0000001d1b047221 */ /* 0x000fe20000000100 */
[----:B0-----:R-:W5:Y:S01]  /*37bb0*/  LDL.LU R7, [R1+0x678] ;  /* 0x0006780001077983 */ /* 0x001f620000300800 */
[----:B-1----:R-:W3:Y:S02]  /*37bc0*/  LDL.LU R5, [R1+0x67c] ;  /* 0x00067c0001057983 */ /* 0x002ee40000300800 */
[----:B----4-:R0:W-:Y:S02]  /*37bd0*/  STL [R1+0x1c], R16 ;  /* 0x00001c1001007387 */ /* 0x0101e40000100800 */
[----:B------:R-:W4:Y:S01]  /*37be0*/  LDL.LU R23, [R1+0x554] ;  /* 0x0005540001177983 */ /* 0x000f220000300800 */
[----:B------:R-:W4:Y:S01]  /*37bf0*/  LDL.LU R11, [R1+0x558] ;  /* 0x00055800010b7983 */ /* 0x000f220000300800 */
[----:B------:R-:W3:Y:S02]  /*37c00*/  LDL.LU R22, [R1+0x54c] ;  /* 0x00054c0001167983 */ /* 0x000ee40000300800 */
[----:B------:R-:W3:Y:S02]  /*37c10*/  LDL.LU R19, [R1+0x550] ;  /* 0x0005500001137983 */ /* 0x000ee40000300800 */
[----:B------:R-:W3:Y:S01]  /*37c20*/  LDL.LU R18, [R1+0x544] ;  /* 0x0005440001127983 */ /* 0x000ee20000300800 */
[----:B------:R-:W3:Y:S01]  /*37c30*/  LDL.LU R27, [R1+0x548] ;  /* 0x00054800011b7983 */ /* 0x000ee20000300800 */
[----:B------:R-:W3:Y:S02]  /*37c40*/  LDL.LU R17, [R1+0x53c] ;  /* 0x00053c0001117983 */ /* 0x000ee40000300800 */
[----:B------:R1:W-:Y:S02]  /*37c50*/  STL [R1+0x18], R15 ;  /* 0x0000180f01007387 */ /* 0x0003e40000100800 */
[----:B------:R-:W3:Y:S01]  /*37c60*/  LDL.LU R29, [R1+0x540] ;  /* 0x00054000011d7983 */ /* 0x000ee20000300800 */
[----:B0-----:R-:W3:Y:S04]  /*37c70*/  LDL.LU R16, [R1+0x86c] ;  /* 0x00086c0001107983 */ /* 0x001ee80000300800 */
[----:B-1----:R-:W3:Y:S01]  /*37c80*/  LDL R15, [R1+0x7f4] ;  /* 0x0007f400010f7983 */ /* 0x002ee20000100800 */
[----:B--2---:R-:W-:-:S05]  /*37c90*/  FMUL R20, R0, R20 ;  /* 0x0000001400147220 */ /* 0x004fca0000400000 */
[----:B------:R0:W-:Y:S04]  /*37ca0*/  STL [R1+0x330], R20 ;  /* 0x0003301401007387 */ /* 0x0001e80000100800 */
[----:B0-----:R-:W2:Y:S02]  /*37cb0*/  LDL.LU R20, [R1+0x20b0] ;  /* 0x0020b00001147983 */ /* 0x001ea40000300800 */
        /* <DEDUP_REMOVED lines=8> */
[----:B0-----:R-:W2:Y:S01]  /*37d40*/  LDL.LU R20, [R1+0x20a4] ;  /* 0x0020a40001147983 */ /* 0x001ea20000300800 */
[C---:B---3--:R-:W-:Y:S02]  /*37d50*/  FMUL R6, R0.reuse, R6 ;  /* 0x0000000600067220 */ /* 0x048fe40000400000 */
[----:B------:R-:W-:Y:S02]  /*37d60*/  FMUL R28, R0, R28 ;  /* 0x0000001c001c7220 */ /* 0x000fe40000400000 */
[----:B------:R-:W-:Y:S02]  /*37d70*/  FMUL R4, R4, 1.4426950216293334961 ;  /* 0x3fb8aa3b04047820 */ /* 0x000fe40000400000 */
[----:B--2---:R-:W-:-:S05]  /*37d80*/  FMUL R20, R0, R20 ;  /* 0x0000001400147220 */ /* 0x004fca0000400000 */
[----:B------:R0:W-:Y:S04]  /*37d90*/  STL [R1+0x340], R20 ;  /* 0x0003401401007387 */ /* 0x0001e80000100800 */
[----:B0-----:R-:W2:Y:S01]  /*37da0*/  LDL.LU R20, [R1+0x20a0] ;  /* 0x0020a00001147983 */ /* 0x001ea20000300800 */
[----:B------:R0:W-:Y:S03]  /*37db0*/  STL [R1+0x344], R6 ;  /* 0x0003440601007387 */ /* 0x0001e60000100800 */
[----:B0-----:R-:W3:Y:S01]  /*37dc0*/  LDL.LU R6, [R1+0x209c] ;  /* 0x00209c0001067983 */ /* 0x001ee20000300800 */
[----:B------:R0:W-:Y:S03]  /*37dd0*/  STL [R1+0x350], R28 ;  /* 0x0003501c01007387 */ /* 0x0001e60000100800 */
[----:B0-----:R-:W4:Y:S01]  /*37de0*/  LDL.LU R28, [R1+0x2098] ;  /* 0x00209800011c7983 */ /* 0x001f220000300800 */
[----:B------:R-:W0:Y:S01]  /*37df0*/  MUFU.EX2 R4, R4 ;  /* 0x0000000400047308 */ /* 0x000e220000000800 */
[----:B------:R-:W-:-:S05]  /*37e00*/  FMUL R0, R0, R26 ;  /* 0x0000001a00007220 */ /* 0x000fca0000400000 */
[----:B------:R0:W-:Y:S02]  /*37e10*/  STL [R1+0x354], R0 ;  /* 0x0003540001007387 */ /* 0x0001e40000100800 */
[----:B0-----:R-:W-:Y:S02]  /*37e20*/  FMUL R0, R4, R12 ;  /* 0x0000000c04007220 */ /* 0x001fe40000400000 */
[----:B--2---:R-:W-:-:S05]  /*37e30*/  IMAD.WIDE R2, R20, 0x2, R2 ;  /* 0x0000000214027825 */ /* 0x004fca00078e0202 */
[----:B------:R0:W2:Y:S01]  /*37e40*/  LDG.E.U16 R26, [R2.64] ;  /* 0x00000006021a7981 */ /* 0x0000a2000c1e1500 */
[----:B---3--:R-:W-:Y:S02]  /*37e50*/  FFMA R21, R4, R21, R6 ;  /* 0x0000001504157223 */ /* 0x008fe40000000006 */
[----:B0-----:R-:W-:-:S05]  /*37e60*/  IMAD.WIDE R2, R20, 0x2, R24 ;  /* 0x0000000214027825 */ /* 0x001fca00078e0218 */
[----:B------:R0:W3:Y:S04]  /*37e70*/  LDG.E.U16 R6, [R2.64] ;  /* 0x0000000602067981 */ /* 0x0000e8000c1e1500 */
[----:B------:R-:W-:Y:S01]  /*37e80*/  STL [R1+0x8ac], R21 ;  /* 0x0008ac1501007387 */ /* 0x000fe20000100800 */
[C---:B0-----:R-:W-:Y:S02]  /*37e90*/  FMUL R3, R4.reuse, R14 ;  /* 0x0000000e04037220 */ /* 0x041fe40000400000 */
[----:B------:R-:W-:-:S03]  /*37ea0*/  FMUL R2, R4, R13 ;  /* 0x0000000d04027220 */ /* 0x000fc60000400000 */
[----:B------:R0:W-:Y:S02]  /*37eb0*/  STL [R1+0x338], R3 ;  /* 0x0003380301007387 */ /* 0x0001e40000100800 */
[----:B------:R1:W-:Y:S02]  /*37ec0*/  STL [R1+0x33c], R2 ;  /* 0x00033c0201007387 */ /* 0x0003e40000100800 */
[----:B------:R4:W-:Y:S02]  /*37ed0*/  STL [R1+0x328], R0 ;  /* 0x0003280001007387 */ /* 0x0009e40000100800 */
[C---:B0-----:R-:W-:Y:S02]  /*37ee0*/  FMUL R3, R4.reuse, R10 ;  /* 0x0000000a04037220 */ /* 0x041fe40000400000 */
[C---:B-1----:R-:W-:Y:S02]  /*37ef0*/  FMUL R2, R4.reuse, R9 ;  /* 0x0000000904027220 */ /* 0x042fe40000400000 */
[----:B----4-:R-:W-:Y:S01]  /*37f00*/  FMUL R0, R4, R8 ;  /* 0x0000000804007220 */ /* 0x010fe20000400000 */
[----:B------:R5:W-:Y:S01]  /*37f10*/  STL [R1+0x32c], R3 ;  /* 0x00032c0301007387 */ /* 0x000be20000100800 */
[----:B------:R-:W4:Y:S02]  /*37f20*/  LDL.LU R12, [R1+0x534] ;  /* 0x00053400010c7983 */ /* 0x000f240000300800 */
[----:B------:R-:W-:Y:S01]  /*37f30*/  STL [R1+0x348], R2 ;  /* 0x0003480201007387 */ /* 0x000fe20000100800 */
[----:B------:R-:W-:Y:S01]  /*37f40*/  LEA.HI R13, R28, 0xd0, RZ, 0x1e ;  /* 0x000000d01c0d7811 */ /* 0x000fe200078ff0ff */
[----:B------:R0:W-:Y:S01]  /*37f50*/  STL [R1+0x34c], R0 ;  /* 0x00034c0001007387 */ /* 0x0001e20000100800 */
[----:B------:R-:W4:Y:S02]  /*37f60*/  LDL.LU R28, [R1+0x538] ;  /* 0x00053800011c7983 */ /* 0x000f240000300800 */
[----:B-----5:R-:W-:-:S02]  /*37f70*/  FMUL R3, R4, R7 ;  /* 0x0000000704037220 */ /* 0x020fc40000400000 */
[----:B0-----:R-:W-:Y:S01]  /*37f80*/  FMUL R0, R4, R5 ;  /* 0x0000000504007220 */ /* 0x001fe20000400000 */
[----:B------:R-:W-:Y:S02]  /*37f90*/  F2FP.PACK_AB R4, R23, R11 ;  /* 0x0000000b1704723e */ /* 0x000fe400000000ff */
[----:B------:R0:W-:Y:S02]  /*37fa0*/  STL [R1+0x358], R3 ;  /* 0x0003580301007387 */ /* 0x0001e40000100800 */
[----:B------:R1:W-:Y:S01]  /*37fb0*/  STL [R1+0x35c], R0 ;  /* 0x00035c0001007387 */ /* 0x0003e20000100800 */
[----:B------:R-:W-:Y:S01]  /*37fc0*/  F2FP.PACK_AB R29, R17, R29 ;  /* 0x0000001d111d723e */ /* 0x000fe200000000ff */
[----:B------:R-:W-:Y:S01]  /*37fd0*/  STL [R1+0x8], R4 ;  /* 0x0000080401007387 */ /* 0x000fe20000100800 */
[----:B------:R-:W5:Y:S01]  /*37fe0*/  LDL.LU R11, [R1+0x52c] ;  /* 0x00052c00010b7983 */ /* 0x000f620000300800 */
[----:B0-----:R-:W-:Y:S02]  /*37ff0*/  F2FP.PACK_AB R3, R22, R19 ;  /* 0x000000131603723e */ /* 0x001fe400000000ff */
[----:B-1----:R-:W-:Y:S01]  /*38000*/  F2FP.PACK_AB R0, R18, R27 ;  /* 0x0000001b1200723e */ /* 0x002fe200000000ff */
[----:B------:R-:W-:-:S05]  /*38010*/  IMAD.SHL.U32 R13, R13, 0x20, RZ ;  /* 0x000000200d0d7824 */ /* 0x000fca00078e00ff */
[----:B------:R-:W0:Y:S04]  /*38020*/  LDS R2, [R13+0x40000] ;  /* 0x040000000d027984 */ /* 0x000e280000000800 */
[----:B--2---:R1:W-:Y:S01]  /*38030*/  STL [R1+0x14], R26 ;  /* 0x0000141a01007387 */ /* 0x0043e20000100800 */
[----:B------:R-:W-:Y:S02]  /*38040*/  STL [R1+0x4], R3 ;  /* 0x0000040301007387 */ /* 0x000fe40000100800 */
[----:B------:R-:W5:Y:S02]  /*38050*/  LDL.LU R27, [R1+0x530] ;  /* 0x00053000011b7983 */ /* 0x000f640000300800 */
[----:B------:R-:W-:Y:S01]  /*38060*/  STL [R1], R0 ;  /* 0x0000000001007387 */ /* 0x000fe20000100800 */
[----:B---3--:R-:W-:Y:S01]  /*38070*/  STL [R1+0x10], R6 ;  /* 0x0000100601007387 */ /* 0x008fe20000100800 */
[----:B------:R2:W-:Y:S02]  /*38080*/  STL [R1+0x2030], R29 ;  /* 0x0020301d01007387 */ /* 0x0005e40000100800 */
[----:B-1----:R-:W3:Y:S01]  /*38090*/  LDL.LU R26, [R1+0x528] ;  /* 0x00052800011a7983 */ /* 0x002ee20000300800 */
[----:B--2---:R-:W2:Y:S01]  /*380a0*/  LDL.LU R29, [R1+0x51c] ;  /* 0x00051c00011d7983 */ /* 0x004ea20000300800 */
[----:B------:R-:W2:Y:S02]  /*380b0*/  LDL.LU R25, [R1+0x520] ;  /* 0x0005200001197983 */ /* 0x000ea40000300800 */
        /* <DEDUP_REMOVED lines=16> */
[----:B------:R-:W-:-:S02]  /*381c0*/  FADD R0, -R15, R16 ;  /* 0x000000100f007221 */ /* 0x000fc40000000100 */
[----:B------:R-:W3:Y:S01]  /*381d0*/  LDL.LU R9, [R1+0x394] ;  /* 0x0003940001097983 */ /* 0x000ee20000300800 */
[----:B------:R-:W3:Y:S01]  /*381e0*/  LDL.LU R16, [R1+0x3a0] ;  /* 0x0003a00001107983 */ /* 0x000ee20000300800 */
[----:B------:R-:W3:Y:S01]  /*381f0*/  LDL.LU R15, [R1+0x384] ;  /* 0x00038400010f7983 */ /* 0x000ee20000300800 */
[----:B----4-:R-:W-:Y:S02]  /*38200*/  F2FP.PACK_AB R28, R12, R28 ;  /* 0x0000001c0c1c723e */ /* 0x010fe400000000ff */
[----:B------:R-:W4:Y:S03]  /*38210*/  LDL.LU R12, [R1+0x390] ;  /* 0x00039000010c7983 */ /* 0x000f260000300800 */
[----:B------:R1:W-:Y:S02]  /*38220*/  STL [R1+0x2034], R28 ;  /* 0x0020341c01007387 */ /* 0x0003e40000100800 */
[----:B-1----:R-:W4:Y:S01]  /*38230*/  LDL.LU R28, [R1+0x524] ;  /* 0x00052400011c7983 */ /* 0x002f220000300800 */
[----:B------:R-:W4:Y:S01]  /*38240*/  LDL.LU R14, [R1+0x374] ;  /* 0x00037400010e7983 */ /* 0x000f220000300800 */
[----:B-----5:R-:W-:-:S02]  /*38250*/  F2FP.PACK_AB R27, R11, R27 ;  /* 0x0000001b0b1b723e */ /* 0x020fc400000000ff */
[----:B------:R-:W5:Y:S03]  /*38260*/  LDL.LU R11, [R1+0x380] ;  /* 0x00038000010b7983 */ /* 0x000f660000300800 */
[----:B------:R-:W-:Y:S01]  /*38270*/  STL [R1+0x2038], R27 ;  /* 0x0020381b01007387 */ /* 0x000fe20000100800 */
[----:B--2---:R-:W-:Y:S02]  /*38280*/  F2FP.PACK_AB R25, R29, R25 ;  /* 0x000000191d19723e */ /* 0x004fe400000000ff */
[----:B---3--:R-:W-:Y:S02]  /*38290*/  F2FP.PACK_AB R24, R4, R24 ;  /* 0x000000180418723e */ /* 0x008fe400000000ff */
[----:B------:R-:W-:Y:S02]  /*382a0*/  F2FP.PACK_AB R23, R3, R23 ;  /* 0x000000170317723e */ /* 0x000fe400000000ff */
[----:B------:R-:W-:-:S02]  /*382b0*/  F2FP.PACK_AB R22, R6, R22 ;  /* 0x000000160616723e */ /* 0x000fc400000000ff */
[----:B------:R-:W-:Y:S02]  /*382c0*/  F2FP.PACK_AB R21, R8, R21 ;  /* 0x000000150815723e */ /* 0x000fe400000000ff */
[----:B------:R-:W-:Y:S02]  /*382d0*/  F2FP.PACK_AB R20, R5, R20 ;  /* 0x000000140514723e */ /* 0x000fe400000000ff */
[----:B------:R-:W-:Y:S02]  /*382e0*/  F2FP.PACK_AB R19, R7, R19 ;  /* 0x000000130713723e */ /* 0x000fe400000000ff */
[----:B------:R-:W-:Y:S02]  /*382f0*/  F2FP.PACK_AB R18, R10, R18 ;  /* 0x000000120a12723e */ /* 0x000fe400000000ff */
[----:B------:R-:W-:Y:S02]  /*38300*/  F2FP.PACK_AB R17, R13, R17 ;  /* 0x000000110d11723e */ /* 0x000fe400000000ff */
[----:B------:R-:W-:-:S02]  /*38310*/  F2FP.PACK_AB R16, R9, R16 ;  /* 0x000000100910723e */ /* 0x000fc400000000ff */
[----:B----4-:R-:W-:-:S05]  /*38320*/  F2FP.PACK_AB R26, R28, R26 ;  /* 0x0000001a1c1a723e */ /* 0x010fca00000000ff */
[----:B------:R-:W-:Y:S01]  /*38330*/  STL [R1+0x203c], R26 ;  /* 0x00203c1a01007387 */ /* 0x000fe20000100800 */
[----:B------:R-:W-:Y:S02]  /*38340*/  STL [R1+0x2028], R25 ;  /* 0x0020281901007387 */ /* 0x000fe40000100800 */
[----:B------:R-:W-:Y:S02]  /*38350*/  STL [R1+0x202c], R24 ;  /* 0x00202c1801007387 */ /* 0x000fe40000100800 */
[----:B------:R-:W-:Y:S01]  /*38360*/  STL [R1+0x2040], R23 ;  /* 0x0020401701007387 */ /* 0x000fe20000100800 */
[----:B------:R-:W-:Y:S01]  /*38370*/  STL [R1+0x2044], R22 ;  /* 0x0020441601007387 */ /* 0x000fe20000100800 */
[----:B------:R1:W-:Y:S02]  /*38380*/  STL [R1+0x2048], R21 ;  /* 0x0020481501007387 */ /* 0x0003e40000100800 */
[----:B------:R-:W-:Y:S02]  /*38390*/  STL [R1+0x204c], R20 ;  /* 0x00204c1401007387 */ /* 0x000fe40000100800 */
[----:B------:R-:W-:Y:S01]  /*383a0*/  STL [R1+0x2050], R19 ;  /* 0x0020501301007387 */ /* 0x000fe20000100800 */
[----:B------:R-:W-:Y:S01]  /*383b0*/  STL [R1+0x2054], R18 ;  /* 0x0020541201007387 */ /* 0x000fe20000100800 */
[----:B------:R-:W2:Y:S02]  /*383c0*/  LDL.LU R7, [R1+0xc] ;  /* 0x00000c0001077983 */ /* 0x000ea40000300800 */
[----:B------:R-:W2:Y:S02]  /*383d0*/  LDL.LU R13, [R1+0x370] ;  /* 0x00037000010d7983 */ /* 0x000ea40000300800 */
[----:B------:R-:W-:Y:S01]  /*383e0*/  STL [R1+0x2058], R17 ;  /* 0x0020581101007387 */ /* 0x000fe20000100800 */
[----:B------:R-:W-:Y:S01]  /*383f0*/  STL [R1+0x205c], R16 ;  /* 0x00205c1001007387 */ /* 0x000fe20000100800 */
[----:B------:R-:W-:Y:S01]  /*38400*/  F2FP.PACK_AB R15, R15, R12 ;  /* 0x0000000c0f0f723e */ /* 0x000fe200000000ff */
[----:B-1----:R-:W3:Y:S02]  /*38410*/  LDL.LU R21, [R1+0x870] ;  /* 0x0008700001157983 */ /* 0x002ee40000300800 */
[----:B------:R-:W3:Y:S01]  /*38420*/  LDL R22, [R1+0x7f0] ;  /* 0x0007f00001167983 */ /* 0x000ee20000100800 */
[----:B------:R-:W4:Y:S01]  /*38430*/  LDL.LU R23, [R1+0x4cc] ;  /* 0x0004cc0001177983 */ /* 0x000f220000300800 */
[----:B------:R-:W4:Y:S02]  /*38440*/  LDL.LU R12, [R1+0x4d0] ;  /* 0x0004d000010c7983 */ /* 0x000f240000300800 */
[----:B------:R1:W-:Y:S02]  /*38450*/  STL [R1+0x2060], R15 ;  /* 0x0020600f01007387 */ /* 0x0003e40000100800 */
[----:B-1----:R-:W0:Y:S01]  /*38460*/  LDL.LU R15, [R1+0x8a8] ;  /* 0x0008a800010f7983 */ /* 0x002e220000300800 */
[----:B------:R-:W-:-:S03]  /*38470*/  FMUL R0, R0, 1.4426950216293334961 ;  /* 0x3fb8aa3b00007820 */ /* 0x000fc60000400000 */
[----:B------:R-:W1:Y:S01]  /*38480*/  S2R R5, SR_TID.X ;  /* 0x0000000000057919 */ /* 0x000e620000002100 */
[----:B------:R-:W2:Y:S02]  /*38490*/  LDL.LU R6, [R1+0x6c0] ;  /* 0x0006c00001067983 */ /* 0x000ea40000300800 */
[----:B------:R-:W2:Y:S02]  /*384a0*/  LDL.LU R20, [R1+0x6c4] ;  /* 0x0006c40001147983 */ /* 0x000ea40000300800 */
[----:B------:R-:W2:Y:S01]  /*384b0*/  LDL.LU R19, [R1+0x6b0] ;  /* 0x0006b00001137983 */ /* 0x000ea20000300800 */
[----:B------:R-:W2:Y:S01]  /*384c0*/  LDL.LU R18, [R1+0x6b4] ;  /* 0x0006b40001127983 */ /* 0x000ea20000300800 */
[----:B------:R-:W0:Y:S01]  /*384d0*/  MUFU.EX2 R0, R0 ;  /* 0x0000000000007308 */ /* 0x000e220000000800 */
[----:B------:R-:W2:Y:S02]  /*384e0*/  LDL.LU R17, [R1+0x6a0] ;  /* 0x0006a00001117983 */ /* 0x000ea40000300800 */
[----:B------:R-:W2:Y:S01]  /*384f0*/  LDL.LU R16, [R1+0x6a4] ;  /* 0x0006a40001107983 */ /* 0x000ea20000300800 */
[----:B------:R-:W2:Y:S01]  /*38500*/  LDL.LU R24, [R1+0x4c0] ;  /* 0x0004c00001187983 */ /* 0x000ea20000300800 */
[----:B-1----:R-:W-:-:S02]  /*38510*/  LOP3.LUT R3, R5, 0x1c, RZ, 0xc0, !PT ;  /* 0x0000001c05037812 */ /* 0x002fc400078ec0ff */
[----:B-----5:R-:W-:Y:S02]  /*38520*/  F2FP.PACK_AB R14, R14, R11 ;  /* 0x0000000b0e0e723e */ /* 0x020fe400000000ff */
[----:B------:R-:W5:Y:S01]  /*38530*/  LDL.LU R11, [R1+0x4c8] ;  /* 0x0004c800010b7983 */ /* 0x000f620000300800 */
[----:B------:R-:W3:Y:S02]  /*38540*/  LDL.LU R25, [R1+0x4b0] ;  /* 0x0004b00001197983 */ /* 0x000ee40000300800 */
[----:B------:R-:W3:Y:S02]  /*38550*/  LDL.LU R10, [R1+0x4b8] ;  /* 0x0004b800010a7983 */ /* 0x000ee40000300800 */
[----:B------:R-:W3:Y:S01]  /*38560*/  LDL.LU R26, [R1+0x3a8] ;  /* 0x0003a800011a7983 */ /* 0x000ee20000300800 */
[----:B------:R-:W3:Y:S01]  /*38570*/  LDL.LU R9, [R1+0x3ac] ;  /* 0x0003ac0001097983 */ /* 0x000ee20000300800 */
[----:B------:R-:W3:Y:S02]  /*38580*/  LDL.LU R29, [R1+0x38c] ;  /* 0x00038c00011d7983 */ /* 0x000ee40000300800 */
[----:B------:R-:W3:Y:S02]  /*38590*/  LDL.LU R8, [R1+0x39c] ;  /* 0x00039c0001087983 */ /* 0x000ee40000300800 */
[----:B------:R-:W3:Y:S01]  /*385a0*/  LDL.LU R4, [R1+0x884] ;  /* 0x0008840001047983 */ /* 0x000ee20000300800 */
[----:B------:R-:W3:Y:S01]  /*385b0*/  LDL R5, [R1+0x6e4] ;  /* 0x0006e40001057983 */ /* 0x000ee20000100800 */
[----:B------:R-:W-:Y:S02]  /*385c0*/  STL [R1+0x2064], R14 ;  /* 0x0020640e01007387 */ /* 0x000fe40000100800 */
[----:B0-----:R-:W-:-:S05]  /*385d0*/  FFMA R15, R0, R15, R2 ;  /* 0x0000000f000f7223 */ /* 0x001fca0000000002 */
[----:B------:R0:W-:Y:S04]  /*385e0*/  STL [R1+0x8a8], R15 ;  /* 0x0008a80f01007387 */ /* 0x0001e80000100800 */
[----:B0-----:R-:W3:Y:S01]  /*385f0*/  LDL.LU R15, [R1+0x690] ;  /* 0x00069000010f7983 */ /* 0x001ee20000300800 */
[----:B------:R-:W3:Y:S01]  /*38600*/  LDL.LU R14, [R1+0x694] ;  /* 0x00069400010e7983 */ /* 0x000ee20000300800 */
[----:B--2---:R-:W-:Y:S01]  /*38610*/  F2FP.PACK_AB R13, R7, R13 ;  /* 0x0000000d070d723e */ /* 0x004fe200000000ff */
[----:B------:R-:W2:Y:S01]  /*38620*/  LDL.LU R28, [R1+0x388] ;  /* 0x00038800011c7983 */ /* 0x000ea20000300800 */
[----:B------:R-:W2:Y:S01]  /*38630*/  LDL.LU R7, [R1+0x398] ;  /* 0x0003980001077983 */ /* 0x000ea20000300800 */
[C---:B------:R-:W-:Y:S02]  /*38640*/  FMUL R2, R0.reuse, R6 ;  /* 0x0000000600027220 */ /* 0x040fe40000400000 */
[----:B------:R-:W0:Y:S02]  /*38650*/  S2R R6, SR_TID.X ;  /* 0x0000000000067919 */ /* 0x000e240000002100 */
[----:B------:R1:W-:Y:S02]  /*38660*/  STL [R1+0x2068], R13 ;  /* 0x0020680d01007387 */ /* 0x0003e40000100800 */
[C---:B------:R-:W-:Y:S01]  /*38670*/  FMUL R20, R0.reuse, R20 ;  /* 0x0000001400147220 */ /* 0x040fe20000400000 */
[----:B------:R4:W-:Y:S04]  /*38680*/  STL [R1+0x370], R2 ;  /* 0x0003700201007387 */ /* 0x0009e80000100800 */
[----:B------:R-:W-:Y:S02]  /*38690*/  STL [R1+0x374], R20 ;  /* 0x0003741401007387 */ /* 0x000fe40000100800 */
[----:B-1----:R-:W-:-:S02]  /*386a0*/  FMUL R13, R0, R19 ;  /* 0x00000013000d7220 */ /* 0x002fc40000400000 */
[----:B----4-:R-:W-:-:S03]  /*386b0*/  FMUL R2, R0, R18 ;  /* 0x0000001200027220 */ /* 0x010fc60000400000 */
[----:B------:R1:W-:Y:S02]  /*386c0*/  STL [R1+0x380], R13 ;  /* 0x0003800d01007387 */ /* 0x0003e40000100800 */
[----:B------:R4:W-:Y:S02]  /*386d0*/  STL [R1+0x384], R2 ;  /* 0x0003840201007387 */ /* 0x0009e40000100800 */
[----:B------:R-:W2:Y:S02]  /*386e0*/  LDL.LU R27, [R1+0x378] ;  /* 0x00037800011b7983 */ /* 0x000ea40000300800 */
[C---:B-1----:R-:W-:Y:S02]  /*386f0*/  FMUL R13, R0.reuse, R17 ;  /* 0x00000011000d7220 */ /* 0x042fe40000400000 */
[----:B----4-:R-:W-:Y:S01]  /*38700*/  FMUL R2, R0, R16 ;  /* 0x0000001000027220 */ /* 0x010fe20000400000 */
[----:B0-----:R-:W-:Y:S02]  /*38710*/  LOP3.LUT R6, R6, 0x1c, RZ, 0xc0, !PT ;  /* 0x0000001c06067812 */ /* 0x001fe400078ec0ff */
[----:B------:R0:W-:Y:S02]  /*38720*/  STL [R1+0x390], R13 ;  /* 0x0003900d01007387 */ /* 0x0001e40000100800 */
[----:B------:R1:W-:Y:S01]  /*38730*/  STL [R1+0x394], R2 ;  /* 0x0003940201007387 */ /* 0x0003e20000100800 */
[----:B------:R-:W-:-:S02]  /*38740*/  F2FP.PACK_AB R12, R23, R12 ;  /* 0x0000000c170c723e */ /* 0x000fc400000000ff */
[----:B------:R-:W-:Y:S02]  /*38750*/  LEA.HI R20, R6, 0xe0, RZ, 0x1e ;  /* 0x000000e006147811 */ /* 0x000fe400078ff0ff */
[----:B------:R-:W5:Y:S02]  /*38760*/  LDL.LU R6, [R1+0x37c] ;  /* 0x00037c0001067983 */ /* 0x000f640000300800 */
[----:B------:R-:W-:Y:S02]  /*38770*/  SHF.L.U32 R20, R20, 0x5, RZ ;  /* 0x0000000514147819 */ /* 0x000fe400000006ff */
[----:B-----5:R-:W-:Y:S02]  /*38780*/  F2FP.PACK_AB R11, R24, R11 ;  /* 0x0000000b180b723e */ /* 0x020fe400000000ff */
[----:B---3--:R-:W-:Y:S02]  /*38790*/  F2FP.PACK_AB R10, R25, R10 ;  /* 0x0000000a190a723e */ /* 0x008fe400000000ff */
[----:B------:R-:W-:-:S02]  /*387a0*/  F2FP.PACK_AB R9, R26, R9 ;  /* 0x000000091a09723e */ /* 0x000fc400000000ff */
[----:B------:R-:W-:Y:S01]  /*387b0*/  F2FP.PACK_AB R8, R29, R8 ;  /* 0x000000081d08723e */ /* 0x000fe200000000ff */
[C---:B0-----:R-:W-:Y:S02]  /*387c0*/  FMUL R13, R0.reuse, R15 ;  /* 0x0000000f000d7220 */ /* 0x041fe40000400000 */
[----:B-1----:R-:W-:Y:S02]  /*387d0*/  FMUL R2, R0, R14 ;  /* 0x0000000e00027220 */ /* 0x002fe40000400000 */
[----:B------:R-:W-:Y:S04]  /*387e0*/  LDS R14, [R20+0x40000] ;  /* 0x04000000140e7984 */ /* 0x000fe80000000800 */
[----:B------:R-:W-:Y:S01]  /*387f0*/  STL [R1+0x3a0], R13 ;  /* 0x0003a00d01007387 */ /* 0x000fe20000100800 */
[----:B------:R0:W-:Y:S02]  /*38800*/  STL [R1+0x3a4], R2 ;  /* 0x0003a40201007387 */ /* 0x0001e40000100800 */
[----:B------:R1:W-:Y:S02]  /*38810*/  STL [R1+0x206c], R12 ;  /* 0x00206c0c01007387 */ /* 0x0003e40000100800 */
[----:B------:R3:W-:Y:S01]  /*38820*/  STL [R1+0x2070], R11 ;  /* 0x0020700b01007387 */ /* 0x0007e20000100800 */
[----:B------:R5:W-:Y:S01]  /*38830*/  STL [R1+0x2074], R10 ;  /* 0x0020740a01007387 */ /* 0x000be20000100800 */
[----:B------:R1:W-:Y:S02]  /*38840*/  STL [R1+0x2078], R9 ;  /* 0x0020780901007387 */ /* 0x0003e40000100800 */
[----:B------:R1:W-:Y:S02]  /*38850*/  STL [R1+0x207c], R8 ;  /* 0x00207c0801007387 */ /* 0x0003e40000100800 */
[----:B------:R-:W4:Y:S02]  /*38860*/  LDL.LU R17, [R1+0x460] ;  /* 0x0004600001117983 */ /* 0x000f240000300800 */
[----:B0-----:R-:W-:-:S02]  /*38870*/  FADD R2, -R5, R4 ;  /* 0x0000000405027221 */ /* 0x001fc40000000100 */
[----:B------:R-:W4:Y:S01]  /*38880*/  LDL.LU R5, [R1+0x478] ;  /* 0x0004780001057983 */ /* 0x000f220000300800 */
[----:B------:R-:W4:Y:S02]  /*38890*/  LDL.LU R29, [R1+0x444] ;  /* 0x00044400011d7983 */ /* 0x000f240000300800 */
[----:B------:R-:W4:Y:S02]  /*388a0*/  LDL.LU R4, [R1+0x44c] ;  /* 0x00044c0001047983 */ /* 0x000f240000300800 */
[----:B------:R-:W4:Y:S01]  /*388b0*/  LDL.LU R20, [R1+0x8a4] ;  /* 0x0008a40001147983 */ /* 0x000f220000300800 */
[----:B------:R-:W4:Y:S01]  /*388c0*/  LDL.LU R18, [R1+0x438] ;  /* 0x0004380001127983 */ /* 0x000f220000300800 */
[----:B--2---:R-:W-:Y:S01]  /*388d0*/  F2FP.PACK_AB R7, R28, R7 ;  /* 0x000000071c07723e */ /* 0x004fe200000000ff */
[----:B------:R-:W2:Y:S02]  /*388e0*/  LDL.LU R19, [R1+0x440] ;  /* 0x0004400001137983 */ /* 0x000ea40000300800 */
[----:B------:R-:W2:Y:S01]  /*388f0*/  LDL.LU R23, [R1+0x424] ;  /* 0x0004240001177983 */ /* 0x000ea20000300800 */
[----:B------:R-:W2:Y:S01]  /*38900*/  LDL.LU R28, [R1+0x434] ;  /* 0x00043400011c7983 */ /* 0x000ea20000300800 */
[----:B------:R-:W2:Y:S02]  /*38910*/  LDL.LU R24, [R1+0x428] ;  /* 0x0004280001187983 */ /* 0x000ea40000300800 */
[----:B------:R-:W2:Y:S02]  /*38920*/  LDL.LU R26, [R1+0x42c] ;  /* 0x00042c00011a7983 */ /* 0x000ea40000300800 */
[----:B------:R0:W-:Y:S01]  /*38930*/  STL [R1+0x2080], R7 ;  /* 0x0020800701007387 */ /* 0x0001e20000100800 */
[----:B------:R-:W2:Y:S01]  /*38940*/  LDL.LU R16, [R1+0x6c8] ;  /* 0x0006c80001107983 */ /* 0x000ea20000300800 */
[----:B------:R-:W2:Y:S01]  /*38950*/  LDL.LU R15, [R1+0x6cc] ;  /* 0x0006cc00010f7983 */ /* 0x000ea20000300800 */
[----:B------:R-:W-:Y:S01]  /*38960*/  LEA.HI R3, R3, 0xd8, RZ, 0x1e ;  /* 0x000000d803037811 */ /* 0x000fe200078ff0ff */
[----:B------:R-:W2:Y:S01]  /*38970*/  LDL.LU R13, [R1+0x6b8] ;  /* 0x0006b800010d7983 */ /* 0x000ea20000300800 */
[----:B-1----:R-:W2:Y:S01]  /*38980*/  LDL.LU R12, [R1+0x6bc] ;  /* 0x0006bc00010c7983 */ /* 0x002ea20000300800 */
[----:B---3--:R-:W3:Y:S02]  /*38990*/  LDL.LU R11, [R1+0x6a8] ;  /* 0x0006a800010b7983 */ /* 0x008ee40000300800 */
[----:B-----5:R-:W5:Y:S02]  /*389a0*/  LDL.LU R10, [R1+0x6ac] ;  /* 0x0006ac00010a7983 */ /* 0x020f640000300800 */
[----:B------:R-:W-:Y:S01]  /*389b0*/  IMAD.SHL.U32 R3, R3, 0x20, RZ ;  /* 0x0000002003037824 */ /* 0x000fe200078e00ff */
[----:B------:R-:W3:Y:S01]  /*389c0*/  LDL.LU R9, [R1+0x698] ;  /* 0x0006980001097983 */ /* 0x000ee20000300800 */
[----:B------:R-:W3:Y:S04]  /*389d0*/  LDL.LU R8, [R1+0x69c] ;  /* 0x00069c0001087983 */ /* 0x000ee80000300800 */
[----:B------:R-:W4:Y:S01]  /*389e0*/  LDS R3, [R3+0x40000] ;  /* 0x0400000003037984 */ /* 0x000f220000000800 */
[----:B------:R-:W-:-:S04]  /*389f0*/  FADD R0, -R22, R21 ;  /* 0x0000001516007221 */ /* 0x000fc80000000100 */
[----:B------:R-:W-:Y:S02]  /*38a00*/  FMUL R0, R0, 1.4426950216293334961 ;  /* 0x3fb8aa3b00007820 */ /* 0x000fe40000400000 */
[----:B------:R-:W-:-:S04]  /*38a10*/  FMUL R2, R2, 1.4426950216293334961 ;  /* 0x3fb8aa3b02027820 */ /* 0x000fc80000400000 */
[----:B------:R-:W4:Y:S08]  /*38a20*/  MUFU.EX2 R0, R0 ;  /* 0x0000000000007308 */ /* 0x000f300000000800 */
[----:B0-----:R2:W0:Y:S01]  /*38a30*/  MUFU.EX2 R7, R2 ;  /* 0x0000000200077308 */ /* 0x0014220000000800 */
[----:B------:R-:W-:-:S05]  /*38a40*/  F2FP.PACK_AB R6, R27, R6 ;  /* 0x000000061b06723e */ /* 0x000fca00000000ff */
[----:B------:R1:W-:Y:S01]  /*38a50*/  STL [R1+0x2084], R6 ;  /* 0x0020840601007387 */ /* 0x0003e20000100800 */
[----:B----4-:R-:W-:-:S05]  /*38a60*/  FFMA R20, R0, R20, R3 ;  /* 0x0000001400147223 */ /* 0x010fca0000000003 */
[----:B------:R4:W-:Y:S01]  /*38a70*/  STL [R1+0x8a4], R20 ;  /* 0x0008a41401007387 */ /* 0x0009e20000100800 */
[C---:B--2---:R-:W-:Y:S02]  /*38a80*/  FMUL R2, R0.reuse, R16 ;  /* 0x0000001000027220 */ /* 0x044fe40000400000 */
[----:B-1----:R-:W-:Y:S01]  /*38a90*/  FMUL R6, R0, R15 ;  /* 0x0000000f00067220 */ /* 0x002fe20000400000 */
[----:B----4-:R-:W2:Y:S01]  /*38aa0*/  LDL.LU R20, [R1+0x4dc] ;  /* 0x0004dc0001147983 */ /* 0x010ea20000300800 */
[----:B------:R-:W4:Y:S02]  /*38ab0*/  LDL.LU R21, [R1+0x4d8] ;  /* 0x0004d80001157983 */ /* 0x000f240000300800 */
[----:B0-----:R-:W-:Y:S02]  /*38ac0*/  STL [R1+0x5c0], R7 ;  /* 0x0005c00701007387 */ /* 0x001fe40000100800 */
[----:B------:R-:W2:Y:S01]  /*38ad0*/  LDL.LU R22, [R1+0x4d4] ;  /* 0x0004d40001167983 */ /* 0x000ea20000300800 */
[----:B------:R-:W2:Y:S01]  /*38ae0*/  LDL.LU R25, [R1+0x4c4] ;  /* 0x0004c40001197983 */ /* 0x000ea20000300800 */
[----:B------:R-:W2:Y:S02]  /*38af0*/  LDL.LU R27, [R1+0x4bc] ;  /* 0x0004bc00011b7983 */ /* 0x000ea40000300800 */
[----:B------:R-:W-:Y:S02]  /*38b00*/  STL [R1+0x378], R2 ;  /* 0x0003780201007387 */ /* 0x000fe40000100800 */
[----:B------:R0:W-:Y:S02]  /*38b10*/  STL [R1+0x37c], R6 ;  /* 0x00037c0601007387 */ /* 0x0001e40000100800 */
[----:B0-----:R-:W2:Y:S01]  /*38b20*/  LDL.LU R6, [R1+0x8a0] ;  /* 0x0008a00001067983 */ /* 0x001ea20000300800 */
[----:B------:R-:W-:-:S02]  /*38b30*/  F2FP.PACK_AB R4, R29, R4 ;  /* 0x000000041d04723e */ /* 0x000fc400000000ff */
[----:B------:R-:W0:Y:S02]  /*38b40*/  S2R R29, SR_TID.X ;  /* 0x00000000001d7919 */ /* 0x000e240000002100 */
[C---:B------:R-:W-:Y:S02]  /*38b50*/  FMUL R3, R0.reuse, R13 ;  /* 0x0000000d00037220 */ /* 0x040fe40000400000 */
[C---:B------:R-:W-:Y:S02]  /*38b60*/  FMUL R2, R0.reuse, R12 ;  /* 0x0000000c00027220 */ /* 0x040fe40000400000 */
[C---:B---3--:R-:W-:Y:S01]  /*38b70*/  FMUL R11, R0.reuse, R11 ;  /* 0x0000000b000b7220 */ /* 0x048fe20000400000 */
[----:B------:R5:W-:Y:S02]  /*38b80*/  STL [R1+0x388], R3 ;  /* 0x0003880301007387 */ /* 0x000be40000100800 */
[----:B------:R1:W-:Y:S02]  /*38b90*/  STL [R1+0x38c], R2 ;  /* 0x00038c0201007387 */ /* 0x0003e40000100800 */
[----:B------:R-:W-:Y:S01]  /*38ba0*/  STL [R1+0x398], R11 ;  /* 0x0003980b01007387 */ /* 0x000fe20000100800 */
[----:B------:R-:W-:Y:S01]  /*38bb0*/  F2FP.PACK_AB R5, R17, R5 ;  /* 0x000000051105723e */ /* 0x000fe200000000ff */
[----:B-----5:R-:W-:-:S02]  /*38bc0*/  FMUL R3, R0, R10 ;  /* 0x0000000a00037220 */ /* 0x020fc40000400000 */
[C---:B-1----:R-:W-:Y:S02]  /*38bd0*/  FMUL R2, R0.reuse, R9 ;  /* 0x0000000900027220 */ /* 0x042fe40000400000 */
[----:B------:R-:W-:Y:S01]  /*38be0*/  FMUL R0, R0, R8 ;  /* 0x0000000800007220 */ /* 0x000fe20000400000 */
[----:B------:R-:W-:Y:S02]  /*38bf0*/  STL [R1+0x39c], R3 ;  /* 0x00039c0301007387 */ /* 0x000fe40000100800 */
[----:B------:R1:W-:Y:S02]  /*38c00*/  STL [R1+0x3a8], R2 ;  /* 0x0003a80201007387 */ /* 0x0003e40000100800 */
[----:B------:R-:W-:Y:S02]  /*38c10*/  STL [R1+0x2088], R5 ;  /* 0x0020880501007387 */ /* 0x000fe40000100800 */
[----:B------:R3:W-:Y:S01]  /*38c20*/  STL [R1+0x3ac], R0 ;  /* 0x0003ac0001007387 */ /* 0x0007e20000100800 */
[----:B-1----:R-:W-:Y:S01]  /*38c30*/  F2FP.PACK_AB R2, R23, R28 ;  /* 0x0000001c1702723e */ /* 0x002fe200000000ff */
[----:B0-----:R-:W-:Y:S01]  /*38c40*/  LOP3.LUT R28, R29, 0x1c, RZ, 0xc0, !PT ;  /* 0x0000001c1d1c7812 */ /* 0x001fe200078ec0ff */
[----:B---3--:R-:W-:-:S03]  /*38c50*/  F2FP.PACK_AB R0, R24, R26 ;  /* 0x0000001a1800723e */ /* 0x008fc600000000ff */
[----:B------:R-:W-:Y:S02]  /*38c60*/  LEA.HI R26, R28, 0xe8, RZ, 0x1e ;  /* 0x000000e81c1a7811 */ /* 0x000fe400078ff0ff */
[----:B------:R-:W-:Y:S01]  /*38c70*/  F2FP.PACK_AB R3, R18, R19 ;  /* 0x000000131203723e */ /* 0x000fe200000000ff */
[----:B------:R-:W-:Y:S02]  /*38c80*/  STL [R1+0x208c], R4 ;  /* 0x00208c0401007387 */ /* 0x000fe40000100800 */
[----:B------:R-:W-:Y:S02]  /*38c90*/  IMAD.SHL.U32 R26, R26, 0x20, RZ ;  /* 0x000000201a1a7824 */ /* 0x000fe400078e00ff */
[----:B------:R-:W-:Y:S01]  /*38ca0*/  STL [R1+0x2090], R3 ;  /* 0x0020900301007387 */ /* 0x000fe20000100800 */
[----:B------:R-:W-:Y:S01]  /*38cb0*/  STL [R1+0x2094], R2 ;  /* 0x0020940201007387 */ /* 0x000fe20000100800 */
[C---:B------:R-:W-:Y:S01]  /*38cc0*/  LOP3.LUT R23, R29.reuse, 0x1c, RZ, 0xc0, !PT ;  /* 0x0000001c1d177812 */ /* 0x040fe200078ec0ff */
[----:B------:R-:W3:Y:S01]  /*38cd0*/  LDL.LU R28, [R1+0x4b4] ;  /* 0x0004b400011c7983 */ /* 0x000ee20000300800 */
[----:B------:R0:W1:Y:S02]  /*38ce0*/  LDS R2, [R26+0x40000] ;  /* 0x040000001a027984 */ /* 0x0000640000000800 */
[C---:B0-----:R-:W-:Y:S01]  /*38cf0*/  LOP3.LUT R26, R29.reuse, 0x1ff, RZ, 0xc0, !PT ;  /* 0x000001ff1d1a7812 */ /* 0x041fe200078ec0ff */
[----:B------:R-:W-:-:S04]  /*38d00*/  LOP3.LUT R29, R29, 0x1c0, RZ, 0xc0, !PT ;  /* 0x000001c01d1d7812 */ /* 0x000fc800078ec0ff */
[----:B------:R-:W-:Y:S02]  /*38d10*/  SHF.R.U32.HI R19, RZ, 0x2, R29 ;  /* 0x00000002ff137819 */ /* 0x000fe4000001161d */
[C---:B------:R-:W-:Y:S01]  /*38d20*/  LEA.HI R24, R23.reuse, 0xf8, RZ, 0x1e ;  /* 0x000000f817187811 */ /* 0x040fe200078ff0ff */
[----:B------:R-:W-:-:S04]  /*38d30*/  LEA.HI R23, R23, 0xf0, RZ, 0x1e ;  /* 0x000000f017177811 */ /* 0x000fc800078ff0ff */
[----:B------:R-:W-:-:S05]  /*38d40*/  SHF.L.U32 R23, R23, 0x5, RZ ;  /* 0x0000000517177819 */ /* 0x000fca00000006ff */
[----:B------:R0:W5:Y:S01]  /*38d50*/  LDS R3, [R23+0x40000] ;  /* 0x0400000017037984 */ /* 0x0001620000000800 */
[----:B--2---:R-:W-:-:S05]  /*38d60*/  FFMA R6, R7, R6, R14 ;  /* 0x0000000607067223 */ /* 0x004fca000000000e */
[----:B------:R-:W-:Y:S01]  /*38d70*/  STL [R1+0x8a0], R6 ;  /* 0x0008a00601007387 */ /* 0x000fe20000100800 */
[----:B-1----:R-:W-:Y:S02]  /*38d80*/  STL [R1+0x870], R2 ;  /* 0x0008700201007387 */ /* 0x002fe40000100800 */
[----:B------:R-:W2:Y:S02]  /*38d90*/  LDL.LU R29, [R1+0x4ac] ;  /* 0x0004ac00011d7983 */ /* 0x000ea40000300800 */
[----:B------:R-:W-:Y:S01]  /*38da0*/  IMAD.SHL.U32 R24, R24, 0x20, RZ ;  /* 0x0000002018187824 */ /* 0x000fe200078e00ff */
[----:B0-----:R-:W2:Y:S04]  /*38db0*/  LDL.LU R23, [R1+0x4a8] ;  /* 0x0004a80001177983 */ /* 0x001ea80000300800 */
[----:B------:R0:W1:Y:S01]  /*38dc0*/  LDS R2, [R24+0x40000] ;  /* 0x0400000018027984 */ /* 0x0000620000000800 */
[----:B-----5:R-:W-:Y:S02]  /*38dd0*/  STL [R1+0x86c], R3 ;  /* 0x00086c0301007387 */ /* 0x020fe40000100800 */
[----:B------:R-:W-:Y:S06]  /*38de0*/  BAR.SYNC.DEFER_BLOCKING 0x0 ;  /* 0x0000000000007b1d */ /* 0x000fec0000010000 */
[----:B0-----:R-:W5:Y:S01]  /*38df0*/  LDL.LU R24, [R1+0x4a4] ;  /* 0x0004a40001187983 */ /* 0x001f620000300800 */
[----:B------:R-:W-:-:S05]  /*38e00*/  IMAD.SHL.U32 R26, R26, 0x2, RZ ;  /* 0x000000021a1a7824 */ /* 0x000fca00078e00ff */
[----:B------:R-:W-:-:S05]  /*38e10*/  LOP3.LUT R26, R26, R19, RZ, 0x3c, !PT ;  /* 0x000000131a1a7212 */ /* 0x000fca00078e3cff */
[----:B------:R-:W-:Y:S04]  /*38e20*/  STS.U16 [R26+0x40000], R20 ;  /* 0x040000141a007388 */ /* 0x000fe80000000400 */
[----:B-1----:R0:W-:Y:S04]  /*38e30*/  STL [R1+0x864], R2 ;  /* 0x0008640201007387 */ /* 0x0021e80000100800 */
[----:B0-----:R-:W5:Y:S01]  /*38e40*/  LDL.LU R2, [R1+0x4a0] ;  /* 0x0004a00001027983 */ /* 0x001f620000300800 */
        /* <DEDUP_REMOVED lines=11> */
[----:B------:R-:W5:Y:S04]  /*38f00*/  LDL.LU R14, [R1+0x46c] ;  /* 0x00046c00010e7983 */ /* 0x000f680000300800 */
[----:B----4-:R-:W-:Y:S01]  /*38f10*/  STS.U16 [R26+0x40400], R21 ;  /* 0x040400151a007388 */ /* 0x010fe20000000400 */
[----:B------:R-:W4:Y:S02]  /*38f20*/  LDL.LU R15, [R1+0x468] ;  /* 0x00046800010f7983 */ /* 0x000f240000300800 */
[----:B------:R-:W-:Y:S02]  /*38f30*/  STS.U16 [R26+0x40800], R22 ;  /* 0x040800161a007388 */ /* 0x000fe40000000400 */
[----:B------:R-:W4:Y:S01]  /*38f40*/  LDL.LU R16, [R1+0x464] ;  /* 0x0004640001107983 */ /* 0x000f220000300800 */
[----:B------:R0:W-:Y:S04]  /*38f50*/  STS.U16 [R26+0x40c00], R25 ;  /* 0x040c00191a007388 */ /* 0x0001e80000000400 */
[----:B------:R-:W4:Y:S01]  /*38f60*/  LDL.LU R17, [R1+0x45c] ;  /* 0x00045c0001117983 */ /* 0x000f220000300800 */
[----:B------:R1:W-:Y:S02]  /*38f70*/  STS.U16 [R26+0x41000], R27 ;  /* 0x0410001b1a007388 */ /* 0x0003e40000000400 */
[----:B---3--:R3:W-:Y:S01]  /*38f80*/  STS.U16 [R26+0x41400], R28 ;  /* 0x0414001c1a007388 */ /* 0x0087e20000000400 */
[----:B0-----:R-:W4:Y:S01]  /*38f90*/  LDL.LU R25, [R1+0x458] ;  /* 0x0004580001197983 */ /* 0x001f220000300800 */
[----:B-1----:R-:W4:Y:S02]  /*38fa0*/  LDL.LU R27, [R1+0x454] ;  /* 0x00045400011b7983 */ /* 0x002f240000300800 */
[----:B------:R-:W4:Y:S02]  /*38fb0*/  LDL.LU R18, [R1+0x450] ;  /* 0x0004500001127983 */ /* 0x000f240000300800 */
[----:B---3--:R-:W3:Y:S01]  /*38fc0*/  LDL.LU R28, [R1+0x448] ;  /* 0x00044800011c7983 */ /* 0x008ee20000300800 */
[----:B--2---:R0:W-:Y:S04]  /*38fd0*/  STS.U16 [R26+0x41800], R29 ;  /* 0x0418001d1a007388 */ /* 0x0041e80000000400 */
[----:B0-----:R-:W2:Y:S01]  /*38fe0*/  LDL.LU R29, [R1+0x43c] ;  /* 0x00043c00011d7983 */ /* 0x001ea20000300800 */
[----:B------:R-:W2:Y:S02]  /*38ff0*/  LDL.LU R19, [R1+0x430] ;  /* 0x0004300001137983 */ /* 0x000ea40000300800 */
[----:B------:R-:W2:Y:S02]  /*39000*/  LDL.LU R20, [R1+0x420] ;  /* 0x0004200001147983 */ /* 0x000ea40000300800 */
[----:B------:R-:W2:Y:S01]  /*39010*/  LDL.LU R21, [R1+0x41c] ;  /* 0x00041c0001157983 */ /* 0x000ea20000300800 */
[----:B------:R0:W-:Y:S04]  /*39020*/  STS.U16 [R26+0x41c00], R23 ;  /* 0x041c00171a007388 */ /* 0x0001e80000000400 */
[----:B------:R-:W2:Y:S01]  /*39030*/  LDL.LU R22, [R1+0x418] ;  /* 0x0004180001167983 */ /* 0x000ea20000300800 */
[----:B-----5:R1:W-:Y:S03]  /*39040*/  STS.U16 [R26+0x42000], R24 ;  /* 0x042000181a007388 */ /* 0x0203e60000000400 */
[----:B0-----:R-:W5:Y:S04]  /*39050*/  LDL.LU R23, [R1+0x414] ;  /* 0x0004140001177983 */ /* 0x001f680000300800 */
[----:B-1----:R-:W5:Y:S04]  /*39060*/  LDL.LU R24, [R1+0x410] ;  /* 0x0004100001187983 */ /* 0x002f680000300800 */
[----:B------:R-:W-:Y:S01]  /*39070*/  STS.U16 [R26+0x42400], R2 ;  /* 0x042400021a007388 */ /* 0x000fe20000000400 */
[----:B------:R-:W-:Y:S02]  /*39080*/  STS.U16 [R26+0x42800], R3 ;  /* 0x042800031a007388 */ /* 0x000fe40000000400 */
[----:B------:R-:W-:Y:S02]  /*39090*/  STS.U16 [R26+0x42c00], R4 ;  /* 0x042c00041a007388 */ /* 0x000fe40000000400 */
[----:B------:R-:W-:Y:S01]  /*390a0*/  STS.U16 [R26+0x43000], R5 ;  /* 0x043000051a007388 */ /* 0x000fe20000000400 */
        /* <DEDUP_REMOVED lines=9> */
[----:B----4-:R-:W-:Y:S03]  /*39140*/  STS.U16 [R26+0x45800], R15 ;  /* 0x0458000f1a007388 */ /* 0x010fe60000000400 */
[----:B------:R-:W-:Y:S01]  /*39150*/  STS.U16 [R26+0x45c00], R16 ;  /* 0x045c00101a007388 */ /* 0x000fe20000000400 */
[----:B------:R-:W-:Y:S03]  /*39160*/  STS.U16 [R26+0x46000], R17 ;  /* 0x046000111a007388 */ /* 0x000fe60000000400 */
[----:B------:R0:W-:Y:S01]  /*39170*/  STS.U16 [R26+0x46400], R25 ;  /* 0x046400191a007388 */ /* 0x0001e20000000400 */
[----:B------:R1:W-:Y:S02]  /*39180*/  STS.U16 [R26+0x46800], R27 ;  /* 0x0468001b1a007388 */ /* 0x0003e40000000400 */
[----:B------:R-:W-:Y:S02]  /*39190*/  STS.U16 [R26+0x46c00], R18 ;  /* 0x046c00121a007388 */ /* 0x000fe40000000400 */
[----:B---3--:R3:W-:Y:S01]  /*391a0*/  STS.U16 [R26+0x47000], R28 ;  /* 0x0470001c1a007388 */ /* 0x0087e20000000400 */
[----:B0-----:R-:W4:Y:S01]  /*391b0*/  LDL.LU R25, [R1+0x40c] ;  /* 0x00040c0001197983 */ /* 0x001f220000300800 */
[----:B-1----:R-:W4:Y:S02]  /*391c0*/  LDL.LU R27, [R1+0x408] ;  /* 0x00040800011b7983 */ /* 0x002f240000300800 */
[----:B---3--:R-:W3:Y:S01]  /*391d0*/  LDL.LU R28, [R1+0x404] ;  /* 0x00040400011c7983 */ /* 0x008ee20000300800 */
[----:B--2---:R0:W-:Y:S04]  /*391e0*/  STS.U16 [R26+0x47400], R29 ;  /* 0x0474001d1a007388 */ /* 0x0041e80000000400 */
[----:B0-----:R-:W2:Y:S01]  /*391f0*/  LDL.LU R29, [R1+0x400] ;  /* 0x00040000011d7983 */ /* 0x001ea20000300800 */
        /* <DEDUP_REMOVED lines=11> */
[----:B------:R-:W-:Y:S04]  /*392b0*/  STS.U16 [R26+0x47800], R19 ;  /* 0x047800131a007388 */ /* 0x000fe80000000400 */
[----:B------:R-:W2:Y:S01]  /*392c0*/  LDL.LU R13, [R1+0x3d0] ;  /* 0x0003d000010d7983 */ /* 0x000ea20000300800 */
[----:B------:R-:W-:Y:S02]  /*392d0*/  STS.U16 [R26+0x47c00], R20 ;  /* 0x047c00141a007388 */ /* 0x000fe40000000400 */
[----:B------:R-:W2:Y:S02]  /*392e0*/  LDL.LU R14, [R1+0x3cc] ;  /* 0x0003cc00010e7983 */ /* 0x000ea40000300800 */
[----:B------:R0:W-:Y:S01]  /*392f0*/  STS.U16 [R26+0x48000], R21 ;  /* 0x048000151a007388 */ /* 0x0001e20000000400 */
[----:B------:R-:W2:Y:S04]  /*39300*/  LDL.LU R15, [R1+0x3c8] ;  /* 0x0003c800010f7983 */ /* 0x000ea80000300800 */
[----:B------:R-:W-:Y:S01]  /*39310*/  STS.U16 [R26+0x48400], R22 ;  /* 0x048400161a007388 */ /* 0x000fe20000000400 */
[----:B------:R-:W2:Y:S03]  /*39320*/  LDL.LU R16, [R1+0x3c4] ;  /* 0x0003c40001107983 */ /* 0x000ea60000300800 */
[----:B-----5:R-:W-:Y:S01]  /*39330*/  STS.U16 [R26+0x48800], R23 ;  /* 0x048800171a007388 */ /* 0x020fe20000000400 */
[----:B------:R-:W5:Y:S03]  /*39340*/  LDL.LU R17, [R1+0x3c0] ;  /* 0x0003c00001117983 */ /* 0x000f660000300800 */
[----:B------:R1:W-:Y:S04]  /*39350*/  STS.U16 [R26+0x48c00], R24 ;  /* 0x048c00181a007388 */ /* 0x0003e80000000400 */
[----:B0-----:R-:W5:Y:S04]  /*39360*/  LDL.LU R21, [R1+0x3bc] ;  /* 0x0003bc0001157983 */ /* 0x001f680000300800 */
[----:B-1----:R-:W5:Y:S01]  /*39370*/  LDL.LU R24, [R1+0x3b8] ;  /* 0x0003b80001187983 */ /* 0x002f620000300800 */
[----:B------:R-:W5:Y:S02]  /*39380*/  LDL.LU R18, [R1+0x3b4] ;  /* 0x0003b40001127983 */ /* 0x000f640000300800 */
[----:B------:R-:W5:Y:S02]  /*39390*/  LDL.LU R19, [R1+0x3b0] ;  /* 0x0003b00001137983 */ /* 0x000f640000300800 */
[----:B------:R-:W5:Y:S01]  /*393a0*/  LDL.LU R20, [R1+0x1c] ;  /* 0x00001c0001147983 */ /* 0x000f620000300800 */
[----:B------:R-:W5:Y:S01]  /*393b0*/  LDL.LU R22, [R1+0x18] ;  /* 0x0000180001167983 */ /* 0x000f620000300800 */
[----:B------:R-:W5:Y:S03]  /*393c0*/  LDL.LU R23, [R1+0x14] ;  /* 0x0000140001177983 */ /* 0x000f660000300800 */
[----:B----4-:R-:W-:Y:S01]  /*393d0*/  STS.U16 [R26+0x49000], R25 ;  /* 0x049000191a007388 */ /* 0x010fe20000000400 */
[----:B------:R0:W-:Y:S02]  /*393e0*/  STS.U16 [R26+0x49400], R27 ;  /* 0x0494001b1a007388 */ /* 0x0001e40000000400 */
[----:B---3--:R1:W-:Y:S01]  /*393f0*/  STS.U16 [R26+0x49800], R28 ;  /* 0x0498001c1a007388 */ /* 0x0083e20000000400 */
[----:B0-----:R-:W3:Y:S01]  /*39400*/  LDL.LU R27, [R1+0x10] ;  /* 0x00001000011b7983 */ /* 0x001ee20000300800 */
[----:B-1----:R-:W4:Y:S03]  /*39410*/  LDL.LU R28, [R1+0x8] ;  /* 0x00000800011c7983 */ /* 0x002f260000300800 */
[----:B--2---:R0:W-:Y:S04]  /*39420*/  STS.U16 [R26+0x49c00], R29 ;  /* 0x049c001d1a007388 */ /* 0x0041e80000000400 */
[----:B0-----:R-:W2:Y:S01]  /*39430*/  LDL.LU R29, [R1+0x4] ;  /* 0x00000400011d7983 */ /* 0x001ea20000300800 */
[----:B------:R0:W-:Y:S02]  /*39440*/  STS.U16 [R26+0x4a000], R2 ;  /* 0x04a000021a007388 */ /* 0x0001e40000000400 */
[----:B------:R1:W-:Y:S02]  /*39450*/  STS.U16 [R26+0x4a400], R3 ;  /* 0x04a400031a007388 */ /* 0x0003e40000000400 */
[----:B------:R0:W-:Y:S01]  /*39460*/  STS.U16 [R26+0x4a800], R4 ;  /* 0x04a800041a007388 */ /* 0x0001e20000000400 */
[----:B------:R0:W-:Y:S01]  /*39470*/  STS.U16 [R26+0x4ac00], R5 ;  /* 0x04ac00051a007388 */ /* 0x0001e20000000400 */
        /* <DEDUP_REMOVED lines=11> */
[----:B-----5:R-:W-:Y:S01]  /*39530*/  STS.U16 [R26+0x4dc00], R17 ;  /* 0x04dc00111a007388 */ /* 0x020fe20000000400 */
[----:B------:R5:W-:Y:S03]  /*39540*/  STS.U16 [R26+0x4e000], R21 ;  /* 0x04e000151a007388 */ /* 0x000be60000000400 */
[----:B------:R-:W2:Y:S01]  /*39550*/  LDL.LU R25, [R1] ;  /* 0x0000000001197983 */ /* 0x000ea20000300800 */
[----:B0-----:R-:W2:Y:S02]  /*39560*/  LDL.LU R2, [R1+0x2094] ;  /* 0x0020940001027983 */ /* 0x001ea40000300800 */
[----:B-1----:R-:W2:Y:S02]  /*39570*/  LDL.LU R3, [R1+0x2090] ;  /* 0x0020900001037983 */ /* 0x002ea40000300800 */
[----:B------:R-:W2:Y:S01]  /*39580*/  LDL.LU R4, [R1+0x208c] ;  /* 0x00208c0001047983 */ /* 0x000ea20000300800 */
[----:B------:R0:W-:Y:S04]  /*39590*/  STS.U16 [R26+0x4e400], R24 ;  /* 0x04e400181a007388 */ /* 0x0001e80000000400 */
[----:B------:R-:W2:Y:S04]  /*395a0*/  LDL.LU R5, [R1+0x2088] ;  /* 0x0020880001057983 */ /* 0x000ea80000300800 */
[----:B-----5:R-:W1:Y:S04]  /*395b0*/  S2R R21, SR_TID.X ;  /* 0x0000000000157919 */ /* 0x020e680000002100 */
[----:B0-----:R-:W0:Y:S01]  /*395c0*/  S2R R24, SR_TID.X ;  /* 0x0000000000187919 */ /* 0x001e220000002100 */
[----:B------:R5:W-:Y:S02]  /*395d0*/  STS.U16 [R26+0x4e800], R18 ;  /* 0x04e800121a007388 */ /* 0x000be40000000400 */
[----:B------:R5:W-:Y:S02]  /*395e0*/  STS.U16 [R26+0x4ec00], R19 ;  /* 0x04ec00131a007388 */ /* 0x000be40000000400 */
[----:B------:R0:W-:Y:S01]  /*395f0*/  STS.U16 [R26+0x4f000], R20 ;  /* 0x04f000141a007388 */ /* 0x0001e20000000400 */
        /* <DEDUP_REMOVED lines=12> */
[----:B-----5:R-:W5:Y:S01]  /*396c0*/  LDL.LU R18, [R1+0x2054] ;  /* 0x0020540001127983 */ /* 0x020f620000300800 */
[----:B------:R-:W5:Y:S01]  /*396d0*/  LDL.LU R19, [R1+0x2050] ;  /* 0x0020500001137983 */ /* 0x000f620000300800 */
[----:B-1----:R-:W-:-:S02]  /*396e0*/  LOP3.LUT R21, R21, 0xe0, RZ, 0xc0, !PT ;  /* 0x000000e015157812 */ /* 0x002fc400078ec0ff */
[C---:B0-----:R-:W-:Y:S01]  /*396f0*/  LOP3.LUT R20, R24.reuse, 0x1c, RZ, 0xc0, !PT ;  /* 0x0000001c18147812 */ /* 0x041fe200078ec0ff */
[----:B------:R-:W-:Y:S01]  /*39700*/  IMAD.SHL.U32 R24, R24, 0x4, RZ ;  /* 0x0000000418187824 */ /* 0x000fe200078e00ff */
[----:B------:R-:W-:-:S04]  /*39710*/  SHF.R.U32.HI R21, RZ, 0x1, R21 ;  /* 0x00000001ff157819 */ /* 0x000fc80000011615 */
[----:B------:R-:W-:-:S04]  /*39720*/  LOP3.LUT R24, R24, 0x7c, RZ, 0xc0, !PT ;  /* 0x0000007c18187812 */ /* 0x000fc800078ec0ff */
[----:B------:R-:W-:Y:S01]  /*39730*/  LEA R24, R20, R24, 0x5 ;  /* 0x0000001814187211 */ /* 0x000fe200078e28ff */
[----:B------:R0:W-:Y:S04]  /*39740*/  STS.U16 [R26+0x4f400], R22 ;  /* 0x04f400161a007388 */ /* 0x0001e80000000400 */
[----:B------:R-:W5:Y:S01]  /*39750*/  LDL.LU R20, [R1+0x204c] ;  /* 0x00204c0001147983 */ /* 0x000f620000300800 */
[----:B------:R-:W-:Y:S01]  /*39760*/  LOP3.LUT R24, R24, R21, RZ, 0x3c, !PT ;  /* 0x0000001518187212 */ /* 0x000fe200078e3cff */
[----:B------:R1:W-:Y:S02]  /*39770*/  STS.U16 [R26+0x4f800], R23 ;  /* 0x04f800171a007388 */ /* 0x0003e40000000400 */
[----:B------:R-:W5:Y:S04]  /*39780*/  LDL.LU R21, [R1+0x2048] ;  /* 0x0020480001157983 */ /* 0x000f680000300800 */
[----:B---3--:R3:W-:Y:S01]  /*39790*/  STS.U16 [R26+0x4fc00], R27 ;  /* 0x04fc001b1a007388 */ /* 0x0087e20000000400 */
[----:B----4-:R4:W-:Y:S03]  /*397a0*/  STS [R24+0x50000], R28 ;  /* 0x0500001c18007388 */ /* 0x0109e60000000800 */
[----:B0-----:R-:W5:Y:S04]  /*397b0*/  LDL.LU R22, [R1+0x2044] ;  /* 0x0020440001167983 */ /* 0x001f680000300800 */
[----:B-1----:R-:W5:Y:S01]  /*397c0*/  LDL.LU R23, [R1+0x2040] ;  /* 0x0020400001177983 */ /* 0x002f620000300800 */
[----:B---3--:R-:W3:Y:S02]  /*397d0*/  LDL.LU R26, [R1+0x203c] ;  /* 0x00203c00011a7983 */ /* 0x008ee40000300800 */
[----:B------:R-:W3:Y:S02]  /*397e0*/  LDL.LU R27, [R1+0x2038] ;  /* 0x00203800011b7983 */ /* 0x000ee40000300800 */
[----:B----4-:R-:W4:Y:S01]  /*397f0*/  LDL.LU R28, [R1+0x2034] ;  /* 0x00203400011c7983 */ /* 0x010f220000300800 */
[----:B--2---:R0:W-:Y:S04]  /*39800*/  STS [R24+0x50400], R29 ;  /* 0x0504001d18007388 */ /* 0x0041e80000000800 */
[----:B0-----:R-:W2:Y:S04]  /*39810*/  LDL.LU R29, [R1+0x2030] ;  /* 0x00203000011d7983 */ /* 0x001ea80000300800 */
[----:B------:R0:W-:Y:S04]  /*39820*/  STS [R24+0x50800], R25 ;  /* 0x0508001918007388 */ /* 0x0001e80000000800 */
[----:B0-----:R-:W0:Y:S04]  /*39830*/  S2R R25, SR_TID.X ;  /* 0x0000000000197919 */ /* 0x001e280000002100 */
[----:B--2---:R1:W-:Y:S01]  /*39840*/  STS [R24+0x50c00], R29 ;  /* 0x050c001d18007388 */ /* 0x0043e20000000800 */
[----:B----4-:R2:W-:Y:S03]  /*39850*/  STS [R24+0x51000], R28 ;  /* 0x0510001c18007388 */ /* 0x0105e60000000800 */
[----:B-1----:R-:W4:Y:S04]  /*39860*/  LDL R29, [R1+0x874] ;  /* 0x00087400011d7983 */ /* 0x002f280000100800 */
[----:B--2---:R-:W1:Y:S01]  /*39870*/  S2R R28, SR_TID.X ;  /* 0x00000000001c7919 */ /* 0x004e620000002100 */
[----:B---3--:R0:W-:Y:S02]  /*39880*/  STS [R24+0x51400], R27 ;  /* 0x0514001b18007388 */ /* 0x0081e40000000800 */
[----:B------:R2:W-:Y:S01]  /*39890*/  STS [R24+0x51800], R26 ;  /* 0x0518001a18007388 */ /* 0x0005e20000000800 */
[C---:B0-----:R-:W-:Y:S01]  /*398a0*/  LOP3.LUT R27, R25.reuse, 0xe0, RZ, 0xc0, !PT ;  /* 0x000000e0191b7812 */ /* 0x041fe200078ec0ff */
[----:B------:R-:W-:Y:S01]  /*398b0*/  LOP3.LUT R25, R25, 0x1c, RZ, 0xc0, !PT ;  /* 0x0000001c19197812 */ /* 0x000fe200078ec0ff */
[----:B--2---:R-:W2:Y:S01]  /*398c0*/  LDL.LU R24, [R1+0x202c] ;  /* 0x00202c0001187983 */ /* 0x004ea20000300800 */
[----:B-1----:R-:W-:-:S05]  /*398d0*/  IMAD.SHL.U32 R26, R28, 0x4, RZ ;  /* 0x000000041c1a7824 */ /* 0x002fca00078e00ff */
[----:B------:R-:W-:-:S05]  /*398e0*/  LOP3.LUT R26, R26, 0x7c, RZ, 0xc0, !PT ;  /* 0x0000007c1a1a7812 */ /* 0x000fca00078ec0ff */
[----:B------:R-:W-:Y:S02]  /*398f0*/  IMAD R26, R25, 0x20, R26 ;  /* 0x00000020191a7824 */ /* 0x000fe400078e021a */
[----:B------:R-:W3:Y:S01]  /*39900*/  LDL.LU R25, [R1+0x2028] ;  /* 0x0020280001197983 */ /* 0x000ee20000300800 */
[----:B------:R-:W-:-:S04]  /*39910*/  SHF.R.U32.HI R27, RZ, 0x1, R27 ;  /* 0x00000001ff1b7819 */ /* 0x000fc8000001161b */
[----:B------:R-:W-:Y:S02]  /*39920*/  LOP3.LUT R26, R26, R27, RZ, 0x3c, !PT ;  /* 0x0000001b1a1a7212 */ /* 0x000fe400078e3cff */
[----:B------:R-:W0:Y:S02]  /*39930*/  S2R R27, SR_TID.X ;  /* 0x00000000001b7919 */ /* 0x000e240000002100 */
[----:B0-----:R-:W-:-:S04]  /*39940*/  LOP3.LUT R27, R27, 0x7, RZ, 0xc0, !PT ;  /* 0x000000071b1b7812 */ /* 0x001fc800078ec0ff */
[----:B------:R-:W-:Y:S01]  /*39950*/  SHF.L.U32 R27, R27, 0x4, RZ ;  /* 0x000000041b1b7819 */ /* 0x000fe200000006ff */
[----:B---3--:R0:W-:Y:S01]  /*39960*/  STS [R26+0x51c00], R25 ;  /* 0x051c00191a007388 */ /* 0x0081e20000000800 */
[----:B--2---:R-:W-:Y:S02]  /*39970*/  STS [R26+0x52000], R24 ;  /* 0x052000181a007388 */ /* 0x004fe40000000800 */
[----:B-----5:R-:W-:Y:S02]  /*39980*/  STS [R26+0x52400], R23 ;  /* 0x052400171a007388 */ /* 0x020fe40000000800 */
[----:B------:R-:W-:Y:S01]  /*39990*/  STS [R26+0x52800], R22 ;  /* 0x052800161a007388 */ /* 0x000fe20000000800 */
[----:B------:R-:W-:Y:S01]  /*399a0*/  STS [R26+0x52c00], R21 ;  /* 0x052c00151a007388 */ /* 0x000fe20000000800 */
[----:B------:R-:W-:Y:S02]  /*399b0*/  STS [R26+0x53000], R20 ;  /* 0x053000141a007388 */ /* 0x000fe40000000800 */
[----:B------:R-:W-:Y:S02]  /*399c0*/  STS [R26+0x53400], R19 ;  /* 0x053400131a007388 */ /* 0x000fe40000000800 */
        /* <DEDUP_REMOVED lines=17> */
[----:B------:R1:W-:Y:S01]  /*39ae0*/  STS [R26+0x57c00], R0 ;  /* 0x057c00001a007388 */ /* 0x0003e20000000800 */
[----:B------:R-:W-:Y:S06]  /*39af0*/  BAR.SYNC.DEFER_BLOCKING 0x0 ;  /* 0x0000000000007b1d */ /* 0x000fec0000010000 */
[----:B0-----:R-:W0:Y:S04]  /*39b00*/  S2R R25, SR_TID.X ;  /* 0x0000000000197919 */ /* 0x001e280000002100 */
[----:B----4-:R-:W2:Y:S04]  /*39b10*/  LDSM.16.M88.4 R12, [R29+0x40000] ;  /* 0x040000001d0c783b */ /* 0x010ea80000000200 */
[----:B------:R-:W3:Y:S04]  /*39b20*/  LDSM.16.M88.4 R4, [R29+0x44000] ;  /* 0x044000001d04783b */ /* 0x000ee80000000200 */
[----:B------:R-:W4:Y:S01]  /*39b30*/  LDSM.16.M88.4 R20, [R29+0x48000] ;  /* 0x048000001d14783b */ /* 0x000f220000000200 */
[----:B0-----:R-:W-:-:S05]  /*39b40*/  IMAD.SHL.U32 R25, R25, 0x80, RZ ;  /* 0x0000008019197824 */ /* 0x001fca00078e00ff */
[----:B------:R-:W-:-:S04]  /*39b50*/  LOP3.LUT R27, R27, 0x780, R25, 0xf8, !PT ;  /* 0x000007801b1b7812 */ /* 0x000fc800078ef819 */
[----:B------:R-:W-:-:S05]  /*39b60*/  LOP3.LUT R27, R27, 0x10, R28, 0x78, !PT ;  /* 0x000000101b1b7812 */ /* 0x000fca00078e781c */
[----:B------:R0:W-:Y:S01]  /*39b70*/  LDSM.16.M88.4 R8, [R27+0x50000] ;  /* 0x050000001b08783b */ /* 0x0001e20000000200 */
[C---:B-1----:R-:W-:Y:S02]  /*39b80*/  SHF.L.U32 R26, R28.reuse, 0x7, RZ ;  /* 0x000000071c1a7819 */ /* 0x042fe400000006ff */
[----:B0-----:R-:W-:-:S05]  /*39b90*/  LOP3.LUT R27, R28, 0x7, RZ, 0xc0, !PT ;  /* 0x000000071c1b7812 */ /* 0x001fca00078ec0ff */
[----:B------:R-:W-:Y:S01]  /*39ba0*/  IMAD.SHL.U32 R27, R27, 0x10, RZ ;  /* 0x000000101b1b7824 */ /* 0x000fe200078e00ff */
[----:B--2---:R-:W-:Y:S01]  /*39bb0*/  STL.64 [R1+0x10], R12 ;  /* 0x0000100c01007387 */ /* 0x004fe20000100a00 */
[----:B------:R-:W-:Y:S02]  /*39bc0*/  STL.64 [R1+0x18], R14 ;  /* 0x0000180e01007387 */ /* 0x000fe40000100a00 */
[----:B---3--:R-:W-:Y:S02]  /*39bd0*/  STL.64 [R1], R4 ;  /* 0x0000000401007387 */ /* 0x008fe40000100a00 */
[----:B------:R-:W-:Y:S01]  /*39be0*/  STL.64 [R1+0x8], R6 ;  /* 0x0000080601007387 */ /* 0x000fe20000100a00 */
[----:B----4-:R0:W-:Y:S02]  /*39bf0*/  STL [R1+0x1c8c], R22 ;  /* 0x001c8c1601007387 */ /* 0x0101e40000100800 */
[----:B0-----:R-:W-:Y:S02]  /*39c00*/  LOP3.LUT R22, R27, 0x780, R26, 0xf8, !PT ;  /* 0x000007801b167812 */ /* 0x001fe400078ef81a */
[----:B------:R-:W0:Y:S02]  /*39c10*/  LDSM.16.M88.4 R24, [R29+0x4c000] ;  /* 0x04c000001d18783b */ /* 0x000e240000000200 */
[----:B------:R-:W-:-:S05]  /*39c20*/  LOP3.LUT R22, R22, 0x10, R28, 0x78, !PT ;  /* 0x0000001016167812 */ /* 0x000fca00078e781c */
[----:B------:R-:W1:Y:S04]  /*39c30*/  LDSM.16.M88.4 R4, [R22+0x50800] ;  /* 0x050800001604783b */ /* 0x000e680000000200 */
[----:B------:R-:W2:Y:S04]  /*39c40*/  LDSM.16.M88.4 R16, [R22+0x51000] ;  /* 0x051000001610783b */ /* 0x000ea80000000200 */
[----:B------:R-:W-:Y:S04]  /*39c50*/  STL [R1+0x1c88], R23 ;  /* 0x001c881701007387 */ /* 0x000fe80000100800 */
[----:B------:R-:W3:Y:S04]  /*39c60*/  LDSM.16.M88.4 R12, [R22+0x51800] ;  /* 0x05180000160c783b */ /* 0x000ee80000000200 */
[----:B0-----:R-:W-:Y:S01]  /*39c70*/  STL [R1+0x1c90], R27 ;  /* 0x001c901b01007387 */ /* 0x001fe20000100800 */
[----:B------:R-:W-:Y:S02]  /*39c80*/  STL [R1+0x1ff8], R26 ;  /* 0x001ff81a01007387 */ /* 0x000fe40000100800 */
[----:B------:R-:W-:Y:S01]  /*39c90*/  STL.64 [R1+0x1ff0], R24 ;  /* 0x001ff01801007387 */ /* 0x000fe20000100a00 */
[----:B-1----:R-:W-:Y:S01]  /*39ca0*/  STL.64 [R1+0x1fe8], R6 ;  /* 0x001fe80601007387 */ /* 0x002fe20000100a00 */
[----:B------:R-:W-:Y:S02]  /*39cb0*/  STL.64 [R1+0x1fe0], R4 ;  /* 0x001fe00401007387 */ /* 0x000fe40000100a00 */
[----:B--2---:R-:W-:Y:S02]  /*39cc0*/  STL.64 [R1+0x1fa8], R18 ;  /* 0x001fa81201007387 */ /* 0x004fe40000100a00 */
[----:B------:R0:W-:Y:S02]  /*39cd0*/  STL.64 [R1+0x1fa0], R16 ;  /* 0x001fa01001007387 */ /* 0x0001e40000100a00 */
[----:B0-----:R-:W2:Y:S01]  /*39ce0*/  LDL.LU R16, [R1+0x90] ;  /* 0x0000900001107983 */ /* 0x001ea20000300800 */
[----:B------:R-:W2:Y:S02]  /*39cf0*/  LDL.LU R17, [R1+0x94] ;  /* 0x0000940001117983 */ /* 0x000ea40000300800 */
[----:B------:R-:W4:Y:S02]  /*39d00*/  LDL.LU R18, [R1+0x98] ;  /* 0x0000980001127983 */ /* 0x000f240000300800 */
[----:B------:R-:W4:Y:S01]  /*39d10*/  LDL.LU R19, [R1+0x9c] ;  /* 0x00009c0001137983 */ /* 0x000f220000300800 */
[----:B------:R-:W5:Y:S01]  /*39d20*/  LDL.LU R4, [R1+0x20] ;  /* 0x0000200001047983 */ /* 0x000f620000300800 */
[----:B------:R-:W5:Y:S02]  /*39d30*/  LDL.LU R5, [R1+0x24] ;  /* 0x0000240001057983 */ /* 0x000f640000300800 */
[----:B------:R-:W2:Y:S02]  /*39d40*/  LDL.LU R6, [R1+0x28] ;  /* 0x0000280001067983 */ /* 0x000ea40000300800 */
[----:B------:R-:W2:Y:S02]  /*39d50*/  LDL.LU R7, [R1+0x2c] ;  /* 0x00002c0001077983 */ /* 0x000ea40000300800 */
[----:B--2---:R-:W-:Y:S01]  /*39d60*/  STL.64 [R1+0x2008], R6 ;  /* 0x0020080601007387 */ /* 0x004fe20000100a00 */
[----:B-----5:R0:W-:Y:S03]  /*39d70*/  STL.64 [R1+0x2000], R4 ;  /* 0x0020000401007387 */ /* 0x0201e60000100a00 */
[----:B0-----:R-:W2:Y:S04]  /*39d80*/  LDL.64 R4, [R1] ;  /* 0x0000000001047983 */ /* 0x001ea80000100a00 */
[----:B--2---:R0:W-:Y:S01]  /*39d90*/  STL.64 [R1+0x2020], R4 ;  /* 0x0020200401007387 */ /* 0x0041e20000100a00 */
[----:B------:R-:W2:Y:S02]  /*39da0*/  LDL.LU R24, [R1+0x30] ;  /* 0x0000300001187983 */ /* 0x000ea40000300800 */
[----:B------:R-:W2:Y:S02]  /*39db0*/  LDL.LU R25, [R1+0x34] ;  /* 0x0000340001197983 */ /* 0x000ea40000300800 */
[----:B------:R-:W5:Y:S01]  /*39dc0*/  LDL.LU R26, [R1+0x38] ;  /* 0x00003800011a7983 */ /* 0x000f620000300800 */
[----:B------:R-:W5:Y:S04]  /*39dd0*/  LDL.LU R27, [R1+0x3c] ;  /* 0x00003c00011b7983 */ /* 0x000f680000300800 */
[----:B0-----:R-:W3:Y:S01]  /*39de0*/  LDL.LU R4, [R1+0x50] ;  /* 0x0000500001047983 */ /* 0x001ee20000300800 */
[----:B------:R-:W3:Y:S02]  /*39df0*/  LDL.LU R5, [R1+0x54] ;  /* 0x0000540001057983 */ /* 0x000ee40000300800 */
[----:B------:R-:W3:Y:S02]  /*39e00*/  LDL.LU R6, [R1+0x58] ;  /* 0x0000580001067983 */ /* 0x000ee40000300800 */
[----:B------:R-:W3:Y:S01]  /*39e10*/  LDL.LU R7, [R1+0x5c] ;  /* 0x00005c0001077983 */ /* 0x000ee20000300800 */
[----:B-----5:R-:W-:Y:S01]  /*39e20*/  STL.64 [R1+0x2018], R26 ;  /* 0x0020181a01007387 */ /* 0x020fe20000100a00 */
[----:B--2---:R0:W-:Y:S03]  /*39e30*/  STL.64 [R1+0x2010], R24 ;  /* 0x0020101801007387 */ /* 0x0041e60000100a00 */
[----:B0-----:R-:W2:Y:S01]  /*39e40*/  LDL.LU R24, [R1+0x40] ;  /* 0x0000400001187983 */ /* 0x001ea20000300800 */
[----:B------:R-:W2:Y:S02]  /*39e50*/  LDL.LU R25, [R1+0x44] ;  /* 0x0000440001197983 */ /* 0x000ea40000300800 */
[----:B------:R-:W2:Y:S02]  /*39e60*/  LDL.LU R26, [R1+0x48] ;  /* 0x00004800011a7983 */ /* 0x000ea40000300800 */
[----:B------:R-:W2:Y:S01]  /*39e70*/  LDL.LU R27, [R1+0x4c] ;  /* 0x00004c00011b7983 */ /* 0x000ea20000300800 */
[----:B----4-:R-:W-:Y:S01]  /*39e80*/  STL.64 [R1+0x1fb8], R18 ;  /* 0x001fb81201007387 */ /* 0x010fe20000100a00 */
[----:B------:R0:W-:Y:S03]  /*39e90*/  STL.64 [R1+0x1fb0], R16 ;  /* 0x001fb01001007387 */ /* 0x0001e60000100a00 */
[----:B0-----:R-:W4:Y:S01]  /*39ea0*/  LDL.LU R16, [R1+0xa0] ;  /* 0x0000a00001107983 */ /* 0x001f220000300800 */
[----:B------:R-:W4:Y:S02]  /*39eb0*/  LDL.LU R17, [R1+0xa4] ;  /* 0x0000a40001117983 */ /* 0x000f240000300800 */
[----:B------:R-:W5:Y:S02]  /*39ec0*/  LDL.LU R18, [R1+0xa8] ;  /* 0x0000a80001127983 */ /* 0x000f640000300800 */
[----:B------:R-:W5:Y:S02]  /*39ed0*/  LDL.LU R19, [R1+0xac] ;  /* 0x0000ac0001137983 */ /* 0x000f640000300800 */
[----:B-----5:R-:W-:Y:S01]  /*39ee0*/  STL.64 [R1+0x1fc8], R18 ;  /* 0x001fc81201007387 */ /* 0x020fe20000100a00 */
[----:B----4-:R0:W-:Y:S03]  /*39ef0*/  STL.64 [R1+0x1fc0], R16 ;  /* 0x001fc01001007387 */ /* 0x0101e60000100a00 */
        /* <DEDUP_REMOVED lines=8> */
[----:B------:R-:W4:Y:S02]  /*39f80*/  LDL.LU R18, [R1+0xc8] ;  /* 0x0000c80001127983 */ /* 0x000f240000300800 */
[----:B------:R-:W4:Y:S01]  /*39f90*/  LDL.LU R19, [R1+0xcc] ;  /* 0x0000cc0001137983 */ /* 0x000f220000300800 */
[----:B---3--:R-:W-:Y:S01]  /*39fa0*/  STL.64 [R1+0x1f80], R14 ;  /* 0x001f800e01007387 */ /* 0x008fe20000100a00 */
[----:B------:R0:W-:Y:S03]  /*39fb0*/  STL.64 [R1+0x1f78], R12 ;  /* 0x001f780c01007387 */ /* 0x0001e60000100a00 */
[----:B0-----:R-:W3:Y:S01]  /*39fc0*/  LDL.LU R12, [R1+0x60] ;  /* 0x00006000010c7983 */ /* 0x001ee20000300800 */
[----:B------:R-:W3:Y:S02]  /*39fd0*/  LDL.LU R13, [R1+0x64] ;  /* 0x00006400010d7983 */ /* 0x000ee40000300800 */
[----:B------:R-:W5:Y:S02]  /*39fe0*/  LDL.LU R14, [R1+0x68] ;  /* 0x00006800010e7983 */ /* 0x000f640000300800 */
[----:B------:R-:W5:Y:S02]  /*39ff0*/  LDL.LU R15, [R1+0x6c] ;  /* 0x00006c00010f7983 */ /* 0x000f640000300800 */
[----:B-----5:R-:W-:Y:S01]  /*3a000*/  STL.64 [R1+0x1f90], R14 ;  /* 0x001f900e01007387 */ /* 0x020fe20000100a00 */
[----:B---3--:R0:W-:Y:S03]  /*3a010*/  STL.64 [R1+0x1f88], R12 ;  /* 0x001f880c01007387 */ /* 0x0081e60000100a00 */
[----:B0-----:R-:W3:Y:S02]  /*3a020*/  LDL.64 R12, [R1+0x10] ;  /* 0x00001000010c7983 */ /* 0x001ee40000100a00 */
[C---:B---3--:R-:W-:Y:S11]  /*3a030*/  HMMA.16816.F32 R4, R8.reuse, R12, R4 ;  /* 0x0000000c0804723c */ /* 0x048ff60000001804 */
[----:B------:R-:W-:Y:S11]  /*3a040*/  @!UPT UIADD3 URZ, URZ, URZ, URZ ;  /* 0x0000003f3f3ff290 */ /* 0x000ff6000fffe03f */
[----:B------:R-:W-:Y:S01]  /*3a050*/  @!UPT UIADD3 URZ, URZ, URZ, URZ ;  /* 0x0000003f3f3ff290 */ /* 0x000fe2000fffe03f */
[----:B------:R0:W-:Y:S01]  /*3a060*/  STL.64 [R1+0x5b0], R4 ;  /* 0x0005b00401007387 */ /* 0x0001e20000100a00 */
[----:B------:R-:W-:Y:S03]  /*3a070*/  STL.64 [R1+0x5b8], R6 ;  /* 0x0005b80601007387 */ /* 0x000fe60000100a00 */
[----:B0-----:R-:W2:Y:S02]  /*3a080*/  LDL.LU.64 R4, [R1+0x2020] ;  /* 0x0020200001047983 */ /* 0x001ea40000300a00 */
[C---:B--2---:R-:W-:Y:S11]  /*3a090*/  HMMA.16816.F32 R24, R8.reuse, R4, R24 ;  /* 0x000000040818723c */ /* 0x044ff60000001818 */
[----:B------:R-:W-:Y:S11]  /*3a0a0*/  @!UPT UIADD3 URZ, URZ, URZ, URZ ;  /* 0x0000003f3f3ff290 */ /* 0x000ff6000fffe03f */
[----:B------:R-:W-:Y:S01]  /*3a0b0*/  @!UPT UIADD3 URZ, URZ, URZ, URZ ;  /* 0x0000003f3f3ff290 */ /* 0x000fe2000fffe03f */
[----:B------:R-:W-:Y:S01]  /*3a0c0*/  STL.64 [R1+0x5a0], R24 ;  /* 0x0005a01801007387 */ /* 0x000fe20000100a00 */
[----:B------:R0:W-:Y:S03]  /*3a0d0*/  STL.64 [R1+0x5a8], R26 ;  /* 0x0005a81a01007387 */ /* 0x0001e60000100a00 */
[----:B0-----:R-:W2:Y:S01]  /*3a0e0*/  LDL.LU.64 R26, [R1+0x2018] ;  /* 0x00201800011a7983 */ /* 0x001ea20000300a00 */
[----:B------:R-:W2:Y:S02]  /*3a0f0*/  LDL.LU.64 R24, [R1+0x2010] ;  /* 0x0020100001187983 */ /* 0x000ea40000300a00 */
[----:B------:R-:W-:Y:S02]  /*3a100*/  IMAD.MOV.U32 R2, RZ, RZ, R4 ;  /* 0x000000ffff027224 */ /* 0x000fe400078e0004 */
[----:B------:R-:W-:Y:S01]  /*3a110*/  IMAD.MOV.U32 R0, RZ, RZ, R5 ;  /* 0x000000ffff007224 */ /* 0x000fe200078e0005 */
[----:B------:R-:W3:Y:S01]  /*3a120*/  LDL.LU.64 R6, [R1+0x2008] ;  /* 0x0020080001067983 */ /* 0x000ee20000300a00 */
[----:B------:R-:W3:Y:S01]  /*3a130*/  LDL.LU.64 R4, [R1+0x2000] ;  /* 0x0020000001047983 */ /* 0x000ee20000300a00 */
[C---:B--2---:R-:W-:Y:S11]  /*3a140*/  HMMA.16816.F32 R24, R8.reuse, R20, R24 ;  /* 0x000000140818723c */ /* 0x044ff60000001818 */
[----:B------:R-:W-:Y:S11]  /*3a150*/  @!UPT UIADD3 URZ, URZ, URZ, URZ ;  /* 0x0000003f3f3ff290 */ /* 0x000ff6000fffe03f */
[----:B------:R-:W-:Y:S01]  /*3a160*/  @!UPT UIADD3 URZ, URZ, URZ, URZ ;  /* 0x0000003f3f3ff290 */ /* 0x000fe2000fffe03f */
[----:B------:R-:W-:Y:S01]  /*3a170*/  STL.64 [R1+0x590], R24 ;  /* 0x0005901801007387 */ /* 0x000fe20000100a00 */
[----:B------:R0:W-:Y:S03]  /*3a180*/  STL.64 [R1+0x598], R26 ;  /* 0x0005981a01007387 */ /* 0x0001e60000100a00 */
[----:B0-----:R-:W2:Y:S01]  /*3a190*/  LDL.LU R26, [R1+0x1ff8] ;  /* 0x001ff800011a7983 */ /* 0x001ea20000300800 */
[----:B------:R-:W3:Y:S02]  /*3a1a0*/  LDL.LU.64 R24, [R1+0x1ff0] ;  /* 0x001ff00001187983 */ /* 0x000ee40000300a00 */
[----:B---3--:R-:W-:Y:S01]  /*3a1b0*/  HMMA.16816.F32 R8, R8, R24, R4 ;  /* 0x000000180808723c */ /* 0x008fe20000001804 */
[----:B------:R-:W4:Y:S01]  /*3a1c0*/  LDL.LU.64 R6, [R1+0x1fe8] ;  /* 0x001fe80001067983 */ /* 0x000f220000300a00 */
[----:B------:R-:W4:Y:S11]  /*3a1d0*/  LDL.LU.64 R4, [R1+0x1fe0] ;  /* 0x001fe00001047983 */ /* 0x000f360000300a00 */
[----:B------:R-:W-:Y:S10]  /*3a1e0*/  @!UPT UIADD3 URZ, URZ, URZ, URZ ;  /* 0x0000003f3f3ff290 */ /* 0x000ff4000fffe03f */
[----:B------:R-:W-:Y:S01]  /*3a1f0*/  STL.64 [R1+0x570], R8 ;  /* 0x0005700801007387 */ /* 0x000fe20000100a00 */
[----:B------:R-:W-:Y:S02]  /*3a200*/  STL.64 [R1+0x578], R10 ;  /* 0x0005780a01007387 */ /* 0x000fe40000100a00 */
[----:B------:R-:W0:Y:S02]  /*3a210*/  LDSM.16.M88.4 R8, [R22+0x52000] ;  /* 0x052000001608783b */ /* 0x000e240000000200 */
[----:B0-----:R-:W-:Y:S02]  /*3a220*/  STL.64 [R1+0x1f40], R10 ;  /* 0x001f400a01007387 */ /* 0x001fe40000100a00 */
[----:B------:R-:W-:Y:S01]  /*3a230*/  STL.64 [R1+0x1f38], R8 ;  /* 0x001f380801007387 */ /* 0x000fe20000100a00 */
[----:B----4-:R-:W-:Y:S11]  /*3a240*/  HMMA.16816.F32 R16, R4, R12, R16 ;  /* 0x0000000c0410723c */ /* 0x010ff60000001810 */
[----:B------:R-:W-:Y:S11]  /*3a250*/  @!UPT UIADD3 URZ, URZ, URZ, URZ ;  /* 0x0000003f3f3ff290 */ /* 0x000ff6000fffe03f */
[----:B------:R-:W-:Y:S01]  /*3a260*/  @!UPT UIADD3 URZ, URZ, URZ, URZ ;  /* 0x0000003f3f3ff290 */ /* 0x000fe2000fffe03f */
[----:B------:R-:W-:Y:S01]  /*3a270*/  STL.64 [R1+0x560], R16 ;  /* 0x0005601001007387 */ /* 0x000fe20000100a00 */
[----:B------:R0:W-:Y:S03]  /*3a280*/  STL.64 [R1+0x568], R18 ;  /* 0x0005681201007387 */ /* 0x0001e60000100a00 */
[----:B0-----:R-:W3:Y:S01]  /*3a290*/  LDL.LU.64 R18, [R1+0x1fd8] ;  /* 0x001fd80001127983 */ /* 0x001ee20000300a00 */
[----:B------:R-:W3:Y:S01]  /*3a2a0*/  LDL.LU.64 R16, [R1+0x1fd0] ;  /* 0x001fd00001107983 */ /* 0x000ee20000300a00 */
[----:B------:R-:W-:Y:S01]  /*3a2b0*/  MOV R8, R2 ;  /* 0x0000000200087202 */ /* 0x000fe20000000f00 */
[----:B------:R-:W-:-:S07]  /*3a2c0*/  IMAD.MOV.U32 R9, RZ, RZ, R0 ;  /* 0x000000ffff097224 */ /* 0x000fce00078e0000 */
[C---:B---3--:R-:W-:Y:S11]  /*3a2d0*/  HMMA.16816.F32 R16, R4.reuse, R8, R16 ;  /* 0x000000080410723c */ /* 0x048ff60000001810 */
[----:B------:R-:W-:Y:S11]  /*3a2e0*/  @!UPT UIADD3 URZ, URZ, URZ, URZ ;  /* 0x0000003f3f3ff290 */ /* 0x000ff6000fffe03f */
[----:B------:R-:W-:Y:S01]  /*3a2f0*/  @!UPT UIADD3 URZ, URZ, URZ, URZ ;  /* 0x0000003f3f3ff290 */ /* 0x000fe2000fffe03f */
[----:B------:R-:W-:Y:S01]  /*3a300*/  STL.64 [R1+0x550], R16 ;  /* 0x0005501001007387 */ /* 0x000fe20000100a00 */
[----:B------:R0:W-:Y:S03]  /*3a310*/  STL.64 [R1+0x558], R18 ;  /* 0x0005581201007387 */ /* 0x0001e60000100a00 */
[----:B0-----:R-:W3:Y:S01]  /*3a320*/  LDL.LU.64 R18, [R1+0x1fc8] ;  /* 0x001fc80001127983 */ /* 0x001ee20000300a00 */
[----:B------:R-:W3:Y:S02]  /*3a330*/  LDL.LU.64 R16, [R1+0x1fc0] ;  /* 0x001fc00001107983 */ /* 0x000ee40000300a00 */
[----:B------:R0:W-:Y:S02]  /*3a340*/  STL.64 [R1+0x1f98], R8 ;  /* 0x001f980801007387 */ /* 0x0001e40000100a00 */
[----:B0-----:R-:W4:Y:S01]  /*3a350*/  LDL.LU R8, [R1+0x80] ;  /* 0x0000800001087983 */ /* 0x001f220000300800 */
[----:B------:R-:W4:Y:S02]  /*3a360*/  LDL.LU R9, [R1+0x84] ;  /* 0x0000840001097983 */ /* 0x000f240000300800 */
[----:B------:R-:W4:Y:S02]  /*3a370*/  LDL.LU R10, [R1+0x88] ;  /* 0x00008800010a7983 */ /* 0x000f240000300800 */
[----:B------:R-:W4:Y:S01]  /*3a380*/  LDL.LU R11, [R1+0x8c] ;  /* 0x00008c00010b7983 */ /* 0x000f220000300800 */
[C---:B---3--:R-:W-:Y:S11]  /*3a390*/  HMMA.16816.F32 R16, R4.reuse, R20, R16 ;  /* 0x000000140410723c */ /* 0x048ff60000001810 */
[----:B------:R-:W-:Y:S11]  /*3a3a0*/  @!UPT UIADD3 URZ, URZ, URZ, URZ ;  /* 0x0000003f3f3ff290 */ /* 0x000ff6000fffe03f */
[----:B------:R-:W-:Y:S01]  /*3a3b0*/  @!UPT UIADD3 URZ, URZ, URZ, URZ ;  /* 0x0000003f3f3ff290 */ /* 0x000fe2000fffe03f */
[----:B------:R-:W-:Y:S01]  /*3a3c0*/  STL.64 [R1+0x540], R16 ;  /* 0x0005401001007387 */ /* 0x000fe20000100a00 */
[----:B------:R0:W-:Y:S03]  /*3a3d0*/  STL.64 [R1+0x548], R18 ;  /* 0x0005481201007387 */ /* 0x0001e60000100a00 */
[----:B0-----:R-:W3:Y:S01]  /*3a3e0*/  LDL.LU.64 R18, [R1+0x1fb8] ;  /* 0x001fb80001127983 */ /* 0x001ee20000300a00 */
[----:B------:R-:W3:Y:S02]  /*3a3f0*/  LDL.LU.64 R16, [R1+0x1fb0] ;  /* 0x001fb00001107983 */ /* 0x000ee40000300a00 */
[----:B---3--:R-:W-:Y:S01]  /*3a400*/  HMMA.16816.F32 R4, R4, R24, R16 ;  /* 0x000000180404723c */ /* 0x008fe20000001810 */
[----:B------:R-:W4:Y:S01]  /*3a410*/  LDL.LU.64 R18, [R1+0x1fa8] ;  /* 0x001fa80001127983 */ /* 0x000f220000300a00 */
[----:B------:R-:W4:Y:S02]  /*3a420*/  LDL.LU.64 R16, [R1+0x1fa0] ;  /* 0x001fa00001107983 */ /* 0x000f240000300a00 */
[----:B------:R-:W-:Y:S01]  /*3a430*/  IMAD.MOV.U32 R2, RZ, RZ, R12 ;  /* 0x000000ffff027224 */ /* 0x000fe200078e000c */
[----:B------:R-:W-:Y:S11]  /*3a440*/  MOV R0, R13 ;  /* 0x0000000d00007202 */ /* 0x000ff60000000f00 */
[----:B------:R-:W-:Y:S07]  /*3a450*/  @!UPT UIADD3 URZ, URZ, URZ, URZ ;  /* 0x0000003f3f3ff290 */ /* 0x000fee000fffe03f */
[----:B------:R0:W-:Y:S01]  /*3a460*/  STL.64 [R1+0x4d0], R4 ;  /* 0x0004d00401007387 */ /* 0x0001e20000100a00 */
[----:B------:R1:W-:Y:S03]  /*3a470*/  STL.64 [R1+0x4d8], R6 ;  /* 0x0004d80601007387 */ /* 0x0003e60000100a00 */
[----:B0-----:R-:W3:Y:S01]  /*3a480*/  LDL.LU R4, [R1+0x70] ;  /* 0x0000700001047983 */ /* 0x001ee20000300800 */
[----:B------:R-:W3:Y:S02]  /*3a490*/  LDL.LU R5, [R1+0x74] ;  /* 0x0000740001057983 */ /* 0x000ee40000300800 */
[----:B-1----:R-:W3:Y:S02]  /*3a4a0*/  LDL.LU R6, [R1+0x78] ;  /* 0x0000780001067983 */ /* 0x002ee40000300800 */
[----:B------:R-:W3:Y:S01]  /*3a4b0*/  LDL.LU R7, [R1+0x7c] ;  /* 0x00007c0001077983 */ /* 0x000ee20000300800 */
[C---:B----4-:R-:W-:Y:S11]  /*3a4c0*/  HMMA.16816.F32 R8, R16.reuse, R12, R8 ;  /* 0x0000000c1008723c */ /* 0x050ff60000001808 */
[----:B------:R-:W-:Y:S11]  /*3a4d0*/  @!UPT UIADD3 URZ, URZ, URZ, URZ ;  /* 0x0000003f3f3ff290 */ /* 0x000ff6000fffe03f */
[----:B------:R-:W-:Y:S01]  /*3a4e0*/  @!UPT UIADD3 URZ, URZ, URZ, URZ ;  /* 0x0000003f3f3ff290 */ /* 0x000fe2000fffe03f */
[----:B------:R0:W-:Y:S01]  /*3a4f0*/  STL.64 [R1+0x4c0], R8 ;  /* 0x0004c00801007387 */ /* 0x0001e20000100a00 */
[----:B------:R3:W-:Y:S03]  /*3a500*/  STL.64 [R1+0x4c8], R10 ;  /* 0x0004c80a01007387 */ /* 0x0007e60000100a00 */
[----:B0-----:R-:W3:Y:S01]  /*3a510*/  LDL.LU.64 R8, [R1+0x1f98] ;  /* 0x001f980001087983 */ /* 0x001ee20000300a00 */
[----:B------:R-:W4:Y:S02]  /*3a520*/  LDL.LU.64 R14, [R1+0x1f90] ;  /* 0x001f9000010e7983 */ /* 0x000f240000300a00 */
[----:B------:R-:W4:Y:S01]  /*3a530*/  LDL.LU.64 R12, [R1+0x1f88] ;  /* 0x001f8800010c7983 */ /* 0x000f220000300a00 */
[C---:B---3--:R-:W-:Y:S08]  /*3a540*/  HMMA.16816.F32 R8, R16.reuse, R8, R4 ;  /* 0x000000081008723c */ /* 0x048ff00000001804 */
[C---:B----4-:R-:W-:Y:S11]  /*3a550*/  HMMA.16816.F32 R4, R16.reuse, R20, R12 ;  /* 0x000000141004723c */ /* 0x050ff6000000180c */
[----:B------:R-:W-:Y:S04]  /*3a560*/  @!UPT UIADD3 URZ, URZ, URZ, URZ ;  /* 0x0000003f3f3ff290 */ /* 0x000fe8000fffe03f */
[----:B------:R0:W-:Y:S01]  /*3a570*/  STL.64 [R1+0x530], R8 ;  /* 0x0005300801007387 */ /* 0x0001e20000100a00 */
[----:B------:R1:W-:Y:S03]  /*3a580*/  STL.64 [R1+0x538], R10 ;  /* 0x0005380a01007387 */ /* 0x0003e60000100a00 */
[----:B0-----:R-:W3:Y:S04]  /*3a590*/  LDL.LU R8, [R1+0xe0] ;  /* 0x0000e00001087983 */ /* 0x001ee80000300800 */
[----:B------:R-:W-:Y:S02]  /*3a5a0*/  STL.64 [R1+0x520], R4 ;  /* 0x0005200401007387 */ /* 0x000fe40000100a00 */
[----:B------:R-:W-:Y:S02]  /*3a5b0*/  STL.64 [R1+0x528], R6 ;  /* 0x0005280601007387 */ /* 0x000fe40000100a00 */
[----:B------:R-:W3:Y:S01]  /*3a5c0*/  LDL.LU R9, [R1+0xe4] ;  /* 0x0000e40001097983 */ /* 0x000ee20000300800 */
[----:B-1----:R-:W4:Y:S01]  /*3a5d0*/  LDL.LU R10, [R1+0xe8] ;  /* 0x0000e800010a7983 */ /* 0x002f220000300800 */
[----:B------:R-:W4:Y:S02]  /*3a5e0*/  LDL.LU R11, [R1+0xec] ;  /* 0x0000ec00010b7983 */ /* 0x000f240000300800 */
[----:B------:R-:W5:Y:S02]  /*3a5f0*/  LDL.LU R12, [R1+0xd0] ;  /* 0x0000d000010c7983 */ /* 0x000f640000300800 */
[----:B------:R-:W5:Y:S01]  /*3a600*/  LDL.LU R13, [R1+0xd4] ;  /* 0x0000d400010d7983 */ /* 0x000f620000300800 */
[----:B------:R-:W5:Y:S01]  /*3a610*/  LDL.LU R14, [R1+0xd8] ;  /* 0x0000d800010e7983 */ /* 0x000f620000300800 */
[----:B------:R-:W5:Y:S03]  /*3a620*/  LDL.LU R15, [R1+0xdc] ;  /* 0x0000dc00010f7983 */ /* 0x000f660000300800 */
[----:B------:R-:W0:Y:S04]  /*3a630*/  LDSM.16.M88.4 R4, [R22+0x52800] ;  /* 0x052800001604783b */ /* 0x000e280000000200 */
[----:B----4-:R-:W-:Y:S01]  /*3a640*/  STL.64 [R1+0x1f50], R10 ;  /* 0x001f500a01007387 */ /* 0x010fe20000100a00 */
[----:B---3--:R1:W-:Y:S03]  /*3a650*/  STL.64 [R1+0x1f48], R8 ;  /* 0x001f480801007387 */ /* 0x0083e60000100a00 */
[----:B-1----:R-:W3:Y:S01]  /*3a660*/  LDL.LU R8, [R1+0xf0] ;  /* 0x0000f00001087983 */ /* 0x002ee20000300800 */
[----:B------:R-:W3:Y:S02]  /*3a670*/  LDL.LU R9, [R1+0xf4] ;  /* 0x0000f40001097983 */ /* 0x000ee40000300800 */
[----:B------:R-:W4:Y:S02]  /*3a680*/  LDL.LU R10, [R1+0xf8] ;  /* 0x0000f800010a7983 */ /* 0x000f240000300800 */
[----:B------:R-:W4:Y:S02]  /*3a690*/  LDL.LU R11, [R1+0xfc] ;  /* 0x0000fc00010b7983 */ /* 0x000f240000300800 */
[----:B----4-:R-:W-:Y:S01]  /*3a6a0*/  STL.64 [R1+0x1f60], R10 ;  /* 0x001f600a01007387 */ /* 0x010fe20000100a00 */
[----:B---3--:R1:W-:Y:S03]  /*3a6b0*/  STL.64 [R1+0x1f58], R8 ;  /* 0x001f580801007387 */ /* 0x0083e60000100a00 */
[----:B-1----:R-:W3:Y:S01]  /*3a6c0*/  LDL.LU R8, [R1+0x100] ;  /* 0x0001000001087983 */ /* 0x002ee20000300800 */
[----:B------:R-:W3:Y:S02]  /*3a6d0*/  LDL.LU R9, [R1+0x104] ;  /* 0x0001040001097983 */ /* 0x000ee40000300800 */
[----:B------:R-:W4:Y:S02]  /*3a6e0*/  LDL.LU R10, [R1+0x108] ;  /* 0x00010800010a7983 */ /* 0x000f240000300800 */
[----:B------:R-:W4:Y:S01]  /*3a6f0*/  LDL.LU R11, [R1+0x10c] ;  /* 0x00010c00010b7983 */ /* 0x000f220000300800 */
[----:B-----5:R-:W-:Y:S01]  /*3a700*/  HMMA.16816.F32 R16, R16, R24, R12 ;  /* 0x000000181010723c */ /* 0x020fe2000000180c */
[----:B----4-:R-:W-:Y:S01]  /*3a710*/  STL.64 [R1+0x1f70], R10 ;  /* 0x001f700a01007387 */ /* 0x010fe20000100a00 */
[----:B---3--:R1:W-:Y:S03]  /*3a720*/  STL.64 [R1+0x1f68], R8 ;  /* 0x001f680801007387 */ /* 0x0083e60000100a00 */
[----:B-1----:R-:W3:Y:S01]  /*3a730*/  LDL.LU R8, [R1+0x110] ;  /* 0x0001100001087983 */ /* 0x002ee20000300800 */
[----:B------:R-:W3:Y:S02]  /*3a740*/  LDL.LU R9, [R1+0x114] ;  /* 0x0001140001097983 */ /* 0x000ee40000300800 */
[----:B------:R-:W3:Y:S02]  /*3a750*/  LDL.LU R10, [R1+0x118] ;  /* 0x00011800010a7983 */ /* 0x000ee40000300800 */
[----:B------:R-:W3:Y:S01]  /*3a760*/  LDL.LU R11, [R1+0x11c] ;  /* 0x00011c00010b7983 */ /* 0x000ee20000300800 */
[----:B0-----:R-:W-:Y:S01]  /*3a770*/  STL [R1+0x1f00], R5 ;  /* 0x001f000501007387 */ /* 0x001fe20000100800 */
[----:B------:R-:W-:Y:S02]  /*3a780*/  STL [R1+0x1efc], R6 ;  /* 0x001efc0601007387 */ /* 0x000fe40000100800 */
[----:B------:R-:W-:Y:S02]  /*3a790*/  STL [R1+0x1ef8], R7 ;  /* 0x001ef80701007387 */ /* 0x000fe40000100800 */
[----:B------:R0:W-:Y:S02]  /*3a7a0*/  STL [R1+0x1f18], R4 ;  /* 0x001f180401007387 */ /* 0x0001e40000100800 */
[----:B0-----:R-:W4:Y:S01]  /*3a7b0*/  LDL.LU R4, [R1+0x130] ;  /* 0x0001300001047983 */ /* 0x001f220000300800 */
[----:B------:R-:W4:Y:S02]  /*3a7c0*/  LDL.LU R5, [R1+0x134] ;  /* 0x0001340001057983 */ /* 0x000f240000300800 */
[----:B------:R-:W5:Y:S02]  /*3a7d0*/  LDL.LU R6, [R1+0x138] ;  /* 0x0001380001067983 */ /* 0x000f640000300800 */
[----:B------:R-:W5:Y:S02]  /*3a7e0*/  LDL.LU R7, [R1+0x13c] ;  /* 0x00013c0001077983 */ /* 0x000f640000300800 */
[----:B-----5:R-:W-:Y:S01]  /*3a7f0*/  STL.64 [R1+0x1f28], R6 ;  /* 0x001f280601007387 */ /* 0x020fe20000100a00 */
[----:B----4-:R-:W-:Y:S02]  /*3a800*/  STL.64 [R1+0x1f20], R4 ;  /* 0x001f200401007387 */ /* 0x010fe40000100a00 */
[----:B------:R-:W3:Y:S02]  /*3a810*/  LDL.LU.64 R14, [R1+0x1f80] ;  /* 0x001f8000010e7983 */ /* 0x000ee40000300a00 */
[----:B------:R-:W3:Y:S01]  /*3a820*/  LDL.LU.64 R12, [R1+0x1f78] ;  /* 0x001f7800010c7983 */ /* 0x000ee20000300a00 */
[----:B------:R-:W-:Y:S01]  /*3a830*/  STL.64 [R1+0xb0], R16 ;  /* 0x0000b01001007387 */ /* 0x000fe20000100a00 */
[----:B------:R-:W-:Y:S02]  /*3a840*/  STL.64 [R1+0xb8], R18 ;  /* 0x0000b81201007387 */ /* 0x000fe40000100a00 */
[----:B------:R-:W0:Y:S02]  /*3a850*/  LDSM.16.M88.4 R16, [R22+0x53000] ;  /* 0x053000001610783b */ /* 0x000e240000000200 */
[----:B0-----:R-:W-:Y:S02]  /*3a860*/  STL.64 [R1+0x1eb8], R18 ;  /* 0x001eb81201007387 */ /* 0x001fe40000100a00 */
[----:B------:R0:W-:Y:S02]  /*3a870*/  STL.64 [R1+0x1eb0], R16 ;  /* 0x001eb01001007387 */ /* 0x0001e40000100a00 */
[----:B0-----:R-:W4:Y:S01]  /*3a880*/  LDL.LU R16, [R1+0x150] ;  /* 0x0001500001107983 */ /* 0x001f220000300800 */
[----:B------:R-:W4:Y:S02]  /*3a890*/  LDL.LU R17, [R1+0x154] ;  /* 0x0001540001117983 */ /* 0x000f240000300800 */
[----:B------:R-:W5:Y:S02]  /*3a8a0*/  LDL.LU R18, [R1+0x158] ;  /* 0x0001580001127983 */ /* 0x000f640000300800 */
[----:B------:R-:W5:Y:S02]  /*3a8b0*/  LDL.LU R19, [R1+0x15c] ;  /* 0x00015c0001137983 */ /* 0x000f640000300800 */
[----:B------:R-:W-:-:S02]  /*3a8c0*/  IMAD.MOV.U32 R4, RZ, RZ, R2 ;  /* 0x000000ffff047224 */ /* 0x000fc400078e0002 */
[----:B------:R-:W-:-:S07]  /*3a8d0*/  IMAD.MOV.U32 R5, RZ, RZ, R0 ;  /* 0x000000ffff057224 */ /* 0x000fce00078e0000 */
[C---:B---3--:R-:W-:Y:S01]  /*3a8e0*/  HMMA.16816.F32 R8, R12.reuse, R4, R8 ;  /* 0x000000040c08723c */ /* 0x048fe20000001808 */
[----:B-----5:R-:W-:Y:S01]  /*3a8f0*/  STL.64 [R1+0x1f10], R18 ;  /* 0x001f101201007387 */ /* 0x020fe20000100a00 */
[----:B----4-:R0:W-:Y:S03]  /*3a900*/  STL.64 [R1+0x1f08], R16 ;  /* 0x001f081001007387 */ /* 0x0101e60000100a00 */
[----:B0-----:R-:W3:Y:S11]  /*3a910*/  LDL.64 R16, [R1] ;  /* 0x0000000001107983 */ /* 0x001ef60000100a00 */
[----:B------:R-:W-:Y:S07]  /*3a920*/  @!UPT UIADD3 URZ, URZ, URZ, URZ ;  /* 0x0000003f3f3ff290 */ /* 0x000fee000fffe03f */
[----:B------:R-:W-:Y:S02]  /*3a930*/  STL.64 [R1+0x110], R8 ;  /* 0x0001100801007387 */ /* 0x000fe40000100a00 */
[----:B------:R0:W-:Y:S02]  /*3a940*/  STL.64 [R1+0x118], R10 ;  /* 0x0001180a01007387 */ /* 0x0001e40000100a00 */
[----:B0-----:R-:W3:Y:S01]  /*3a950*/  LDL.LU.64 R10, [R1+0x1f70] ;  /* 0x001f7000010a7983 */ /* 0x001ee20000300a00 */
[----:B------:R-:W3:Y:S02]  /*3a960*/  LDL.LU.64 R8, [R1+0x1f68] ;  /* 0x001f680001087983 */ /* 0x000ee40000300a00 */
        /* <DEDUP_REMOVED lines=20> */
[----:B------:R-:W3:Y:S11]  /*3aab0*/  LDL.LU R12, [R1+0x120] ;  /* 0x00012000010c7983 */ /* 0x000ef60000300800 */
[----:B------:R-:W-:Y:S11]  /*3aac0*/  @!UPT UIADD3 URZ, URZ, URZ, URZ ;  /* 0x0000003f3f3ff290 */ /* 0x000ff6000fffe03f */
[----:B------:R-:W-:Y:S01]  /*3aad0*/  STL.64 [R1+0x70], R8 ;  /* 0x0000700801007387 */ /* 0x000fe20000100a00 */
[----:B------:R-:W-:Y:S02]  /*3aae0*/  STL.64 [R1+0x78], R10 ;  /* 0x0000780a01007387 */ /* 0x000fe40000100a00 */
[----:B------:R-:W0:Y:S04]  /*3aaf0*/  LDSM.16.M88.4 R8, [R22+0x53800] ;  /* 0x053800001608783b */ /* 0x000e280000000200 */
[----:B------:R-:W3:Y:S01]  /*3ab00*/  LDL.LU R13, [R1+0x124] ;  /* 0x00012400010d7983 */ /* 0x000ee20000300800 */
[----:B------:R-:W3:Y:S01]  /*3ab10*/  LDL.LU R14, [R1+0x128] ;  /* 0x00012800010e7983 */ /* 0x000ee20000300800 */
[----:B------:R-:W3:Y:S02]  /*3ab20*/  LDL.LU R15, [R1+0x12c] ;  /* 0x00012c00010f7983 */ /* 0x000ee40000300800 */
[----:B0-----:R-:W-:Y:S01]  /*3ab30*/  IMAD.MOV.U32 R2, RZ, RZ, R10 ;  /* 0x000000ffff027224 */ /* 0x001fe200078e000a */
[----:B------:R-:W-:-:S02]  /*3ab40*/  MOV R0, R11 ;  /* 0x0000000b00007202 */ /* 0x000fc40000000f00 */
[----:B------:R-:W-:Y:S01]  /*3ab50*/  MOV R23, R8 ;  /* 0x0000000800177202 */ /* 0x000fe20000000f00 */
[----:B------:R-:W-:Y:S01]  /*3ab60*/  IMAD.MOV.U32 R3, RZ, RZ, R9 ;  /* 0x000000ffff037224 */ /* 0x000fe200078e0009 */
[----:B------:R-:W4:Y:S01]  /*3ab70*/  LDL.LU.64 R10, [R1+0x1f40] ;  /* 0x001f4000010a7983 */ /* 0x000f220000300a00 */
[----:B------:R-:W4:Y:S02]  /*3ab80*/  LDL.LU.64 R8, [R1+0x1f38] ;  /* 0x001f380001087983 */ /* 0x000f240000300a00 */
[C---:B----4-:R-:W-:Y:S01]  /*3ab90*/  HMMA.16816.F32 R4, R8.reuse, R4, R16 ;  /* 0x000000040804723c */ /* 0x050fe20000001810 */
[----:B------:R-:W4:Y:S11]  /*3aba0*/  LDL.LU.64 R16, [R1+0x1f30] ;  /* 0x001f300001107983 */ /* 0x000f360000300a00 */
[----:B------:R-:W-:Y:S11]  /*3abb0*/  @!UPT UIADD3 URZ, URZ, URZ, URZ ;  /* 0x0000003f3f3ff290 */ /* 0x000ff6000fffe03f */
[----:B------:R-:W-:Y:S01]  /*3abc0*/  STL.64 [R1+0xd0], R4 ;  /* 0x0000d00401007387 */ /* 0x000fe20000100a00 */
[----:B------:R0:W-:Y:S03]  /*3abd0*/  STL.64 [R1+0xd8], R6 ;  /* 0x0000d80601007387 */ /* 0x0001e60000100a00 */
[----:B0-----:R-:W5:Y:S01]  /*3abe0*/  LDL.LU.64 R6, [R1+0x1f28] ;  /* 0x001f280001067983 */ /* 0x001f620000300a00 */
[----:B------:R-:W5:Y:S01]  /*3abf0*/  LDL.LU.64 R4, [R1+0x1f20] ;  /* 0x001f200001047983 */ /* 0x000f620000300a00 */
[----:B---3--:R-:W-:Y:S01]  /*3ac00*/  HMMA.16816.F32 R12, R8, R20, R12 ;  /* 0x00000014080c723c */ /* 0x008fe2000000180c */
[----:B----4-:R-:W-:-:S07]  /*3ac10*/  IMAD.MOV.U32 R27, RZ, RZ, R17 ;  /* 0x000000ffff1b7224 */ /* 0x010fce00078e0011 */
[----:B-----5:R-:W-:Y:S11]  /*3ac20*/  HMMA.16816.F32 R4, R8, R16, R4 ;  /* 0x000000100804723c */ /* 0x020ff60000001804 */
[----:B------:R-:W-:Y:S11]  /*3ac30*/  @!UPT UIADD3 URZ, URZ, URZ, URZ ;  /* 0x0000003f3f3ff290 */ /* 0x000ff6000fffe03f */
[----:B------:R-:W-:Y:S01]  /*3ac40*/  @!UPT UIADD3 URZ, URZ, URZ, URZ ;  /* 0x0000003f3f3ff290 */ /* 0x000fe2000fffe03f */
[----:B------:R0:W-:Y:S01]  /*3ac50*/  STL.64 [R1+0xc0], R4 ;  /* 0x0000c00401007387 */ /* 0x0001e20000100a00 */
[----:B------:R-:W-:Y:S03]  /*3ac60*/  STL.64 [R1+0xc8], R6 ;  /* 0x0000c80601007387 */ /* 0x000fe60000100a00 */
[----:B0-----:R-:W3:Y:S01]  /*3ac70*/  LDL.LU R4, [R1+0x1f18] ;  /* 0x001f180001047983 */ /* 0x001ee20000300800 */
[----:B------:R-:W-:Y:S02]  /*3ac80*/  IMAD.MOV.U32 R5, RZ, RZ, R16 ;  /* 0x000000ffff057224 */ /* 0x000fe400078e0010 */
[----:B------:R-:W4:Y:S02]  /*3ac90*/  LDL.LU.64 R18, [R1+0x1f10] ;  /* 0x001f100001127983 */ /* 0x000f240000300a00 */
[----:B------:R-:W4:Y:S01]  /*3aca0*/  LDL.LU.64 R16, [R1+0x1f08] ;  /* 0x001f080001107983 */ /* 0x000f220000300a00 */
[----:B------:R-:W-:Y:S01]  /*3acb0*/  STL.64 [R1+0x90], R12 ;  /* 0x0000900c01007387 */ /* 0x000fe20000100a00 */
[----:B------:R-:W-:Y:S02]  /*3acc0*/  STL.64 [R1+0x98], R14 ;  /* 0x0000980e01007387 */ /* 0x000fe40000100a00 */
[----:B------:R-:W0:Y:S04]  /*3acd0*/  LDSM.16.M88.4 R12, [R22+0x54000] ;  /* 0x05400000160c783b */ /* 0x000e280000000200 */
[----:B--2---:R-:W-:Y:S01]  /*3ace0*/  STL [R1+0x1ec8], R26 ;  /* 0x001ec81a01007387 */ /* 0x004fe20000100800 */
[----:B------:R1:W-:Y:S01]  /*3acf0*/  STL.64 [R1+0x1ec0], R24 ;  /* 0x001ec01801007387 */ /* 0x0003e20000100a00 */
[----:B0-----:R-:W-:Y:S01]  /*3ad00*/  MOV R6, R12 ;  /* 0x0000000c00067202 */ /* 0x001fe20000000f00 */
[----:B------:R-:W-:-:S02]  /*3ad10*/  IMAD.MOV.U32 R7, RZ, RZ, R13 ;  /* 0x000000ffff077224 */ /* 0x000fc400078e000d */
[----:B------:R-:W-:Y:S01]  /*3ad20*/  IMAD.MOV.U32 R29, RZ, RZ, R14 ;  /* 0x000000ffff1d7224 */ /* 0x000fe200078e000e */
[----:B------:R-:W-:Y:S01]  /*3ad30*/  MOV R28, R15 ;  /* 0x0000000f001c7202 */ /* 0x000fe20000000f00 */
[----:B----4-:R-:W-:Y:S11]  /*3ad40*/  HMMA.16816.F32 R8, R8, R24, R16 ;  /* 0x000000180808723c */ /* 0x010ff60000001810 */
[----:B------:R-:W-:Y:S11]  /*3ad50*/  @!UPT UIADD3 URZ, URZ, URZ, URZ ;  /* 0x0000003f3f3ff290 */ /* 0x000ff6000fffe03f */
[----:B------:R-:W-:Y:S01]  /*3ad60*/  @!UPT UIADD3 URZ, URZ, URZ, URZ ;  /* 0x0000003f3f3ff290 */ /* 0x000fe2000fffe03f */
[----:B------:R-:W-:Y:S01]  /*3ad70*/  STL.64 [R1+0x80], R8 ;  /* 0x0000800801007387 */ /* 0x000fe20000100a00 */
[----:B------:R-:W-:Y:S02]  /*3ad80*/  STL.64 [R1+0x88], R10 ;  /* 0x0000880a01007387 */ /* 0x000fe40000100a00 */
[----:B------:R-:W2:Y:S02]  /*3ad90*/  LDL.LU R12, [R1+0x160] ;  /* 0x00016000010c7983 */ /* 0x000ea40000300800 */
[----:B------:R-:W2:Y:S01]  /*3ada0*/  LDL.LU R13, [R1+0x164] ;  /* 0x00016400010d7983 */ /* 0x000ea20000300800 */
[----:B------:R-:W4:Y:S01]  /*3adb0*/  LDL.LU R14, [R1+0x168] ;  /* 0x00016800010e7983 */ /* 0x000f220000300800 */
[----:B------:R-:W4:Y:S03]  /*3adc0*/  LDL.LU R15, [R1+0x16c] ;  /* 0x00016c00010f7983 */ /* 0x000f260000300800 */
[----:B------:R-:W0:Y:S04]  /*3add0*/  LDSM.16.M88.4 R8, [R22+0x54800] ;  /* 0x054800001608783b */ /* 0x000e280000000200 */
[----:B----4-:R-:W-:Y:S01]  /*3ade0*/  STL.64 [R1+0x1ed8], R14 ;  /* 0x001ed80e01007387 */ /* 0x010fe20000100a00 */
[----:B--2---:R2:W-:Y:S02]  /*3adf0*/  STL.64 [R1+0x1ed0], R12 ;  /* 0x001ed00c01007387 */ /* 0x0045e40000100a00 */
[----:B------:R-:W4:Y:S02]  /*3ae00*/  LDL.LU R16, [R1+0x170] ;  /* 0x0001700001107983 */ /* 0x000f240000300800 */
[----:B------:R-:W4:Y:S01]  /*3ae10*/  LDL.LU R17, [R1+0x174] ;  /* 0x0001740001117983 */ /* 0x000f220000300800 */
[----:B------:R-:W5:Y:S01]  /*3ae20*/  LDL.LU R18, [R1+0x178] ;  /* 0x0001780001127983 */ /* 0x000f620000300800 */
[----:B------:R-:W5:Y:S02]  /*3ae30*/  LDL.LU R19, [R1+0x17c] ;  /* 0x00017c0001137983 */ /* 0x000f640000300800 */
[----:B-1----:R-:W-:-:S02]  /*3ae40*/  IMAD.MOV.U32 R24, RZ, RZ, R5 ;  /* 0x000000ffff187224 */ /* 0x002fc400078e0005 */
[----:B------:R-:W-:Y:S01]  /*3ae50*/  IMAD.MOV.U32 R25, RZ, RZ, R27 ;  /* 0x000000ffff197224 */ /* 0x000fe200078e001b */
[----:B-----5:R-:W-:Y:S01]  /*3ae60*/  STL.64 [R1+0x1ee8], R18 ;  /* 0x001ee81201007387 */ /* 0x020fe20000100a00 */
[----:B----4-:R-:W-:Y:S02]  /*3ae70*/  STL.64 [R1+0x1ee0], R16 ;  /* 0x001ee01001007387 */ /* 0x010fe40000100a00 */
[----:B------:R-:W3:Y:S02]  /*3ae80*/  LDL.LU R5, [R1+0x1f00] ;  /* 0x001f000001057983 */ /* 0x000ee40000300800 */
[----:B------:R1:W-:Y:S01]  /*3ae90*/  STL.64 [R1+0x1ef0], R24 ;  /* 0x001ef01801007387 */ /* 0x0003e20000100a00 */
[----:B--2---:R-:W2:Y:S01]  /*3aea0*/  LDL.LU R12, [R1+0x180] ;  /* 0x00018000010c7983 */ /* 0x004ea20000300800 */
[----:B------:R-:W2:Y:S02]  /*3aeb0*/  LDL.LU R13, [R1+0x184] ;  /* 0x00018400010d7983 */ /* 0x000ea40000300800 */
[----:B------:R-:W2:Y:S02]  /*3aec0*/  LDL.LU R14, [R1+0x188] ;  /* 0x00018800010e7983 */ /* 0x000ea40000300800 */
[----:B------:R-:W2:Y:S01]  /*3aed0*/  LDL.LU R15, [R1+0x18c] ;  /* 0x00018c00010f7983 */ /* 0x000ea20000300800 */
[----:B-1----:R-:W3:Y:S01]  /*3aee0*/  LDL.LU R24, [R1+0x190] ;  /* 0x0001900001187983 */ /* 0x002ee20000300800 */
[----:B------:R-:W3:Y:S02]  /*3aef0*/  LDL.LU R25, [R1+0x194] ;  /* 0x0001940001197983 */ /* 0x000ee40000300800 */
[----:B------:R-:W3:Y:S02]  /*3af00*/  LDL.LU R26, [R1+0x198] ;  /* 0x00019800011a7983 */ /* 0x000ee40000300800 */
[----:B------:R-:W3:Y:S01]  /*3af10*/  LDL.LU R27, [R1+0x19c] ;  /* 0x00019c00011b7983 */ /* 0x000ee20000300800 */
[----:B------:R-:W3:Y:S01]  /*3af20*/  LDL.64 R16, [R1+0x10] ;  /* 0x0000100001107983 */ /* 0x000ee20000100a00 */
[----:B0-----:R0:W-:Y:S02]  /*3af30*/  STL.64 [R1+0x1e10], R10 ;  /* 0x001e100a01007387 */ /* 0x0011e40000100a00 */
[----:B------:R1:W-:Y:S02]  /*3af40*/  STL.64 [R1+0x1e08], R8 ;  /* 0x001e080801007387 */ /* 0x0003e40000100a00 */
[----:B0-----:R-:W-:Y:S01]  /*3af50*/  IMAD.MOV.U32 R10, RZ, RZ, R29 ;  /* 0x000000ffff0a7224 */ /* 0x001fe200078e001d */
[----:B------:R-:W-:-:S02]  /*3af60*/  MOV R11, R28 ;  /* 0x0000001c000b7202 */ /* 0x000fc40000000f00 */
[----:B-1----:R-:W-:Y:S01]  /*3af70*/  MOV R8, R6 ;  /* 0x0000000600087202 */ /* 0x002fe20000000f00 */
[----:B------:R-:W-:Y:S01]  /*3af80*/  IMAD.MOV.U32 R9, RZ, RZ, R7 ;  /* 0x000000ffff097224 */ /* 0x000fe200078e0007 */
[----:B------:R-:W3:Y:S01]  /*3af90*/  LDL.LU R6, [R1+0x1efc] ;  /* 0x001efc0001067983 */ /* 0x000ee20000300800 */
[----:B------:R-:W3:Y:S02]  /*3afa0*/  LDL.LU R7, [R1+0x1ef8] ;  /* 0x001ef80001077983 */ /* 0x000ee40000300800 */
[----:B------:R0:W-:Y:S01]  /*3afb0*/  STL.64 [R1+0x1e50], R10 ;  /* 0x001e500a01007387 */ /* 0x0001e20000100a00 */
[----:B------:R1:W-:Y:S01]  /*3afc0*/  STL.64 [R1+0x1e48], R8 ;  /* 0x001e480801007387 */ /* 0x0003e20000100a00 */
[----:B0-----:R-:W-:Y:S01]  /*3afd0*/  MOV R10, R2 ;  /* 0x00000002000a7202 */ /* 0x001fe20000000f00 */
[----:B------:R-:W-:Y:S02]  /*3afe0*/  IMAD.MOV.U32 R11, RZ, RZ, R0 ;  /* 0x000000ffff0b7224 */ /* 0x000fe400078e0000 */
[----:B-1----:R-:W-:-:S02]  /*3aff0*/  IMAD.MOV.U32 R8, RZ, RZ, R23 ;  /* 0x000000ffff087224 */ /* 0x002fc400078e0017 */
[----:B------:R-:W-:Y:S01]  /*3b000*/  IMAD.MOV.U32 R9, RZ, RZ, R3 ;  /* 0x000000ffff097224 */ /* 0x000fe200078e0003 */
[----:B------:R-:W-:Y:S04]  /*3b010*/  STL.64 [R1+0x1e88], R10 ;  /* 0x001e880a01007387 */ /* 0x000fe80000100a00 */
[----:B------:R0:W-:Y:S02]  /*3b020*/  STL.64 [R1+0x1e80], R8 ;  /* 0x001e800801007387 */ /* 0x0001e40000100a00 */
        /* <DEDUP_REMOVED lines=9> */
[----:B------:R-:W5:Y:S01]  /*3b0c0*/  LDL.LU R11, [R1+0x1dc] ;  /* 0x0001dc00010b7983 */ /* 0x000f620000300800 */
[C---:B---3--:R-:W-:Y:S01]  /*3b0d0*/  HMMA.16816.F32 R24, R4.reuse, R16, R24 ;  /* 0x000000100418723c */ /* 0x048fe20000001818 */
[----:B-----5:R-:W-:Y:S01]  /*3b0e0*/  STL.64 [R1+0x1ea8], R10 ;  /* 0x001ea80a01007387 */ /* 0x020fe20000100a00 */
[----:B----4-:R0:W-:Y:S03]  /*3b0f0*/  STL.64 [R1+0x1ea0], R8 ;  /* 0x001ea00801007387 */ /* 0x0101e60000100a00 */
[----:B0-----:R-:W3:Y:S01]  /*3b100*/  LDL.LU R8, [R1+0x1e0] ;  /* 0x0001e00001087983 */ /* 0x001ee20000300800 */
[----:B------:R-:W3:Y:S02]  /*3b110*/  LDL.LU R9, [R1+0x1e4] ;  /* 0x0001e40001097983 */ /* 0x000ee40000300800 */
[----:B------:R-:W3:Y:S02]  /*3b120*/  LDL.LU R10, [R1+0x1e8] ;  /* 0x0001e800010a7983 */ /* 0x000ee40000300800 */
[----:B------:R-:W3:Y:S11]  /*3b130*/  LDL.LU R11, [R1+0x1ec] ;  /* 0x0001ec00010b7983 */ /* 0x000ef60000300800 */
[----:B------:R-:W-:Y:S02]  /*3b140*/  @!UPT UIADD3 URZ, URZ, URZ, URZ ;  /* 0x0000003f3f3ff290 */ /* 0x000fe4000fffe03f */
[----:B------:R0:W-:Y:S01]  /*3b150*/  STL.64 [R1+0x510], R24 ;  /* 0x0005101801007387 */ /* 0x0001e20000100a00 */
[----:B------:R2:W-:Y:S03]  /*3b160*/  STL.64 [R1+0x518], R26 ;  /* 0x0005181a01007387 */ /* 0x0005e60000100a00 */
[----:B0-----:R-:W2:Y:S01]  /*3b170*/  LDL.LU.64 R24, [R1+0x1ef0] ;  /* 0x001ef00001187983 */ /* 0x001ea20000300a00 */
[----:B------:R-:W-:Y:S01]  /*3b180*/  IMAD.MOV.U32 R2, RZ, RZ, R16 ;  /* 0x000000ffff027224 */ /* 0x000fe200078e0010 */
[----:B------:R-:W-:Y:S01]  /*3b190*/  MOV R0, R17 ;  /* 0x0000001100007202 */ /* 0x000fe20000000f00 */
[----:B------:R-:W4:Y:S01]  /*3b1a0*/  LDL.LU.64 R18, [R1+0x1ee8] ;  /* 0x001ee80001127983 */ /* 0x000f220000300a00 */
[----:B------:R-:W4:Y:S01]  /*3b1b0*/  LDL.LU.64 R16, [R1+0x1ee0] ;  /* 0x001ee00001107983 */ /* 0x000f220000300a00 */
[C---:B--2---:R-:W-:Y:S03]  /*3b1c0*/  HMMA.16816.F32 R24, R4.reuse, R24, R12 ;  /* 0x000000180418723c */ /* 0x044fe6000000180c */
[----:B------:R-:W2:Y:S01]  /*3b1d0*/  LDL.LU.64 R14, [R1+0x1ed8] ;  /* 0x001ed800010e7983 */ /* 0x000ea20000300a00 */
[----:B------:R-:W2:Y:S11]  /*3b1e0*/  LDL.LU.64 R12, [R1+0x1ed0] ;  /* 0x001ed000010c7983 */ /* 0x000eb60000300a00 */
[----:B------:R-:W-:Y:S08]  /*3b1f0*/  @!UPT UIADD3 URZ, URZ, URZ, URZ ;  /* 0x0000003f3f3ff290 */ /* 0x000ff0000fffe03f */
[----:B------:R-:W-:Y:S01]  /*3b200*/  STL.64 [R1+0x500], R24 ;  /* 0x0005001801007387 */ /* 0x000fe20000100a00 */
[----:B------:R0:W-:Y:S03]  /*3b210*/  STL.64 [R1+0x508], R26 ;  /* 0x0005081a01007387 */ /* 0x0001e60000100a00 */
[----:B0-----:R-:W5:Y:S01]  /*3b220*/  LDL.LU R26, [R1+0x1ec8] ;  /* 0x001ec800011a7983 */ /* 0x001f620000300800 */
[----:B------:R-:W2:Y:S01]  /*3b230*/  LDL.LU.64 R24, [R1+0x1ec0] ;  /* 0x001ec00001187983 */ /* 0x000ea20000300a00 */
[C---:B----4-:R-:W-:Y:S11]  /*3b240*/  HMMA.16816.F32 R16, R4.reuse, R20, R16 ;  /* 0x000000140410723c */ /* 0x050ff60000001810 */
[----:B------:R-:W-:Y:S11]  /*3b250*/  @!UPT UIADD3 URZ, URZ, URZ, URZ ;  /* 0x0000003f3f3ff290 */ /* 0x000ff6000fffe03f */
[----:B------:R-:W-:Y:S01]  /*3b260*/  @!UPT UIADD3 URZ, URZ, URZ, URZ ;  /* 0x0000003f3f3ff290 */ /* 0x000fe2000fffe03f */
[----:B------:R-:W-:Y:S01]  /*3b270*/  STL.64 [R1+0x170], R16 ;  /* 0x0001701001007387 */ /* 0x000fe20000100a00 */
[----:B------:R0:W-:Y:S03]  /*3b280*/  STL.64 [R1+0x178], R18 ;  /* 0x0001781201007387 */ /* 0x0001e60000100a00 */
[----:B0-----:R-:W4:Y:S01]  /*3b290*/  LDL.LU.64 R18, [R1+0x1eb8] ;  /* 0x001eb80001127983 */ /* 0x001f220000300a00 */
[----:B------:R-:W4:Y:S01]  /*3b2a0*/  LDL.LU.64 R16, [R1+0x1eb0] ;  /* 0x001eb00001107983 */ /* 0x000f220000300a00 */
[----:B--2---:R-:W-:Y:S02]  /*3b2b0*/  HMMA.16816.F32 R12, R4, R24, R12 ;  /* 0x00000018040c723c */ /* 0x004fe4000000180c */
[----:B------:R-:W4:Y:S11]  /*3b2c0*/  LDL.LU R4, [R1+0x1a0] ;  /* 0x0001a00001047983 */ /* 0x000f360000300800 */
[----:B------:R-:W-:Y:S10]  /*3b2d0*/  @!UPT UIADD3 URZ, URZ, URZ, URZ ;  /* 0x0000003f3f3ff290 */ /* 0x000ff4000fffe03f */
[----:B------:R-:W-:Y:S01]  /*3b2e0*/  STL.64 [R1+0x4f0], R12 ;  /* 0x0004f00c01007387 */ /* 0x000fe20000100a00 */
[----:B------:R-:W-:Y:S02]  /*3b2f0*/  STL.64 [R1+0x4f8], R14 ;  /* 0x0004f80e01007387 */ /* 0x000fe40000100a00 */
[----:B------:R-:W0:Y:S04]  /*3b300*/  LDSM.16.M88.4 R12, [R22+0x55000] ;  /* 0x05500000160c783b */ /* 0x000e280000000200 */
[----:B------:R-:W4:Y:S01]  /*3b310*/  LDL.LU R5, [R1+0x1a4] ;  /* 0x0001a40001057983 */ /* 0x000f220000300800 */
[----:B------:R-:W4:Y:S01]  /*3b320*/  LDL.LU R6, [R1+0x1a8] ;  /* 0x0001a80001067983 */ /* 0x000f220000300800 */
[----:B------:R-:W4:Y:S03]  /*3b330*/  LDL.LU R7, [R1+0x1ac] ;  /* 0x0001ac0001077983 */ /* 0x000f260000300800 */
[----:B0-----:R-:W-:Y:S01]  /*3b340*/  STL.64 [R1+0x1dc8], R14 ;  /* 0x001dc80e01007387 */ /* 0x001fe20000100a00 */
[----:B------:R0:W-:Y:S03]  /*3b350*/  STL.64 [R1+0x1dc0], R12 ;  /* 0x001dc00c01007387 */ /* 0x0001e60000100a00 */
[----:B0-----:R-:W2:Y:S01]  /*3b360*/  LDL.LU R12, [R1+0x240] ;  /* 0x00024000010c7983 */ /* 0x001ea20000300800 */
[----:B------:R-:W2:Y:S02]  /*3b370*/  LDL.LU R13, [R1+0x244] ;  /* 0x00024400010d7983 */ /* 0x000ea40000300800 */
[----:B------:R-:W2:Y:S02]  /*3b380*/  LDL.LU R14, [R1+0x248] ;  /* 0x00024800010e7983 */ /* 0x000ea40000300800 */
[----:B------:R-:W2:Y:S02]  /*3b390*/  LDL.LU R15, [R1+0x24c] ;  /* 0x00024c00010f7983 */ /* 0x000ea40000300800 */
[----:B--2---:R-:W-:Y:S01]  /*3b3a0*/  STL.64 [R1+0x1e30], R14 ;  /* 0x001e300e01007387 */ /* 0x004fe20000100a00 */
[----:B------:R0:W-:Y:S02]  /*3b3b0*/  STL.64 [R1+0x1e28], R12 ;  /* 0x001e280c01007387 */ /* 0x0001e40000100a00 */
[----:B0-----:R-:W-:-:S02]  /*3b3c0*/  IMAD.MOV.U32 R12, RZ, RZ, R2 ;  /* 0x000000ffff0c7224 */ /* 0x001fc400078e0002 */
[----:B------:R-:W-:-:S07]  /*3b3d0*/  IMAD.MOV.U32 R13, RZ, RZ, R0 ;  /* 0x000000ffff0d7224 */ /* 0x000fce00078e0000 */
[C---:B----4-:R-:W-:Y:S11]  /*3b3e0*/  HMMA.16816.F32 R4, R16.reuse, R12, R4 ;  /* 0x0000000c1004723c */ /* 0x050ff60000001804 */
[----:B------:R-:W-:Y:S11]  /*3b3f0*/  @!UPT UIADD3 URZ, URZ, URZ, URZ ;  /* 0x0000003f3f3ff290 */ /* 0x000ff6000fffe03f */
[----:B------:R-:W-:Y:S01]  /*3b400*/  @!UPT UIADD3 URZ, URZ, URZ, URZ ;  /* 0x0000003f3f3ff290 */ /* 0x000fe2000fffe03f */
[----:B------:R-:W-:Y:S01]  /*3b410*/  STL.64 [R1+0x580], R4 ;  /* 0x0005800401007387 */ /* 0x000fe20000100a00 */
[----:B------:R-:W-:Y:S02]  /*3b420*/  STL.64 [R1+0x588], R6 ;  /* 0x0005880601007387 */ /* 0x000fe40000100a00 */
[----:B------:R-:W0:Y:S02]  /*3b430*/  LDSM.16.M88.4 R4, [R22+0x55800] ;  /* 0x055800001604783b */ /* 0x000e240000000200 */
[----:B0-----:R-:W-:Y:S02]  /*3b440*/  STL.64 [R1+0x1d88], R6 ;  /* 0x001d880601007387 */ /* 0x001fe40000100a00 */
[----:B------:R0:W-:Y:S02]  /*3b450*/  STL.64 [R1+0x1d80], R4 ;  /* 0x001d800401007387 */ /* 0x0001e40000100a00 */
[----:B0-----:R-:W3:Y:S02]  /*3b460*/  LDL.64 R4, [R1] ;  /* 0x0000000001047983 */ /* 0x001ee40000100a00 */
[C---:B---3--:R-:W-:Y:S11]  /*3b470*/  HMMA.16816.F32 R8, R16.reuse, R4, R8 ;  /* 0x000000041008723c */ /* 0x048ff60000001808 */
[----:B------:R-:W-:Y:S11]  /*3b480*/  @!UPT UIADD3 URZ, URZ, URZ, URZ ;  /* 0x0000003f3f3ff290 */ /* 0x000ff6000fffe03f */
[----:B------:R-:W-:Y:S01]  /*3b490*/  @!UPT UIADD3 URZ, URZ, URZ, URZ ;  /* 0x0000003f3f3ff290 */ /* 0x000fe2000fffe03f */
[----:B------:R-:W-:Y:S01]  /*3b4a0*/  STL.64 [R1+0x4e0], R8 ;  /* 0x0004e00801007387 */ /* 0x000fe20000100a00 */
[----:B------:R0:W-:Y:S03]  /*3b4b0*/  STL.64 [R1+0x4e8], R10 ;  /* 0x0004e80a01007387 */ /* 0x0001e60000100a00 */
[----:B0-----:R-:W2:Y:S01]  /*3b4c0*/  LDL.LU.64 R10, [R1+0x1ea8] ;  /* 0x001ea800010a7983 */ /* 0x001ea20000300a00 */
[----:B------:R-:W2:Y:S02]  /*3b4d0*/  LDL.LU.64 R8, [R1+0x1ea0] ;  /* 0x001ea00001087983 */ /* 0x000ea40000300a00 */
[C---:B--2---:R-:W-:Y:S11]  /*3b4e0*/  HMMA.16816.F32 R8, R16.reuse, R20, R8 ;  /* 0x000000141008723c */ /* 0x044ff60000001808 */
[----:B------:R-:W-:Y:S11]  /*3b4f0*/  @!UPT UIADD3 URZ, URZ, URZ, URZ ;  /* 0x0000003f3f3ff290 */ /* 0x000ff6000fffe03f */
[----:B------:R-:W-:Y:S01]  /*3b500*/  @!UPT UIADD3 URZ, URZ, URZ, URZ ;  /* 0x0000003f3f3ff290 */ /* 0x000fe2000fffe03f */
[----:B------:R-:W-:Y:S01]  /*3b510*/  STL.64 [R1+0x4b0], R8 ;  /* 0x0004b00801007387 */ /* 0x000fe20000100a00 */
[----:B------:R0:W-:Y:S03]  /*3b520*/  STL.64 [R1+0x4b8], R10 ;  /* 0x0004b80a01007387 */ /* 0x0001e60000100a00 */
[----:B0-----:R-:W2:Y:S01]  /*3b530*/  LDL.LU.64 R10, [R1+0x1e98] ;  /* 0x001e9800010a7983 */ /* 0x001ea20000300a00 */
[----:B------:R-:W2:Y:S02]  /*3b540*/  LDL.LU.64 R8, [R1+0x1e90] ;  /* 0x001e900001087983 */ /* 0x000ea40000300a00 */
[----:B--2---:R-:W-:Y:S01]  /*3b550*/  HMMA.16816.F32 R16, R16, R24, R8 ;  /* 0x000000181010723c */ /* 0x004fe20000001808 */
        /* <DEDUP_REMOVED lines=8> */
[----:B------:R-:W2:Y:S01]  /*3b5e0*/  LDL.LU R19, [R1+0x1bc] ;  /* 0x0001bc0001137983 */ /* 0x000ea20000300800 */
[----:B-----5:R-:W-:Y:S01]  /*3b5f0*/  STL [R1+0x1e68], R26 ;  /* 0x001e681a01007387 */ /* 0x020fe20000100800 */
[----:B------:R0:W-:Y:S03]  /*3b600*/  STL.64 [R1+0x1e60], R24 ;  /* 0x001e601801007387 */ /* 0x0001e60000100a00 */
[----:B0-----:R-:W3:Y:S01]  /*3b610*/  LDL.LU R24, [R1+0x280] ;  /* 0x0002800001187983 */ /* 0x001ee20000300800 */
[----:B------:R-:W3:Y:S02]  /*3b620*/  LDL.LU R25, [R1+0x284] ;  /* 0x0002840001197983 */ /* 0x000ee40000300800 */
[----:B------:R-:W4:Y:S02]  /*3b630*/  LDL.LU R26, [R1+0x288] ;  /* 0x00028800011a7983 */ /* 0x000f240000300800 */
[----:B------:R-:W4:Y:S01]  /*3b640*/  LDL.LU R27, [R1+0x28c] ;  /* 0x00028c00011b7983 */ /* 0x000f220000300800 */
[C---:B--2---:R-:W-:Y:S01]  /*3b650*/  HMMA.16816.F32 R16, R8.reuse, R12, R16 ;  /* 0x0000000c0810723c */ /* 0x044fe20000001810 */
[----:B----4-:R-:W-:Y:S01]  /*3b660*/  STL.64 [R1+0x1e78], R26 ;  /* 0x001e781a01007387 */ /* 0x010fe20000100a00 */
[----:B---3--:R0:W-:Y:S03]  /*3b670*/  STL.64 [R1+0x1e70], R24 ;  /* 0x001e701801007387 */ /* 0x0081e60000100a00 */
[----:B0-----:R-:W2:Y:S01]  /*3b680*/  LDL.LU R24, [R1+0x290] ;  /* 0x0002900001187983 */ /* 0x001ea20000300800 */
[----:B------:R-:W2:Y:S02]  /*3b690*/  LDL.LU R25, [R1+0x294] ;  /* 0x0002940001197983 */ /* 0x000ea40000300800 */
[----:B------:R-:W2:Y:S02]  /*3b6a0*/  LDL.LU R26, [R1+0x298] ;  /* 0x00029800011a7983 */ /* 0x000ea40000300800 */
[----:B------:R-:W2:Y:S01]  /*3b6b0*/  LDL.LU R27, [R1+0x29c] ;  /* 0x00029c00011b7983 */ /* 0x000ea20000300800 */
[----:B------:R0:W-:Y:S04]  /*3b6c0*/  STL.64 [R1+0x1e58], R12 ;  /* 0x001e580c01007387 */ /* 0x0001e80000100a00 */
[----:B0-----:R-:W3:Y:S08]  /*3b6d0*/  LDL.LU R12, [R1+0x270] ;  /* 0x00027000010c7983 */ /* 0x001ef00000300800 */
[----:B------:R-:W-:Y:S02]  /*3b6e0*/  STL.64 [R1+0x490], R16 ;  /* 0x0004901001007387 */ /* 0x000fe40000100a00 */
[----:B------:R-:W-:Y:S02]  /*3b6f0*/  STL.64 [R1+0x498], R18 ;  /* 0x0004981201007387 */ /* 0x000fe40000100a00 */
[----:B------:R-:W0:Y:S04]  /*3b700*/  LDSM.16.M88.4 R16, [R22+0x56000] ;  /* 0x056000001610783b */ /* 0x000e280000000200 */
[----:B------:R-:W3:Y:S01]  /*3b710*/  LDL.LU R13, [R1+0x274] ;  /* 0x00027400010d7983 */ /* 0x000ee20000300800 */
[----:B------:R-:W3:Y:S02]  /*3b720*/  LDL.LU R14, [R1+0x278] ;  /* 0x00027800010e7983 */ /* 0x000ee40000300800 */
[----:B------:R-:W3:Y:S01]  /*3b730*/  LDL.LU R15, [R1+0x27c] ;  /* 0x00027c00010f7983 */ /* 0x000ee20000300800 */
[----:B0-----:R-:W-:Y:S01]  /*3b740*/  STL [R1+0x1d4c], R18 ;  /* 0x001d4c1201007387 */ /* 0x001fe20000100800 */
[----:B------:R-:W-:Y:S02]  /*3b750*/  STL [R1+0x1d48], R19 ;  /* 0x001d481301007387 */ /* 0x000fe40000100800 */
[----:B------:R0:W-:Y:S02]  /*3b760*/  STL.64 [R1+0x1d60], R16 ;  /* 0x001d601001007387 */ /* 0x0001e40000100a00 */
[----:B0-----:R-:W4:Y:S01]  /*3b770*/  LDL.LU R16, [R1+0x250] ;  /* 0x0002500001107983 */ /* 0x001f220000300800 */
[----:B------:R-:W4:Y:S02]  /*3b780*/  LDL.LU R17, [R1+0x254] ;  /* 0x0002540001117983 */ /* 0x000f240000300800 */
[----:B------:R-:W5:Y:S02]  /*3b790*/  LDL.LU R18, [R1+0x258] ;  /* 0x0002580001127983 */ /* 0x000f640000300800 */
[----:B------:R-:W5:Y:S01]  /*3b7a0*/  LDL.LU R19, [R1+0x25c] ;  /* 0x00025c0001137983 */ /* 0x000f620000300800 */
[C---:B--2---:R-:W-:Y:S01]  /*3b7b0*/  HMMA.16816.F32 R24, R8.reuse, R4, R24 ;  /* 0x000000040818723c */ /* 0x044fe20000001818 */
[----:B-----5:R-:W-:Y:S01]  /*3b7c0*/  STL.64 [R1+0x1e40], R18 ;  /* 0x001e401201007387 */ /* 0x020fe20000100a00 */
[----:B----4-:R0:W-:Y:S03]  /*3b7d0*/  STL.64 [R1+0x1e38], R16 ;  /* 0x001e381001007387 */ /* 0x0101e60000100a00 */
[----:B0-----:R-:W2:Y:S01]  /*3b7e0*/  LDL.LU R16, [R1+0x260] ;  /* 0x0002600001107983 */ /* 0x001ea20000300800 */
[----:B------:R-:W2:Y:S02]  /*3b7f0*/  LDL.LU R17, [R1+0x264] ;  /* 0x0002640001117983 */ /* 0x000ea40000300800 */
[----:B------:R-:W2:Y:S02]  /*3b800*/  LDL.LU R18, [R1+0x268] ;  /* 0x0002680001127983 */ /* 0x000ea40000300800 */
[----:B------:R-:W2:Y:S11]  /*3b810*/  LDL.LU R19, [R1+0x26c] ;  /* 0x00026c0001137983 */ /* 0x000eb60000300800 */
[----:B------:R-:W-:Y:S02]  /*3b820*/  @!UPT UIADD3 URZ, URZ, URZ, URZ ;  /* 0x0000003f3f3ff290 */ /* 0x000fe4000fffe03f */
[----:B------:R-:W-:Y:S01]  /*3b830*/  STL.64 [R1+0x480], R24 ;  /* 0x0004801801007387 */ /* 0x000fe20000100a00 */
[----:B------:R0:W-:Y:S03]  /*3b840*/  STL.64 [R1+0x488], R26 ;  /* 0x0004881a01007387 */ /* 0x0001e60000100a00 */
[----:B0-----:R-:W4:Y:S01]  /*3b850*/  LDL.LU.64 R26, [R1+0x1e78] ;  /* 0x001e7800011a7983 */ /* 0x001f220000300a00 */
[----:B------:R-:W4:Y:S02]  /*3b860*/  LDL.LU.64 R24, [R1+0x1e70] ;  /* 0x001e700001187983 */ /* 0x000f240000300a00 */
[C---:B----4-:R-:W-:Y:S11]  /*3b870*/  HMMA.16816.F32 R24, R8.reuse, R20, R24 ;  /* 0x000000140818723c */ /* 0x050ff60000001818 */
[----:B------:R-:W-:Y:S11]  /*3b880*/  @!UPT UIADD3 URZ, URZ, URZ, URZ ;  /* 0x0000003f3f3ff290 */ /* 0x000ff6000fffe03f */
[----:B------:R-:W-:Y:S01]  /*3b890*/  @!UPT UIADD3 URZ, URZ, URZ, URZ ;  /* 0x0000003f3f3ff290 */ /* 0x000fe2000fffe03f */
[----:B------:R-:W-:Y:S01]  /*3b8a0*/  STL.64 [R1+0x470], R24 ;  /* 0x0004701801007387 */ /* 0x000fe20000100a00 */
[----:B------:R0:W-:Y:S03]  /*3b8b0*/  STL.64 [R1+0x478], R26 ;  /* 0x0004781a01007387 */ /* 0x0001e60000100a00 */
[----:B0-----:R-:W4:Y:S01]  /*3b8c0*/  LDL.LU R26, [R1+0x1e68] ;  /* 0x001e6800011a7983 */ /* 0x001f220000300800 */
[----:B------:R-:W3:Y:S02]  /*3b8d0*/  LDL.LU.64 R24, [R1+0x1e60] ;  /* 0x001e600001187983 */ /* 0x000ee40000300a00 */
[----:B---3--:R-:W-:Y:S01]  /*3b8e0*/  HMMA.16816.F32 R8, R8, R24, R12 ;  /* 0x000000180808723c */ /* 0x008fe2000000180c */
[----:B------:R-:W2:Y:S11]  /*3b8f0*/  LDL.LU.64 R12, [R1+0x1e58] ;  /* 0x001e5800010c7983 */ /* 0x000eb60000300a00 */
[----:B------:R-:W-:Y:S11]  /*3b900*/  @!UPT UIADD3 URZ, URZ, URZ, URZ ;  /* 0x0000003f3f3ff290 */ /* 0x000ff6000fffe03f */
[----:B------:R-:W-:Y:S01]  /*3b910*/  STL.64 [R1+0x460], R8 ;  /* 0x0004600801007387 */ /* 0x000fe20000100a00 */
[----:B------:R0:W-:Y:S03]  /*3b920*/  STL.64 [R1+0x468], R10 ;  /* 0x0004680a01007387 */ /* 0x0001e60000100a00 */
[----:B0-----:R-:W2:Y:S01]  /*3b930*/  LDL.LU.64 R10, [R1+0x1e50] ;  /* 0x001e5000010a7983 */ /* 0x001ea20000300a00 */
[----:B------:R-:W2:Y:S02]  /*3b940*/  LDL.LU.64 R8, [R1+0x1e48] ;  /* 0x001e480001087983 */ /* 0x000ea40000300a00 */
[----:B------:R-:W3:Y:S01]  /*3b950*/  LDL R28, [R1+0x6dc] ;  /* 0x0006dc00011c7983 */ /* 0x000ee20000100800 */
[C---:B--2---:R-:W-:Y:S01]  /*3b960*/  HMMA.16816.F32 R12, R8.reuse, R12, R16 ;  /* 0x0000000c080c723c */ /* 0x044fe20000001810 */
[----:B---3--:R-:W-:Y:S01]  /*3b970*/  STL [R1+0x1d40], R28 ;  /* 0x001d401c01007387 */ /* 0x008fe20000100800 */
[----:B------:R-:W2:Y:S02]  /*3b980*/  LDL.LU.64 R18, [R1+0x1e40] ;  /* 0x001e400001127983 */ /* 0x000ea40000300a00 */
[----:B------:R-:W2:Y:S11]  /*3b990*/  LDL.LU.64 R16, [R1+0x1e38] ;  /* 0x001e380001107983 */ /* 0x000eb60000300a00 */
[----:B------:R-:W-:Y:S08]  /*3b9a0*/  @!UPT UIADD3 URZ, URZ, URZ, URZ ;  /* 0x0000003f3f3ff290 */ /* 0x000ff0000fffe03f */
[----:B------:R-:W-:Y:S01]  /*3b9b0*/  STL.64 [R1+0x450], R12 ;  /* 0x0004500c01007387 */ /* 0x000fe20000100a00 */
[----:B------:R0:W-:Y:S03]  /*3b9c0*/  STL.64 [R1+0x458], R14 ;  /* 0x0004580e01007387 */ /* 0x0001e60000100a00 */
[----:B0-----:R-:W3:Y:S01]  /*3b9d0*/  LDL.LU.64 R14, [R1+0x1e30] ;  /* 0x001e3000010e7983 */ /* 0x001ee20000300a00 */
[----:B------:R-:W3:Y:S01]  /*3b9e0*/  LDL.LU.64 R12, [R1+0x1e28] ;  /* 0x001e2800010c7983 */ /* 0x000ee20000300a00 */
[----:B------:R-:W-:Y:S01]  /*3b9f0*/  MOV R2, R4 ;  /* 0x0000000400027202 */ /* 0x000fe20000000f00 */
[----:B------:R-:W-:Y:S01]  /*3ba00*/  IMAD.MOV.U32 R0, RZ, RZ, R5 ;  /* 0x000000ffff007224 */ /* 0x000fe200078e0005 */
[C---:B--2---:R-:W-:Y:S08]  /*3ba10*/  HMMA.16816.F32 R16, R8.reuse, R4, R16 ;  /* 0x000000040810723c */ /* 0x044ff00000001810 */
[----:B---3--:R-:W-:Y:S11]  /*3ba20*/  HMMA.16816.F32 R4, R8, R20, R12 ;  /* 0x000000140804723c */ /* 0x008ff6000000180c */
[----:B------:R-:W-:Y:S04]  /*3ba30*/  @!UPT UIADD3 URZ, URZ, URZ, URZ ;  /* 0x0000003f3f3ff290 */ /* 0x000fe8000fffe03f */
[----:B------:R0:W-:Y:S01]  /*3ba40*/  STL.64 [R1+0x440], R16 ;  /* 0x0004401001007387 */ /* 0x0001e20000100a00 */
[----:B------:R1:W-:Y:S02]  /*3ba50*/  STL.64 [R1+0x448], R18 ;  /* 0x0004481201007387 */ /* 0x0003e40000100a00 */
[----:B------:R-:W4:Y:S02]  /*3ba60*/  LDL.LU R27, [R1+0x5c0] ;  /* 0x0005c000011b7983 */ /* 0x000f240000300800 */
[----:B------:R-:W-:Y:S01]  /*3ba70*/  STL [R1+0x1de8], R22 ;  /* 0x001de81601007387 */ /* 0x000fe20000100800 */
[----:B------:R2:W-:Y:S04]  /*3ba80*/  STL.64 [R1+0x1de0], R20 ;  /* 0x001de01401007387 */ /* 0x0005e80000100a00 */
[----:B------:R-:W-:Y:S01]  /*3ba90*/  STL.64 [R1+0x430], R4 ;  /* 0x0004300401007387 */ /* 0x000fe20000100a00 */
[----:B------:R-:W-:Y:S02]  /*3baa0*/  STL.64 [R1+0x438], R6 ;  /* 0x0004380601007387 */ /* 0x000fe40000100a00 */
[----:B0-----:R-:W3:Y:S02]  /*3bab0*/  LDL.LU R16, [R1+0x2c0] ;  /* 0x0002c00001107983 */ /* 0x001ee40000300800 */
[----:B------:R-:W3:Y:S01]  /*3bac0*/  LDL.LU R17, [R1+0x2c4] ;  /* 0x0002c40001117983 */ /* 0x000ee20000300800 */
[----:B-1----:R-:W5:Y:S01]  /*3bad0*/  LDL.LU R18, [R1+0x2c8] ;  /* 0x0002c80001127983 */ /* 0x002f620000300800 */
[----:B------:R-:W5:Y:S02]  /*3bae0*/  LDL.LU R19, [R1+0x2cc] ;  /* 0x0002cc0001137983 */ /* 0x000f640000300800 */
[----:B------:R-:W3:Y:S02]  /*3baf0*/  LDL.LU R12, [R1+0x1f0] ;  /* 0x0001f000010c7983 */ /* 0x000ee40000300800 */
[----:B------:R-:W3:Y:S01]  /*3bb00*/  LDL.LU R13, [R1+0x1f4] ;  /* 0x0001f400010d7983 */ /* 0x000ee20000300800 */
[----:B------:R-:W3:Y:S01]  /*3bb10*/  LDL.LU R14, [R1+0x1f8] ;  /* 0x0001f800010e7983 */ /* 0x000ee20000300800 */
[----:B------:R-:W3:Y:S02]  /*3bb20*/  LDL.LU R15, [R1+0x1fc] ;  /* 0x0001fc00010f7983 */ /* 0x000ee40000300800 */
[----:B--2---:R-:W-:Y:S01]  /*3bb30*/  IMAD.MOV.U32 R20, RZ, RZ, R2 ;  /* 0x000000ffff147224 */ /* 0x004fe200078e0002 */
[----:B------:R-:W-:-:S05]  /*3bb40*/  MOV R21, R0 ;  /* 0x0000000000157202 */ /* 0x000fca0000000f00 */
[----:B------:R-:W-:Y:S04]  /*3bb50*/  STL.64 [R1+0x1e00], R20 ;  /* 0x001e001401007387 */ /* 0x000fe80000100a00 */
[----:B---3--:R-:W-:Y:S01]  /*3bb60*/  STL.64 [R1+0x1dd8], R14 ;  /* 0x001dd80e01007387 */ /* 0x008fe20000100a00 */
[----:B------:R0:W-:Y:S03]  /*3bb70*/  STL.64 [R1+0x1dd0], R12 ;  /* 0x001dd00c01007387 */ /* 0x0001e60000100a00 */
[----:B0-----:R-:W2:Y:S01]  /*3bb80*/  LDL.LU R12, [R1+0x200] ;  /* 0x00020000010c7983 */ /* 0x001ea20000300800 */
[----:B------:R-:W2:Y:S02]  /*3bb90*/  LDL.LU R13, [R1+0x204] ;  /* 0x00020400010d7983 */ /* 0x000ea40000300800 */
[----:B------:R-:W3:Y:S02]  /*3bba0*/  LDL.LU R14, [R1+0x208] ;  /* 0x00020800010e7983 */ /* 0x000ee40000300800 */
[----:B------:R-:W3:Y:S01]  /*3bbb0*/  LDL.LU R15, [R1+0x20c] ;  /* 0x00020c00010f7983 */ /* 0x000ee20000300800 */
[----:B------:R-:W2:Y:S01]  /*3bbc0*/  LDL.LU R20, [R1+0x220] ;  /* 0x0002200001147983 */ /* 0x000ea20000300800 */
[----:B------:R-:W2:Y:S02]  /*3bbd0*/  LDL.LU R21, [R1+0x224] ;  /* 0x0002240001157983 */ /* 0x000ea40000300800 */
[----:B------:R-:W2:Y:S02]  /*3bbe0*/  LDL.LU R22, [R1+0x228] ;  /* 0x0002280001167983 */ /* 0x000ea40000300800 */
[----:B------:R-:W2:Y:S02]  /*3bbf0*/  LDL.LU R23, [R1+0x22c] ;  /* 0x00022c0001177983 */ /* 0x000ea40000300800 */
        /* <DEDUP_REMOVED lines=22> */
[----:B------:R-:W-:Y:S01]  /*3bd60*/  HMMA.16816.F32 R8, R8, R24, R20 ;  /* 0x000000180808723c */ /* 0x000fe20000001814 */
[----:B--2---:R-:W-:Y:S01]  /*3bd70*/  STL.64 [R1+0x1da8], R6 ;  /* 0x001da80601007387 */ /* 0x004fe20000100a00 */
[----:B------:R0:W-:Y:S03]  /*3bd80*/  STL.64 [R1+0x1da0], R4 ;  /* 0x001da00401007387 */ /* 0x0001e60000100a00 */
[----:B0-----:R-:W2:Y:S01]  /*3bd90*/  LDL.LU R4, [R1+0x300] ;  /* 0x0003000001047983 */ /* 0x001ea20000300800 */
        /* <DEDUP_REMOVED lines=9> */
[----:B-----5:R-:W-:Y:S01]  /*3be30*/  STL.64 [R1+0x1d70], R18 ;  /* 0x001d701201007387 */ /* 0x020fe20000100a00 */
[----:B------:R0:W-:Y:S03]  /*3be40*/  STL.64 [R1+0x1d68], R16 ;  /* 0x001d681001007387 */ /* 0x0001e60000100a00 */
[----:B0-----:R-:W5:Y:S01]  /*3be50*/  LDL.64 R16, [R1+0x10] ;  /* 0x0000100001107983 */ /* 0x001f620000100a00 */
[----:B------:R-:W5:Y:S02]  /*3be60*/  LDL.LU.64 R22, [R1+0x1e20] ;  /* 0x001e200001167983 */ /* 0x000f640000300a00 */
[----:B------:R-:W5:Y:S02]  /*3be70*/  LDL.LU.64 R20, [R1+0x1e18] ;  /* 0x001e180001147983 */ /* 0x000f640000300a00 */
[----:B------:R-:W-:Y:S01]  /*3be80*/  STL.64 [R1+0x420], R8 ;  /* 0x0004200801007387 */ /* 0x000fe20000100a00 */
[----:B------:R0:W-:Y:S04]  /*3be90*/  STL.64 [R1+0x428], R10 ;  /* 0x0004280a01007387 */ /* 0x0001e80000100a00 */
[----:B0-----:R-:W5:Y:S01]  /*3bea0*/  LDL.LU.64 R10, [R1+0x1e10] ;  /* 0x001e1000010a7983 */ /* 0x001f620000300a00 */
[----:B------:R-:W5:Y:S02]  /*3beb0*/  LDL.LU.64 R8, [R1+0x1e08] ;  /* 0x001e080001087983 */ /* 0x000f640000300a00 */
[----:B------:R-:W2:Y:S01]  /*3bec0*/  LDL R29, [R1+0x6d8] ;  /* 0x0006d800011d7983 */ /* 0x000ea20000100800 */
[C---:B-----5:R-:W-:Y:S01]  /*3bed0*/  HMMA.16816.F32 R20, R8.reuse, R16, R20 ;  /* 0x000000100814723c */ /* 0x060fe20000001814 */
[----:B--2---:R-:W-:Y:S11]  /*3bee0*/  STL [R1+0x1d44], R29 ;  /* 0x001d441d01007387 */ /* 0x004ff60000100800 */
[----:B------:R-:W-:Y:S11]  /*3bef0*/  @!UPT UIADD3 URZ, URZ, URZ, URZ ;  /* 0x0000003f3f3ff290 */ /* 0x000ff6000fffe03f */
[----:B------:R0:W-:Y:S01]  /*3bf00*/  STL.64 [R1+0x410], R20 ;  /* 0x0004101401007387 */ /* 0x0001e20000100a00 */
[----:B------:R3:W-:Y:S03]  /*3bf10*/  STL.64 [R1+0x418], R22 ;  /* 0x0004181601007387 */ /* 0x0007e60000100a00 */
[----:B0-----:R-:W3:Y:S02]  /*3bf20*/  LDL.LU.64 R20, [R1+0x1e00] ;  /* 0x001e000001147983 */ /* 0x001ee40000300a00 */
[C---:B---3--:R-:W-:Y:S02]  /*3bf30*/  HMMA.16816.F32 R20, R8.reuse, R20, R12 ;  /* 0x000000140814723c */ /* 0x048fe4000000180c */
[----:B------:R-:W2:Y:S01]  /*3bf40*/  LDL.LU.64 R14, [R1+0x1df8] ;  /* 0x001df800010e7983 */ /* 0x000ea20000300a00 */
[----:B------:R-:W2:Y:S11]  /*3bf50*/  LDL.LU.64 R12, [R1+0x1df0] ;  /* 0x001df000010c7983 */ /* 0x000eb60000300a00 */
[----:B------:R-:W-:Y:S09]  /*3bf60*/  @!UPT UIADD3 URZ, URZ, URZ, URZ ;  /* 0x0000003f3f3ff290 */ /* 0x000ff2000fffe03f */
[----:B------:R-:W-:Y:S01]  /*3bf70*/  STL.64 [R1+0x400], R20 ;  /* 0x0004001401007387 */ /* 0x000fe20000100a00 */
[----:B------:R0:W-:Y:S03]  /*3bf80*/  STL.64 [R1+0x408], R22 ;  /* 0x0004081601007387 */ /* 0x0001e60000100a00 */
[----:B0-----:R-:W3:Y:S01]  /*3bf90*/  LDL.LU R22, [R1+0x1de8] ;  /* 0x001de80001167983 */ /* 0x001ee20000300800 */
[----:B------:R-:W2:Y:S02]  /*3bfa0*/  LDL.LU.64 R20, [R1+0x1de0] ;  /* 0x001de00001147983 */ /* 0x000ea40000300a00 */
[----:B------:R-:W5:Y:S01]  /*3bfb0*/  LDL.LU R23, [R1+0x88c] ;  /* 0x00088c0001177983 */ /* 0x000f620000300800 */
[C---:B--2---:R-:W-:Y:S11]  /*3bfc0*/  HMMA.16816.F32 R12, R8.reuse, R20, R12 ;  /* 0x00000014080c723c */ /* 0x044ff6000000180c */
[----:B------:R-:W-:Y:S11]  /*3bfd0*/  @!UPT UIADD3 URZ, URZ, URZ, URZ ;  /* 0x0000003f3f3ff290 */ /* 0x000ff6000fffe03f */
[----:B------:R-:W-:Y:S01]  /*3bfe0*/  @!UPT UIADD3 URZ, URZ, URZ, URZ ;  /* 0x0000003f3f3ff290 */ /* 0x000fe2000fffe03f */
[----:B------:R-:W-:Y:S01]  /*3bff0*/  STL.64 [R1+0x3f0], R12 ;  /* 0x0003f00c01007387 */ /* 0x000fe20000100a00 */
[----:B------:R0:W-:Y:S03]  /*3c000*/  STL.64 [R1+0x3f8], R14 ;  /* 0x0003f80e01007387 */ /* 0x0001e60000100a00 */
[----:B0-----:R-:W2:Y:S01]  /*3c010*/  LDL.LU.64 R14, [R1+0x1dd8] ;  /* 0x001dd800010e7983 */ /* 0x001ea20000300a00 */
[----:B------:R-:W2:Y:S02]  /*3c020*/  LDL.LU.64 R12, [R1+0x1dd0] ;  /* 0x001dd000010c7983 */ /* 0x000ea40000300a00 */
[----:B------:R-:W3:Y:S01]  /*3c030*/  LDL.LU R2, [R1+0x890] ;  /* 0x0008900001027983 */ /* 0x000ee20000300800 */
[----:B--2---:R-:W-:Y:S01]  /*3c040*/  HMMA.16816.F32 R8, R8, R24, R12 ;  /* 0x000000180808723c */ /* 0x004fe2000000180c */
[----:B------:R-:W2:Y:S01]  /*3c050*/  LDL.LU.64 R14, [R1+0x1dc8] ;  /* 0x001dc800010e7983 */ /* 0x000ea20000300a00 */
[----:B------:R-:W2:Y:S11]  /*3c060*/  LDL.LU.64 R12, [R1+0x1dc0] ;  /* 0x001dc000010c7983 */ /* 0x000eb60000300a00 */
[----:B------:R-:W-:Y:S10]  /*3c070*/  @!UPT UIADD3 URZ, URZ, URZ, URZ ;  /* 0x0000003f3f3ff290 */ /* 0x000ff4000fffe03f */
[----:B------:R-:W-:Y:S01]  /*3c080*/  STL.64 [R1+0x3e0], R8 ;  /* 0x0003e00801007387 */ /* 0x000fe20000100a00 */
[----:B------:R-:W-:Y:S02]  /*3c090*/  STL.64 [R1+0x3e8], R10 ;  /* 0x0003e80a01007387 */ /* 0x000fe40000100a00 */
[----:B---3--:R-:W0:Y:S02]  /*3c0a0*/  LDSM.16.M88.4 R8, [R22+0x56800] ;  /* 0x056800001608783b */ /* 0x008e240000000200 */
[----:B0-----:R-:W-:Y:S02]  /*3c0b0*/  STL.64 [R1+0x1d08], R10 ;  /* 0x001d080a01007387 */ /* 0x001fe40000100a00 */
[----:B------:R0:W-:Y:S02]  /*3c0c0*/  STL.64 [R1+0x1d00], R8 ;  /* 0x001d000801007387 */ /* 0x0001e40000100a00 */
[----:B0-----:R-:W3:Y:S01]  /*3c0d0*/  LDL.LU R8, [R1+0x2a0] ;  /* 0x0002a00001087983 */ /* 0x001ee20000300800 */
[----:B------:R-:W3:Y:S02]  /*3c0e0*/  LDL.LU R9, [R1+0x2a4] ;  /* 0x0002a40001097983 */ /* 0x000ee40000300800 */
[----:B------:R-:W3:Y:S02]  /*3c0f0*/  LDL.LU R10, [R1+0x2a8] ;  /* 0x0002a800010a7983 */ /* 0x000ee40000300800 */
[----:B------:R-:W3:Y:S01]  /*3c100*/  LDL.LU R11, [R1+0x2ac] ;  /* 0x0002ac00010b7983 */ /* 0x000ee20000300800 */
[C---:B--2---:R-:W-:Y:S01]  /*3c110*/  HMMA.16816.F32 R4, R12.reuse, R16, R4 ;  /* 0x000000100c04723c */ /* 0x044fe20000001804 */
[----:B---3--:R-:W-:Y:S01]  /*3c120*/  STL.64 [R1+0x1d58], R10 ;  /* 0x001d580a01007387 */ /* 0x008fe20000100a00 */
[----:B------:R0:W-:Y:S03]  /*3c130*/  STL.64 [R1+0x1d50], R8 ;  /* 0x001d500801007387 */ /* 0x0001e60000100a00 */
[----:B0-----:R-:W2:Y:S11]  /*3c140*/  LDL.64 R8, [R1] ;  /* 0x0000000001087983 */ /* 0x001eb60000100a00 */
[----:B------:R-:W-:Y:S07]  /*3c150*/  @!UPT UIADD3 URZ, URZ, URZ, URZ ;  /* 0x0000003f3f3ff290 */ /* 0x000fee000fffe03f */
[----:B------:R-:W-:Y:S02]  /*3c160*/  STL.64 [R1+0x3d0], R4 ;  /* 0x0003d00401007387 */ /* 0x000fe40000100a00 */
[----:B------:R0:W-:Y:S02]  /*3c170*/  STL.64 [R1+0x3d8], R6 ;  /* 0x0003d80601007387 */ /* 0x0001e40000100a00 */
        /* <DEDUP_REMOVED lines=9> */
[----:B------:R0:W-:Y:S02]  /*3c210*/  STL.64 [R1+0x1d78], R8 ;  /* 0x001d780801007387 */ /* 0x0001e40000100a00 */
[----:B0-----:R-:W3:Y:S01]  /*3c220*/  LDL.LU R8, [R1+0x2d0] ;  /* 0x0002d00001087983 */ /* 0x001ee20000300800 */
[----:B------:R-:W3:Y:S02]  /*3c230*/  LDL.LU R9, [R1+0x2d4] ;  /* 0x0002d40001097983 */ /* 0x000ee40000300800 */
[----:B------:R-:W3:Y:S02]  /*3c240*/  LDL.LU R10, [R1+0x2d8] ;  /* 0x0002d800010a7983 */ /* 0x000ee40000300800 */
[----:B------:R-:W3:Y:S01]  /*3c250*/  LDL.LU R11, [R1+0x2dc] ;  /* 0x0002dc00010b7983 */ /* 0x000ee20000300800 */
        /* <DEDUP_REMOVED lines=8> */
[----:B------:R-:W3:Y:S01]  /*3c2e0*/  LDL.LU.64 R6, [R1+0x1d88] ;  /* 0x001d880001067983 */ /* 0x000ee20000300a00 */
[----:B------:R-:W3:Y:S02]  /*3c2f0*/  LDL.LU.64 R4, [R1+0x1d80] ;  /* 0x001d800001047983 */ /* 0x000ee40000300a00 */
[----:B------:R-:W-:-:S02]  /*3c300*/  IMAD.MOV.U32 R29, RZ, RZ, R16 ;  /* 0x000000ffff1d7224 */ /* 0x000fc400078e0010 */
[----:B------:R-:W-:Y:S11]  /*3c310*/  IMAD.MOV.U32 R28, RZ, RZ, R17 ;  /* 0x000000ffff1c7224 */ /* 0x000ff600078e0011 */
[----:B------:R-:W-:Y:S06]  /*3c320*/  @!UPT UIADD3 URZ, URZ, URZ, URZ ;  /* 0x0000003f3f3ff290 */ /* 0x000fec000fffe03f */
[----:B------:R0:W-:Y:S01]  /*3c330*/  STL.64 [R1+0x50], R12 ;  /* 0x0000500c01007387 */ /* 0x0001e20000100a00 */
[----:B------:R1:W-:Y:S03]  /*3c340*/  STL.64 [R1+0x58], R14 ;  /* 0x0000580e01007387 */ /* 0x0003e60000100a00 */
[----:B0-----:R-:W2:Y:S01]  /*3c350*/  LDL.LU R12, [R1+0x2b0] ;  /* 0x0002b000010c7983 */ /* 0x001ea20000300800 */
[----:B------:R-:W2:Y:S02]  /*3c360*/  LDL.LU R13, [R1+0x2b4] ;  /* 0x0002b400010d7983 */ /* 0x000ea40000300800 */
[----:B-1----:R-:W2:Y:S02]  /*3c370*/  LDL.LU R14, [R1+0x2b8] ;  /* 0x0002b800010e7983 */ /* 0x002ea40000300800 */
[----:B------:R-:W2:Y:S01]  /*3c380*/  LDL.LU R15, [R1+0x2bc] ;  /* 0x0002bc00010f7983 */ /* 0x000ea20000300800 */
[C---:B---3--:R-:W-:Y:S11]  /*3c390*/  HMMA.16816.F32 R8, R4.reuse, R16, R8 ;  /* 0x000000100408723c */ /* 0x048ff60000001808 */
[----:B------:R-:W-:Y:S11]  /*3c3a0*/  @!UPT UIADD3 URZ, URZ, URZ, URZ ;  /* 0x0000003f3f3ff290 */ /* 0x000ff6000fffe03f */
[----:B------:R-:W-:Y:S01]  /*3c3b0*/  @!UPT UIADD3 URZ, URZ, URZ, URZ ;  /* 0x0000003f3f3ff290 */ /* 0x000fe2000fffe03f */
[----:B------:R0:W-:Y:S01]  /*3c3c0*/  STL.64 [R1+0x310], R8 ;  /* 0x0003100801007387 */ /* 0x0001e20000100a00 */
[----:B------:R-:W-:Y:S03]  /*3c3d0*/  STL.64 [R1+0x318], R10 ;  /* 0x0003180a01007387 */ /* 0x000fe60000100a00 */
[----:B0-----:R-:W3:Y:S01]  /*3c3e0*/  LDL.LU.64 R8, [R1+0x1d78] ;  /* 0x001d780001087983 */ /* 0x001ee20000300a00 */
[----:B------:R-:W3:Y:S02]  /*3c3f0*/  LDL.LU.64 R18, [R1+0x1d70] ;  /* 0x001d700001127983 */ /* 0x000ee40000300a00 */
[----:B------:R-:W3:Y:S02]  /*3c400*/  LDL.LU.64 R16, [R1+0x1d68] ;  /* 0x001d680001107983 */ /* 0x000ee40000300a00 */
[C---:B---3--:R-:W-:Y:S11]  /*3c410*/  HMMA.16816.F32 R16, R4.reuse, R8, R16 ;  /* 0x000000080410723c */ /* 0x048ff60000001810 */
[----:B------:R-:W-:Y:S11]  /*3c420*/  @!UPT UIADD3 URZ, URZ, URZ, URZ ;  /* 0x0000003f3f3ff290 */ /* 0x000ff6000fffe03f */
[----:B------:R-:W-:Y:S01]  /*3c430*/  @!UPT UIADD3 URZ, URZ, URZ, URZ ;  /* 0x0000003f3f3ff290 */ /* 0x000fe2000fffe03f */
[----:B------:R0:W-:Y:S01]  /*3c440*/  STL.64 [R1+0x300], R16 ;  /* 0x0003001001007387 */ /* 0x0001e20000100a00 */
[----:B------:R1:W-:Y:S03]  /*3c450*/  STL.64 [R1+0x308], R18 ;  /* 0x0003081201007387 */ /* 0x0003e60000100a00 */
[----:B0-----:R-:W3:Y:S01]  /*3c460*/  LDL.LU.64 R16, [R1+0x1d60] ;  /* 0x001d600001107983 */ /* 0x001ee20000300a00 */
[----:B-1----:R-:W-:Y:S01]  /*3c470*/  MOV R18, R8 ;  /* 0x0000000800127202 */ /* 0x002fe20000000f00 */
[----:B------:R-:W-:Y:S02]  /*3c480*/  IMAD.MOV.U32 R19, RZ, RZ, R9 ;  /* 0x000000ffff137224 */ /* 0x000fe400078e0009 */
[----:B------:R-:W3:Y:S01]  /*3c490*/  LDL.LU.64 R10, [R1+0x1d58] ;  /* 0x001d5800010a7983 */ /* 0x000ee20000300a00 */
[----:B------:R-:W3:Y:S01]  /*3c4a0*/  LDL.LU.64 R8, [R1+0x1d50] ;  /* 0x001d500001087983 */ /* 0x000ee20000300a00 */
[C---:B--2---:R-:W-:Y:S01]  /*3c4b0*/  HMMA.16816.F32 R12, R4.reuse, R20, R12 ;  /* 0x00000014040c723c */ /* 0x044fe2000000180c */
[----:B----4-:R-:W-:Y:S11]  /*3c4c0*/  STL.64 [R1+0x1d18], R26 ;  /* 0x001d181a01007387 */ /* 0x010ff60000100a00 */
[----:B------:R-:W-:Y:S11]  /*3c4d0*/  @!UPT UIADD3 URZ, URZ, URZ, URZ ;  /* 0x0000003f3f3ff290 */ /* 0x000ff6000fffe03f */
[----:B------:R-:W-:Y:S01]  /*3c4e0*/  STL.64 [R1+0x2f0], R12 ;  /* 0x0002f00c01007387 */ /* 0x000fe20000100a00 */
[----:B------:R-:W-:Y:S02]  /*3c4f0*/  STL.64 [R1+0x2f8], R14 ;  /* 0x0002f80e01007387 */ /* 0x000fe40000100a00 */
[----:B------:R-:W-:Y:S01]  /*3c500*/  STL.64 [R1+0x1d10], R24 ;  /* 0x001d101801007387 */ /* 0x000fe20000100a00 */
[----:B---3--:R-:W-:Y:S11]  /*3c510*/  HMMA.16816.F32 R4, R4, R24, R8 ;  /* 0x000000180404723c */ /* 0x008ff60000001808 */
[----:B------:R-:W-:Y:S11]  /*3c520*/  @!UPT UIADD3 URZ, URZ, URZ, URZ ;  /* 0x0000003f3f3ff290 */ /* 0x000ff6000fffe03f */
[----:B------:R-:W-:Y:S01]  /*3c530*/  @!UPT UIADD3 URZ, URZ, URZ, URZ ;  /* 0x0000003f3f3ff290 */ /* 0x000fe2000fffe03f */
[----:B------:R-:W-:Y:S01]  /*3c540*/  STL.64 [R1+0x2e0], R4 ;  /* 0x0002e00401007387 */ /* 0x000fe20000100a00 */
[----:B------:R-:W-:Y:S02]  /*3c550*/  STL.64 [R1+0x2e8], R6 ;  /* 0x0002e80601007387 */ /* 0x000fe40000100a00 */
[----:B------:R-:W2:Y:S02]  /*3c560*/  LDL.LU R8, [R1+0x350] ;  /* 0x0003500001087983 */ /* 0x000ea40000300800 */
[----:B------:R-:W2:Y:S01]  /*3c570*/  LDL.LU R9, [R1+0x354] ;  /* 0x0003540001097983 */ /* 0x000ea20000300800 */
[----:B------:R-:W3:Y:S01]  /*3c580*/  LDL.LU R10, [R1+0x358] ;  /* 0x00035800010a7983 */ /* 0x000ee20000300800 */
[----:B------:R-:W3:Y:S03]  /*3c590*/  LDL.LU R11, [R1+0x35c] ;  /* 0x00035c00010b7983 */ /* 0x000ee60000300800 */
[----:B------:R-:W0:Y:S04]  /*3c5a0*/  LDSM.16.M88.4 R4, [R22+0x57000] ;  /* 0x057000001604783b */ /* 0x000e280000000200 */
[----:B---3--:R-:W-:Y:S01]  /*3c5b0*/  STL.64 [R1+0x1d28], R10 ;  /* 0x001d280a01007387 */ /* 0x008fe20000100a00 */
[----:B--2---:R1:W-:Y:S03]  /*3c5c0*/  STL.64 [R1+0x1d20], R8 ;  /* 0x001d200801007387 */ /* 0x0043e60000100a00 */
[----:B-1----:R-:W2:Y:S01]  /*3c5d0*/  LDL.LU R8, [R1+0x320] ;  /* 0x0003200001087983 */ /* 0x002ea20000300800 */
[----:B------:R-:W2:Y:S02]  /*3c5e0*/  LDL.LU R9, [R1+0x324] ;  /* 0x0003240001097983 */ /* 0x000ea40000300800 */
[----:B------:R-:W3:Y:S02]  /*3c5f0*/  LDL.LU R10, [R1+0x328] ;  /* 0x00032800010a7983 */ /* 0x000ee40000300800 */
[----:B------:R-:W3:Y:S02]  /*3c600*/  LDL.LU R11, [R1+0x32c] ;  /* 0x00032c00010b7983 */ /* 0x000ee40000300800 */
[----:B---3--:R-:W-:Y:S01]  /*3c610*/  STL.64 [R1+0x1d38], R10 ;  /* 0x001d380a01007387 */ /* 0x008fe20000100a00 */
[----:B--2---:R1:W-:Y:S03]  /*3c620*/  STL.64 [R1+0x1d30], R8 ;  /* 0x001d300801007387 */ /* 0x0043e60000100a00 */
[----:B-1----:R-:W2:Y:S01]  /*3c630*/  LDL.LU R8, [R1+0x330] ;  /* 0x0003300001087983 */ /* 0x002ea20000300800 */
[----:B------:R-:W2:Y:S02]  /*3c640*/  LDL.LU R9, [R1+0x334] ;  /* 0x0003340001097983 */ /* 0x000ea40000300800 */
[----:B------:R-:W2:Y:S02]  /*3c650*/  LDL.LU R10, [R1+0x338] ;  /* 0x00033800010a7983 */ /* 0x000ea40000300800 */
[----:B------:R-:W2:Y:S01]  /*3c660*/  LDL.LU R11, [R1+0x33c] ;  /* 0x00033c00010b7983 */ /* 0x000ea20000300800 */
[----:B------:R-:W3:Y:S01]  /*3c670*/  LDL.LU R0, [R1+0x888] ;  /* 0x0008880001007983 */ /* 0x000ee20000300800 */
[----:B------:R-:W3:Y:S02]  /*3c680*/  LDL R3, [R1+0x6e0] ;  /* 0x0006e00001037983 */ /* 0x000ee40000100800 */
[----:B------:R-:W4:Y:S02]  /*3c690*/  LDL.LU R24, [R1+0x340] ;  /* 0x0003400001187983 */ /* 0x000f240000300800 */
[----:B------:R-:W4:Y:S01]  /*3c6a0*/  LDL.LU R25, [R1+0x344] ;  /* 0x0003440001197983 */ /* 0x000f220000300800 */
[----:B------:R-:W4:Y:S01]  /*3c6b0*/  LDL.LU R26, [R1+0x348] ;  /* 0x00034800011a7983 */ /* 0x000f220000300800 */
[----:B------:R-:W4:Y:S02]  /*3c6c0*/  LDL.LU R27, [R1+0x34c] ;  /* 0x00034c00011b7983 */ /* 0x000f240000300800 */
[----:B------:R-:W2:Y:S02]  /*3c6d0*/  LDL.LU R15, [R1+0x720] ;  /* 0x00072000010f7983 */ /* 0x000ea40000300800 */
[----:B------:R-:W2:Y:S01]  /*3c6e0*/  LDL.LU R14, [R1+0x724] ;  /* 0x00072400010e7983 */ /* 0x000ea20000300800 */
[----:B------:R-:W3:Y:S01]  /*3c6f0*/  LDL.LU R13, [R1+0x728] ;  /* 0x00072800010d7983 */ /* 0x000ee20000300800 */
[----:B------:R-:W3:Y:S03]  /*3c700*/  LDL.LU R12, [R1+0x72c] ;  /* 0x00072c00010c7983 */ /* 0x000ee60000300800 */
[----:B--2---:R-:W-:Y:S01]  /*3c710*/  STL.64 [R1+0x1cd0], R14 ;  /* 0x001cd00e01007387 */ /* 0x004fe20000100a00 */
[----:B---3--:R1:W-:Y:S02]  /*3c720*/  STL.64 [R1+0x1cc8], R12 ;  /* 0x001cc80c01007387 */ /* 0x0083e40000100a00 */
[----:B-1----:R-:W-:Y:S01]  /*3c730*/  IMAD.MOV.U32 R12, RZ, RZ, R18 ;  /* 0x000000ffff0c7224 */ /* 0x002fe200078e0012 */
[----:B------:R-:W-:Y:S01]  /*3c740*/  MOV R13, R19 ;  /* 0x00000013000d7202 */ /* 0x000fe20000000f00 */
[----:B------:R-:W2:Y:S01]  /*3c750*/  LDL.LU R18, [R1+0x1d4c] ;  /* 0x001d4c0001127983 */ /* 0x000ea20000300800 */
[----:B------:R-:W2:Y:S02]  /*3c760*/  LDL.LU R19, [R1+0x1d48] ;  /* 0x001d480001137983 */ /* 0x000ea40000300800 */
[----:B0-----:R-:W-:Y:S02]  /*3c770*/  STL.64 [R1+0x1cc0], R6 ;  /* 0x001cc00601007387 */ /* 0x001fe40000100a00 */
[----:B------:R0:W-:Y:S02]  /*3c780*/  STL.64 [R1+0x1cb8], R4 ;  /* 0x001cb80401007387 */ /* 0x0001e40000100a00 */
[----:B0-----:R-:W3:Y:S01]  /*3c790*/  LDL.LU R4, [R1+0x3a0] ;  /* 0x0003a00001047983 */ /* 0x001ee20000300800 */
[----:B------:R-:W3:Y:S02]  /*3c7a0*/  LDL.LU R5, [R1+0x3a4] ;  /* 0x0003a40001057983 */ /* 0x000ee40000300800 */
[----:B------:R-:W2:Y:S02]  /*3c7b0*/  LDL.LU R6, [R1+0x3a8] ;  /* 0x0003a80001067983 */ /* 0x000ea40000300800 */
[----:B------:R-:W2:Y:S02]  /*3c7c0*/  LDL.LU R7, [R1+0x3ac] ;  /* 0x0003ac0001077983 */ /* 0x000ea40000300800 */
[----:B--2---:R-:W-:Y:S01]  /*3c7d0*/  STL.64 [R1+0x1ce0], R6 ;  /* 0x001ce00601007387 */ /* 0x004fe20000100a00 */
[----:B---3--:R0:W-:Y:S03]  /*3c7e0*/  STL.64 [R1+0x1cd8], R4 ;  /* 0x001cd80401007387 */ /* 0x0081e60000100a00 */
[----:B0-----:R-:W2:Y:S01]  /*3c7f0*/  LDL.LU R4, [R1+0x380] ;  /* 0x0003800001047983 */ /* 0x001ea20000300800 */
[----:B------:R-:W2:Y:S02]  /*3c800*/  LDL.LU R5, [R1+0x384] ;  /* 0x0003840001057983 */ /* 0x000ea40000300800 */
[----:B------:R-:W3:Y:S02]  /*3c810*/  LDL.LU R6, [R1+0x388] ;  /* 0x0003880001067983 */ /* 0x000ee40000300800 */
[----:B------:R-:W3:Y:S02]  /*3c820*/  LDL.LU R7, [R1+0x38c] ;  /* 0x00038c0001077983 */ /* 0x000ee40000300800 */
[----:B---3--:R-:W-:Y:S01]  /*3c830*/  STL.64 [R1+0x1cf0], R6 ;  /* 0x001cf00601007387 */ /* 0x008fe20000100a00 */
[----:B--2---:R0:W-:Y:S02]  /*3c840*/  STL.64 [R1+0x1ce8], R4 ;  /* 0x001ce80401007387 */ /* 0x0041e40000100a00 */
[----:B0-----:R-:W-:-:S02]  /*3c850*/  IMAD.MOV.U32 R4, RZ, RZ, R29 ;  /* 0x000000ffff047224 */ /* 0x001fc400078e001d */
[----:B------:R-:W-:Y:S01]  /*3c860*/  IMAD.MOV.U32 R5, RZ, RZ, R28 ;  /* 0x000000ffff057224 */ /* 0x000fe200078e001c */
[----:B------:R-:W2:Y:S01]  /*3c870*/  LDL.LU R29, [R1+0x1d44] ;  /* 0x001d4400011d7983 */ /* 0x000ea20000300800 */
[----:B------:R-:W3:Y:S05]  /*3c880*/  LDL.LU R28, [R1+0x1d40] ;  /* 0x001d4000011c7983 */ /* 0x000eea0000300800 */
[C---:B------:R-:W-:Y:S11]  /*3c890*/  HMMA.16816.F32 R8, R16.reuse, R4, R8 ;  /* 0x000000041008723c */ /* 0x040ff60000001808 */
[----:B------:R-:W-:Y:S11]  /*3c8a0*/  @!UPT UIADD3 URZ, URZ, URZ, URZ ;  /* 0x0000003f3f3ff290 */ /* 0x000ff6000fffe03f */
[----:B------:R-:W-:Y:S01]  /*3c8b0*/  @!UPT UIADD3 URZ, URZ, URZ, URZ ;  /* 0x0000003f3f3ff290 */ /* 0x000fe2000fffe03f */
[----:B------:R-:W-:Y:S01]  /*3c8c0*/  STL.64 [R1+0x2d0], R8 ;  /* 0x0002d00801007387 */ /* 0x000fe20000100a00 */
[----:B------:R0:W-:Y:S03]  /*3c8d0*/  STL.64 [R1+0x2d8], R10 ;  /* 0x0002d80a01007387 */ /* 0x0001e60000100a00 */
[----:B0-----:R-:W2:Y:S01]  /*3c8e0*/  LDL.LU.64 R10, [R1+0x1d38] ;  /* 0x001d3800010a7983 */ /* 0x001ea20000300a00 */
[----:B------:R-:W2:Y:S01]  /*3c8f0*/  LDL.LU.64 R8, [R1+0x1d30] ;  /* 0x001d300001087983 */ /* 0x000ea20000300a00 */
[C---:B----4-:R-:W-:Y:S08]  /*3c900*/  HMMA.16816.F32 R24, R16.reuse, R20, R24 ;  /* 0x000000141018723c */ /* 0x050ff00000001818 */
        /* <DEDUP_REMOVED lines=8> */
[----:B0-----:R-:W4:Y:S01]  /*3c990*/  LDL.LU R12, [R1+0x370] ;  /* 0x00037000010c7983 */ /* 0x001f220000300800 */
[----:B------:R-:W4:Y:S02]  /*3c9a0*/  LDL.LU R13, [R1+0x374] ;  /* 0x00037400010d7983 */ /* 0x000f240000300800 */
[----:B------:R-:W4:Y:S02]  /*3c9b0*/  LDL.LU R14, [R1+0x378] ;  /* 0x00037800010e7983 */ /* 0x000f240000300800 */
[----:B------:R-:W4:Y:S01]  /*3c9c0*/  LDL.LU R15, [R1+0x37c] ;  /* 0x00037c00010f7983 */ /* 0x000f220000300800 */
[----:B------:R-:W-:Y:S01]  /*3c9d0*/  STL.64 [R1+0x280], R24 ;  /* 0x0002801801007387 */ /* 0x000fe20000100a00 */
[----:B------:R0:W-:Y:S03]  /*3c9e0*/  STL.64 [R1+0x288], R26 ;  /* 0x0002881a01007387 */ /* 0x0001e60000100a00 */
[----:B0-----:R-:W2:Y:S01]  /*3c9f0*/  LDL.LU.64 R26, [R1+0x1d18] ;  /* 0x001d1800011a7983 */ /* 0x001ea20000300a00 */
[----:B------:R-:W2:Y:S02]  /*3ca00*/  LDL.LU.64 R24, [R1+0x1d10] ;  /* 0x001d100001187983 */ /* 0x000ea40000300a00 */
[----:B--2---:R-:W-:Y:S01]  /*3ca10*/  HMMA.16816.F32 R16, R16, R24, R8 ;  /* 0x000000181010723c */ /* 0x004fe20000001808 */
[----:B------:R-:W4:Y:S01]  /*3ca20*/  LDL.LU.64 R10, [R1+0x1d08] ;  /* 0x001d0800010a7983 */ /* 0x000f220000300a00 */
[----:B------:R-:W4:Y:S11]  /*3ca30*/  LDL.LU.64 R8, [R1+0x1d00] ;  /* 0x001d000001087983 */ /* 0x000f360000300a00 */
[----:B------:R-:W-:Y:S10]  /*3ca40*/  @!UPT UIADD3 URZ, URZ, URZ, URZ ;  /* 0x0000003f3f3ff290 */ /* 0x000ff4000fffe03f */
[----:B------:R0:W-:Y:S01]  /*3ca50*/  STL.64 [R1+0x230], R16 ;  /* 0x0002301001007387 */ /* 0x0001e20000100a00 */
[----:B------:R1:W-:Y:S03]  /*3ca60*/  STL.64 [R1+0x238], R18 ;  /* 0x0002381201007387 */ /* 0x0003e60000100a00 */
[----:B0-----:R-:W2:Y:S01]  /*3ca70*/  LDL.LU R16, [R1+0x390] ;  /* 0x0003900001107983 */ /* 0x001ea20000300800 */
[----:B------:R-:W2:Y:S02]  /*3ca80*/  LDL.LU R17, [R1+0x394] ;  /* 0x0003940001117983 */ /* 0x000ea40000300800 */
[----:B-1----:R-:W2:Y:S02]  /*3ca90*/  LDL.LU R18, [R1+0x398] ;  /* 0x0003980001127983 */ /* 0x002ea40000300800 */
[----:B------:R-:W2:Y:S01]  /*3caa0*/  LDL.LU R19, [R1+0x39c] ;  /* 0x00039c0001137983 */ /* 0x000ea20000300800 */
[C---:B----4-:R-:W-:Y:S01]  /*3cab0*/  HMMA.16816.F32 R4, R8.reuse, R4, R12 ;  /* 0x000000040804723c */ /* 0x050fe2000000180c */
[----:B------:R-:W4:Y:S11]  /*3cac0*/  LDL.LU.64 R12, [R1+0x1cf8] ;  /* 0x001cf800010c7983 */ /* 0x000f360000300a00 */
[----:B------:R-:W-:Y:S11]  /*3cad0*/  @!UPT UIADD3 URZ, URZ, URZ, URZ ;  /* 0x0000003f3f3ff290 */ /* 0x000ff6000fffe03f */
[----:B------:R-:W-:Y:S01]  /*3cae0*/  STL.64 [R1+0x220], R4 ;  /* 0x0002200401007387 */ /* 0x000fe20000100a00 */
[----:B------:R0:W-:Y:S03]  /*3caf0*/  STL.64 [R1+0x228], R6 ;  /* 0x0002280601007387 */ /* 0x0001e60000100a00 */
[----:B0-----:R-:W4:Y:S01]  /*3cb00*/  LDL.LU.64 R6, [R1+0x1cf0] ;  /* 0x001cf00001067983 */ /* 0x001f220000300a00 */
[----:B------:R-:W4:Y:S01]  /*3cb10*/  LDL.LU.64 R4, [R1+0x1ce8] ;  /* 0x001ce80001047983 */ /* 0x000f220000300a00 */
[C---:B--2---:R-:W-:Y:S08]  /*3cb20*/  HMMA.16816.F32 R16, R8.reuse, R20, R16 ;  /* 0x000000140810723c */ /* 0x044ff00000001810 */
[----:B----4-:R-:W-:Y:S01]  /*3cb30*/  HMMA.16816.F32 R12, R8, R12, R4 ;  /* 0x0000000c080c723c */ /* 0x010fe20000001804 */
[----:B------:R-:W2:Y:S01]  /*3cb40*/  LDL.LU.64 R6, [R1+0x1ce0] ;  /* 0x001ce00001067983 */ /* 0x000ea20000300a00 */
[----:B------:R-:W2:Y:S11]  /*3cb50*/  LDL.LU.64 R4, [R1+0x1cd8] ;  /* 0x001cd80001047983 */ /* 0x000eb60000300a00 */
[----:B------:R-:W-:Y:S10]  /*3cb60*/  @!UPT UIADD3 URZ, URZ, URZ, URZ ;  /* 0x0000003f3f3ff290 */ /* 0x000ff4000fffe03f */
[----:B------:R-:W-:Y:S01]  /*3cb70*/  STL.64 [R1+0x60], R12 ;  /* 0x0000600c01007387 */ /* 0x000fe20000100a00 */
[----:B------:R0:W-:Y:S03]  /*3cb80*/  STL.64 [R1+0x68], R14 ;  /* 0x0000680e01007387 */ /* 0x0001e60000100a00 */
[----:B0-----:R-:W4:Y:S01]  /*3cb90*/  LDL.LU.64 R14, [R1+0x1cd0] ;  /* 0x001cd000010e7983 */ /* 0x001f220000300a00 */
[----:B------:R-:W4:Y:S02]  /*3cba0*/  LDL.LU.64 R12, [R1+0x1cc8] ;  /* 0x001cc800010c7983 */ /* 0x000f240000300a00 */
[----:B------:R0:W-:Y:S02]  /*3cbb0*/  STL.64 [R1+0x270], R16 ;  /* 0x0002701001007387 */ /* 0x0001e40000100a00 */
[----:B------:R-:W-:Y:S01]  /*3cbc0*/  STL.64 [R1+0x278], R18 ;  /* 0x0002781201007387 */ /* 0x000fe20000100a00 */
[----:B---3--:R-:W-:Y:S01]  /*3cbd0*/  STL [R1+0xf00], R28 ;  /* 0x000f001c01007387 */ /* 0x008fe20000100800 */
[----:B------:R-:W-:-:S04]  /*3cbe0*/  FADD R0, -R3, R0 ;  /* 0x0000000003007221 */ /* 0x000fc80000000100 */
[----:B------:R-:W-:-:S04]  /*3cbf0*/  FMUL R0, R0, 1.4426950216293334961 ;  /* 0x3fb8aa3b00007820 */ /* 0x000fc80000400000 */
[----:B------:R5:W1:Y:S02]  /*3cc00*/  MUFU.EX2 R3, R0 ;  /* 0x0000000000037308 */ /* 0x000a640000000800 */
[----:B-----5:R-:W-:Y:S01]  /*3cc10*/  FADD R0, -R28, R23 ;  /* 0x000000171c007221 */ /* 0x020fe20000000100 */
[----:B--2---:R-:W-:Y:S11]  /*3cc20*/  HMMA.16816.F32 R4, R8, R24, R4 ;  /* 0x000000180804723c */ /* 0x004ff60000001804 */
[----:B------:R-:W-:Y:S11]  /*3cc30*/  @!UPT UIADD3 URZ, URZ, URZ, URZ ;  /* 0x0000003f3f3ff290 */ /* 0x000ff6000fffe03f */
[----:B------:R-:W-:Y:S01]  /*3cc40*/  @!UPT UIADD3 URZ, URZ, URZ, URZ ;  /* 0x0000003f3f3ff290 */ /* 0x000fe2000fffe03f */
[----:B------:R-:W-:Y:S01]  /*3cc50*/  STL.64 [R1+0x260], R4 ;  /* 0x0002600401007387 */ /* 0x000fe20000100a00 */
[----:B------:R-:W-:Y:S02]  /*3cc60*/  STL.64 [R1+0x268], R6 ;  /* 0x0002680601007387 */ /* 0x000fe40000100a00 */
[----:B------:R-:W2:Y:S04]  /*3cc70*/  LDSM.16.M88.4 R4, [R22+0x57800] ;  /* 0x057800001604783b */ /* 0x000ea80000000200 */
[----:B0-----:R-:W3:Y:S01]  /*3cc80*/  LDL.LU R16, [R1+0x750] ;  /* 0x0007500001107983 */ /* 0x001ee20000300800 */
[----:B------:R-:W5:Y:S01]  /*3cc90*/  LDL.LU R17, [R1+0x754] ;  /* 0x0007540001117983 */ /* 0x000f620000300800 */
[----:B----4-:R-:W-:-:S03]  /*3cca0*/  FMUL R8, R27, R15 ;  /* 0x0000000f1b087220 */ /* 0x010fc60000400000 */
[----:B------:R-:W4:Y:S01]  /*3ccb0*/  LDL.LU R15, [R1+0x758] ;  /* 0x00075800010f7983 */ /* 0x000f220000300800 */
[----:B------:R-:W-:Y:S02]  /*3ccc0*/  STL [R1+0xf04], R29 ;  /* 0x000f041d01007387 */ /* 0x000fe40000100800 */
[C---:B-1----:R-:W-:Y:S02]  /*3ccd0*/  FMUL R11, R3.reuse, R12 ;  /* 0x0000000c030b7220 */ /* 0x042fe40000400000 */
[----:B------:R-:W-:Y:S02]  /*3cce0*/  FMUL R10, R3, R13 ;  /* 0x0000000d030a7220 */ /* 0x000fe40000400000 */
[----:B------:R-:W-:Y:S01]  /*3ccf0*/  FMUL R9, R27, R14 ;  /* 0x0000000e1b097220 */ /* 0x000fe20000400000 */
[----:B--2---:R-:W-:Y:S01]  /*3cd00*/  MOV R22, R6 ;  /* 0x0000000600167202 */ /* 0x004fe20000000f00 */
[----:B------:R0:W-:Y:S01]  /*3cd10*/  STL.64 [R1+0x20], R4 ;  /* 0x0000200401007387 */ /* 0x0001e20000100a00 */
[----:B------:R-:W-:-:S02]  /*3cd20*/  IMAD.MOV.U32 R23, RZ, RZ, R7 ;  /* 0x000000ffff177224 */ /* 0x000fc400078e0007 */
[----:B------:R-:W2:Y:S01]  /*3cd30*/  LDL.LU.64 R6, [R1+0x1cc0] ;  /* 0x001cc00001067983 */ /* 0x000ea20000300a00 */
[----:B0-----:R-:W2:Y:S01]  /*3cd40*/  LDL.LU.64 R4, [R1+0x1cb8] ;  /* 0x001cb80001047983 */ /* 0x001ea20000300a00 */
[----:B------:R-:W2:Y:S02]  /*3cd50*/  LDL.LU R19, [R1+0x75c] ;  /* 0x00075c0001137983 */ /* 0x000ea40000300800 */
[----:B------:R-:W2:Y:S02]  /*3cd60*/  LDL.LU R12, [R1+0x780] ;  /* 0x00078000010c7983 */ /* 0x000ea40000300800 */
[----:B------:R-:W2:Y:S01]  /*3cd70*/  LDL.LU R13, [R1+0x784] ;  /* 0x00078400010d7983 */ /* 0x000ea20000300800 */
[----:B------:R-:W2:Y:S04]  /*3cd80*/  LDL.LU R14, [R1+0x788] ;  /* 0x00078800010e7983 */ /* 0x000ea80000300800 */
[----:B--2---:R-:W-:Y:S01]  /*3cd90*/  STL [R1+0x1cb0], R14 ;  /* 0x001cb00e01007387 */ /* 0x004fe20000100800 */
[----:B------:R0:W-:Y:S03]  /*3cda0*/  STL.64 [R1+0x1ca8], R12 ;  /* 0x001ca80c01007387 */ /* 0x0001e60000100a00 */
[----:B0-----:R-:W2:Y:S01]  /*3cdb0*/  LDL.LU.64 R12, [R1+0x10] ;  /* 0x00001000010c7983 */ /* 0x001ea20000300a00 */
[----:B------:R-:W-:Y:S02]  /*3cdc0*/  STL.64 [R1+0x1ca0], R22 ;  /* 0x001ca01601007387 */ /* 0x000fe40000100a00 */
[----:B------:R0:W-:Y:S02]  /*3cdd0*/  STL.64 [R1+0x1c98], R20 ;  /* 0x001c981401007387 */ /* 0x0001e40000100a00 */
[----:B0-----:R-:W2:Y:S01]  /*3cde0*/  LDL.LU.64 R20, [R1] ;  /* 0x0000000001147983 */ /* 0x001ea20000300a00 */
[----:B---3--:R-:W-:-:S02]  /*3cdf0*/  FMUL R16, R27, R16 ;  /* 0x000000101b107220 */ /* 0x008fc40000400000 */
[----:B-----5:R-:W-:Y:S02]  /*3ce00*/  FMUL R17, R27, R17 ;  /* 0x000000111b117220 */ /* 0x020fe40000400000 */
[C---:B----4-:R-:W-:Y:S02]  /*3ce10*/  FMUL R18, R3.reuse, R15 ;  /* 0x0000000f03127220 */ /* 0x050fe40000400000 */
[----:B------:R-:W-:Y:S02]  /*3ce20*/  FMUL R19, R3, R19 ;  /* 0x0000001303137220 */ /* 0x000fe40000400000 */
[----:B------:R-:W-:Y:S01]  /*3ce30*/  FADD R2, -R29, R2 ;  /* 0x000000021d027221 */ /* 0x000fe20000000100 */
[C---:B--2---:R-:W-:Y:S08]  /*3ce40*/  HMMA.16816.F32 R8, R4.reuse, R12, R8 ;  /* 0x0000000c0408723c */ /* 0x044ff00000001808 */
[----:B------:R-:W-:Y:S01]  /*3ce50*/  HMMA.16816.F32 R16, R4, R20, R16 ;  /* 0x000000140410723c */ /* 0x000fe20000001810 */
[----:B------:R-:W-:Y:S01]  /*3ce60*/  IMAD.MOV.U32 R29, RZ, RZ, R12 ;  /* 0x000000ffff1d7224 */ /* 0x000fe200078e000c */
[----:B------:R-:W-:Y:S11]  /*3ce70*/  MOV R28, R13 ;  /* 0x0000000d001c7202 */ /* 0x000ff60000000f00 */
[----:B------:R-:W-:Y:S02]  /*3ce80*/  @!UPT UIADD3 URZ, URZ, URZ, URZ ;  /* 0x0000003f3f3ff290 */ /* 0x000fe4000fffe03f */
[----:B------:R0:W-:Y:S01]  /*3ce90*/  STL.64 [R1+0x2c0], R8 ;  /* 0x0002c00801007387 */ /* 0x0001e20000100a00 */
[----:B------:R1:W-:Y:S02]  /*3cea0*/  STL.64 [R1+0x2c8], R10 ;  /* 0x0002c80a01007387 */ /* 0x0003e40000100a00 */
[----:B------:R-:W2:Y:S02]  /*3ceb0*/  LDL.LU R14, [R1+0x1cb0] ;  /* 0x001cb000010e7983 */ /* 0x000ea40000300800 */
[----:B------:R-:W3:Y:S01]  /*3cec0*/  LDL.LU.64 R12, [R1+0x1ca8] ;  /* 0x001ca800010c7983 */ /* 0x000ee20000300a00 */
[----:B------:R-:W4:Y:S04]  /*3ced0*/  LDL.LU R15, [R1+0x78c] ;  /* 0x00078c00010f7983 */ /* 0x000f280000300800 */
[----:B0-----:R-:W5:Y:S01]  /*3cee0*/  LDL.LU R8, [R1+0x770] ;  /* 0x0007700001087983 */ /* 0x001f620000300800 */
[----:B------:R-:W5:Y:S02]  /*3cef0*/  LDL.LU R9, [R1+0x774] ;  /* 0x0007740001097983 */ /* 0x000f640000300800 */
[----:B-1----:R-:W5:Y:S02]  /*3cf00*/  LDL.LU R10, [R1+0x778] ;  /* 0x00077800010a7983 */ /* 0x002f640000300800 */
[----:B------:R-:W5:Y:S01]  /*3cf10*/  LDL.LU R11, [R1+0x77c] ;  /* 0x00077c00010b7983 */ /* 0x000f620000300800 */
[----:B------:R0:W-:Y:S01]  /*3cf20*/  STL.64 [R1+0x2b0], R16 ;  /* 0x0002b01001007387 */ /* 0x0001e20000100a00 */
[----:B------:R-:W-:Y:S02]  /*3cf30*/  STL.64 [R1+0x2b8], R18 ;  /* 0x0002b81201007387 */ /* 0x000fe40000100a00 */
[----:B------:R-:W5:Y:S02]  /*3cf40*/  LDL.LU.64 R22, [R1+0x1ca0] ;  /* 0x001ca00001167983 */ /* 0x000f640000300a00 */
[----:B0-----:R-:W-:-:S02]  /*3cf50*/  IMAD.MOV.U32 R17, RZ, RZ, R20 ;  /* 0x000000ffff117224 */ /* 0x001fc400078e0014 */
[----:B------:R-:W-:Y:S02]  /*3cf60*/  IMAD.MOV.U32 R16, RZ, RZ, R21 ;  /* 0x000000ffff107224 */ /* 0x000fe400078e0015 */
[----:B------:R-:W5:Y:S03]  /*3cf70*/  LDL.LU.64 R20, [R1+0x1c98] ;  /* 0x001c980001147983 */ /* 0x000f660000300a00 */
[----:B------:R0:W-:Y:S02]  /*3cf80*/  STL.64 [R1+0x1c80], R16 ;  /* 0x001c801001007387 */ /* 0x0001e40000100a00 */
[----:B0-----:R-:W-:Y:S02]  /*3cf90*/  MOV R16, R29 ;  /* 0x0000001d00107202 */ /* 0x001fe40000000f00 */
[----:B------:R-:W0:Y:S01]  /*3cfa0*/  S2R R29, SR_TID.X ;  /* 0x00000000001d7919 */ /* 0x000e220000002100 */
[----:B--2---:R-:W-:-:S02]  /*3cfb0*/  FMUL R14, R3, R14 ;  /* 0x0000000e030e7220 */ /* 0x004fc40000400000 */
[C---:B---3--:R-:W-:Y:S02]  /*3cfc0*/  FMUL R12, R27.reuse, R12 ;  /* 0x0000000c1b0c7220 */ /* 0x048fe40000400000 */
[----:B------:R-:W-:Y:S02]  /*3cfd0*/  FMUL R13, R27, R13 ;  /* 0x0000000d1b0d7220 */ /* 0x000fe40000400000 */
[----:B----4-:R-:W-:Y:S02]  /*3cfe0*/  FMUL R15, R3, R15 ;  /* 0x0000000f030f7220 */ /* 0x010fe40000400000 */
[----:B-----5:R-:W-:-:S05]  /*3cff0*/  FMUL R8, R27, R8 ;  /* 0x000000081b087220 */ /* 0x020fca0000400000 */
[----:B------:R-:W-:Y:S01]  /*3d000*/  HMMA.16816.F32 R12, R4, R20, R12 ;  /* 0x00000014040c723c */ /* 0x000fe2000000180c */
[----:B------:R-:W-:Y:S02]  /*3d010*/  FMUL R9, R27, R9 ;  /* 0x000000091b097220 */ /* 0x000fe40000400000 */
[----:B------:R-:W2:Y:S01]  /*3d020*/  LDL.LU R27, [R1+0x1c90] ;  /* 0x001c9000011b7983 */ /* 0x000ea20000300800 */
[----:B------:R-:W3:Y:S02]  /*3d030*/  LDL.LU R19, [R1+0x768] ;  /* 0x0007680001137983 */ /* 0x000ee40000300800 */
[----:B------:R-:W4:Y:S11]  /*3d040*/  LDL.LU R18, [R1+0x76c] ;  /* 0x00076c0001127983 */ /* 0x000f360000300800 */
[----:B------:R-:W-:Y:S06]  /*3d050*/  @!UPT UIADD3 URZ, URZ, URZ, URZ ;  /* 0x0000003f3f3ff290 */ /* 0x000fec000fffe03f */
[----:B------:R1:W-:Y:S01]  /*3d060*/  STL.64 [R1+0x2a0], R12 ;  /* 0x0002a00c01007387 */ /* 0x0003e20000100a00 */
[----:B------:R5:W-:Y:S03]  /*3d070*/  STL.64 [R1+0x2a8], R14 ;  /* 0x0002a80e01007387 */ /* 0x000be60000100a00 */
[----:B-1----:R-:W3:Y:S01]  /*3d080*/  LDL.LU R12, [R1+0x760] ;  /* 0x00076000010c7983 */ /* 0x002ee20000300800 */
[----:B-----5:R-:W5:Y:S03]  /*3d090*/  LDL.LU R15, [R1+0x764] ;  /* 0x00076400010f7983 */ /* 0x020f660000300800 */
[----:B------:R-:W1:Y:S01]  /*3d0a0*/  S2R R14, SR_TID.X ;  /* 0x00000000000e7919 */ /* 0x000e620000002100 */
[----:B0-----:R-:W-:-:S04]  /*3d0b0*/  LOP3.LUT R29, R29, 0x7, RZ, 0xc0, !PT ;  /* 0x000000071d1d7812 */ /* 0x001fc800078ec0ff */
[----:B------:R-:W-:Y:S01]  /*3d0c0*/  SHF.L.U32 R29, R29, 0x4, RZ ;  /* 0x000000041d1d7819 */ /* 0x000fe200000006ff */
[C---:B------:R-:W-:Y:S02]  /*3d0d0*/  FMUL R10, R3.reuse, R10 ;  /* 0x0000000a030a7220 */ /* 0x040fe40000400000 */
[----:B------:R-:W-:Y:S02]  /*3d0e0*/  FMUL R11, R3, R11 ;  /* 0x0000000b030b7220 */ /* 0x000fe40000400000 */
[----:B-1----:R-:W-:-:S05]  /*3d0f0*/  IMAD.SHL.U32 R13, R14, 0x80, RZ ;  /* 0x000000800e0d7824 */ /* 0x002fca00078e00ff */
[----:B------:R-:W-:-:S04]  /*3d100*/  LOP3.LUT R29, R29, 0x780, R13, 0xf8, !PT ;  /* 0x000007801d1d7812 */ /* 0x000fc800078ef80d */
[----:B------:R-:W-:-:S04]  /*3d110*/  LOP3.LUT R29, R29, 0x10, R14, 0x78, !PT ;  /* 0x000000101d1d7812 */ /* 0x000fc800078e780e */
[----:B------:R-:W-:Y:S01]  /*3d120*/  LOP3.LUT R29, R29, 0x20, RZ, 0x3c, !PT ;  /* 0x000000201d1d7812 */ /* 0x000fe200078e3cff */
[----:B------:R-:W-:Y:S04]  /*3d130*/  HMMA.16816.F32 R4, R4, R24, R8 ;  /* 0x000000180404723c */ /* 0x000fe80000001808 */
[----:B------:R-:W0:Y:S01]  /*3d140*/  LDSM.16.M88.4 R8, [R29+0x50000] ;  /* 0x050000001d08783b */ /* 0x000e220000000200 */
[----:B------:R-:W-:-:S06]  /*3d150*/  FMUL R0, R0, 1.4426950216293334961 ;  /* 0x3fb8aa3b00007820 */ /* 0x000fcc0000400000 */
[----:B------:R-:W3:Y:S01]  /*3d160*/  MUFU.EX2 R0, R0 ;  /* 0x0000000000007308 */ /* 0x000ee20000000800 */
[----:B------:R-:W-:Y:S01]  /*3d170*/  IMAD.MOV.U32 R17, RZ, RZ, R28 ;  /* 0x000000ffff117224 */ /* 0x000fe200078e001c */
[----:B------:R-:W-:Y:S10]  /*3d180*/  STL [R1+0xf08], R3 ;  /* 0x000f080301007387 */ /* 0x000ff40000100800 */
[----:B------:R3:W-:Y:S01]  /*3d190*/  STL.64 [R1+0x250], R4 ;  /* 0x0002500401007387 */ /* 0x0007e20000100a00 */
[----:B------:R-:W-:-:S02]  /*3d1a0*/  IMAD.MOV.U32 R28, RZ, RZ, R7 ;  /* 0x000000ffff1c7224 */ /* 0x000fc400078e0007 */
[----:B------:R-:W-:Y:S01]  /*3d1b0*/  STL [R1+0x258], R6 ;  /* 0x0002580601007387 */ /* 0x000fe20000100800 */
[----:B--2---:R1:W-:Y:S01]  /*3d1c0*/  STL.64 [R1+0x1c78], R26 ;  /* 0x001c781a01007387 */ /* 0x0043e20000100a00 */
[----:B------:R2:W-:Y:S02]  /*3d1d0*/  STL.64 [R1+0x1c70], R24 ;  /* 0x001c701801007387 */ /* 0x0005e40000100a00 */
[----:B------:R-:W-:Y:S02]  /*3d1e0*/  STL [R1+0x1928], R28 ;  /* 0x0019281c01007387 */ /* 0x000fe40000100800 */
[C---:B---3--:R-:W-:Y:S02]  /*3d1f0*/  FMUL R4, R0.reuse, R12 ;  /* 0x0000000c00047220 */ /* 0x048fe40000400000 */
[----:B------:R-:W3:Y:S01]  /*3d200*/  LDL.LU R12, [R1+0x790] ;  /* 0x00079000010c7983 */ /* 0x000ee20000300800 */
[----:B------:R-:W3:Y:S02]  /*3d210*/  LDL.LU R13, [R1+0x794] ;  /* 0x00079400010d7983 */ /* 0x000ee40000300800 */
[----:B-----5:R-:W-:-:S02]  /*3d220*/  FMUL R5, R0, R15 ;  /* 0x0000000f00057220 */ /* 0x020fc40000400000 */
[----:B------:R-:W5:Y:S01]  /*3d230*/  LDL.LU R14, [R1+0x798] ;  /* 0x00079800010e7983 */ /* 0x000f620000300800 */
[----:B------:R-:W3:Y:S01]  /*3d240*/  LDL.LU R15, [R1+0x79c] ;  /* 0x00079c00010f7983 */ /* 0x000ee20000300800 */
[----:B-1----:R-:W3:Y:S02]  /*3d250*/  LDL.LU R26, [R1+0x7b0] ;  /* 0x0007b000011a7983 */ /* 0x002ee40000300800 */
[----:B--2---:R-:W2:Y:S02]  /*3d260*/  LDL.LU R25, [R1+0x7b4] ;  /* 0x0007b40001197983 */ /* 0x004ea40000300800 */
[----:B------:R-:W2:Y:S01]  /*3d270*/  LDL.LU R24, [R1+0x7b8] ;  /* 0x0007b80001187983 */ /* 0x000ea20000300800 */
[----:B0-----:R-:W-:Y:S01]  /*3d280*/  STL.64 [R1+0x1c60], R10 ;  /* 0x001c600a01007387 */ /* 0x001fe20000100a00 */
[----:B------:R0:W-:Y:S03]  /*3d290*/  STL.64 [R1+0x1c58], R8 ;  /* 0x001c580801007387 */ /* 0x0001e60000100a00 */
[----:B0-----:R-:W2:Y:S01]  /*3d2a0*/  LDL.LU R8, [R1+0x20] ;  /* 0x0000200001087983 */ /* 0x001ea20000300800 */
[----:B------:R-:W2:Y:S02]  /*3d2b0*/  LDL.LU R9, [R1+0x24] ;  /* 0x0000240001097983 */ /* 0x000ea40000300800 */
[----:B------:R-:W-:-:S06]  /*3d2c0*/  FMUL R2, R2, 1.4426950216293334961 ;  /* 0x3fb8aa3b02027820 */ /* 0x000fcc0000400000 */
[----:B------:R-:W0:Y:S01]  /*3d2d0*/  MUFU.EX2 R2, R2 ;  /* 0x0000000200027308 */ /* 0x000e220000000800 */
[----:B------:R-:W-:Y:S01]  /*3d2e0*/  IMAD.MOV.U32 R10, RZ, RZ, R22 ;  /* 0x000000ffff0a7224 */ /* 0x000fe200078e0016 */
[----:B------:R-:W-:Y:S01]  /*3d2f0*/  MOV R11, R23 ;  /* 0x00000017000b7202 */ /* 0x000fe20000000f00 */
[----:B------:R-:W3:Y:S01]  /*3d300*/  LDL.LU R22, [R1+0x1c8c] ;  /* 0x001c8c0001167983 */ /* 0x000ee20000300800 */
[----:B------:R-:W3:Y:S02]  /*3d310*/  LDL.LU R23, [R1+0x1c88] ;  /* 0x001c880001177983 */ /* 0x000ee40000300800 */
[C---:B0-----:R-:W-:Y:S02]  /*3d320*/  FMUL R6, R2.reuse, R19 ;  /* 0x0000001302067220 */ /* 0x041fe40000400000 */
[----:B----4-:R-:W-:-:S07]  /*3d330*/  FMUL R7, R2, R18 ;  /* 0x0000001202077220 */ /* 0x010fce0000400000 */
[----:B--2---:R-:W-:Y:S01]  /*3d340*/  HMMA.16816.F32 R4, R8, R16, R4 ;  /* 0x000000100804723c */ /* 0x004fe20000001804 */
[----:B------:R-:W2:Y:S01]  /*3d350*/  LDL.LU.64 R16, [R1+0x1c80] ;  /* 0x001c800001107983 */ /* 0x000ea20000300a00 */
[----:B------:R-:W4:Y:S11]  /*3d360*/  LDL.LU R3, [R1+0x7bc] ;  /* 0x0007bc0001037983 */ /* 0x000f360000300800 */
[----:B------:R-:W-:Y:S10]  /*3d370*/  @!UPT UIADD3 URZ, URZ, URZ, URZ ;  /* 0x0000003f3f3ff290 */ /* 0x000ff4000fffe03f */
[----:B------:R-:W-:Y:S01]  /*3d380*/  STL.64 [R1+0x210], R4 ;  /* 0x0002100401007387 */ /* 0x000fe20000100a00 */
[----:B------:R-:W-:Y:S02]  /*3d390*/  STL.64 [R1+0x218], R6 ;  /* 0x0002180601007387 */ /* 0x000fe40000100a00 */
[----:B------:R-:W0:Y:S04]  /*3d3a0*/  LDSM.16.M88.4 R4, [R29+0x50800] ;  /* 0x050800001d04783b */ /* 0x000e280000000200 */
[C---:B---3--:R-:W-:Y:S02]  /*3d3b0*/  FMUL R12, R0.reuse, R12 ;  /* 0x0000000c000c7220 */ /* 0x048fe40000400000 */
[----:B------:R-:W-:Y:S02]  /*3d3c0*/  FMUL R13, R0, R13 ;  /* 0x0000000d000d7220 */ /* 0x000fe40000400000 */
[----:B-----5:R-:W-:-:S02]  /*3d3d0*/  FMUL R14, R2, R14 ;  /* 0x0000000e020e7220 */ /* 0x020fc40000400000 */
[----:B------:R-:W-:Y:S01]  /*3d3e0*/  FMUL R15, R2, R15 ;  /* 0x0000000f020f7220 */ /* 0x000fe20000400000 */
[----:B0-----:R-:W-:Y:S01]  /*3d3f0*/  STL.64 [R1+0x1c20], R6 ;  /* 0x001c200601007387 */ /* 0x001fe20000100a00 */
[----:B------:R2:W-:Y:S02]  /*3d400*/  STL.64 [R1+0x1c18], R4 ;  /* 0x001c180401007387 */ /* 0x0005e40000100a00 */
[----:B--2---:R-:W-:Y:S02]  /*3d410*/  IMAD.MOV.U32 R4, RZ, RZ, R17 ;  /* 0x000000ffff047224 */ /* 0x004fe400078e0011 */
[----:B------:R-:W-:Y:S02]  /*3d420*/  IMAD.MOV.U32 R5, RZ, RZ, R16 ;  /* 0x000000ffff057224 */ /* 0x000fe400078e0010 */
[----:B------:R-:W0:Y:S05]  /*3d430*/  LDSM.16.M88.4 R16, [R29+0x51000] ;  /* 0x051000001d10783b */ /* 0x000e2a0000000200 */
[----:B------:R-:W-:Y:S01]  /*3d440*/  HMMA.16816.F32 R12, R8, R4, R12 ;  /* 0x00000004080c723c */ /* 0x000fe2000000180c */
[----:B0-----:R-:W-:Y:S01]  /*3d450*/  STL.64 [R1+0x1be0], R18 ;  /* 0x001be01201007387 */ /* 0x001fe20000100a00 */
[----:B------:R-:W-:Y:S11]  /*3d460*/  STL.64 [R1+0x1bd8], R16 ;  /* 0x001bd81001007387 */ /* 0x000ff60000100a00 */
[----:B------:R-:W-:Y:S10]  /*3d470*/  @!UPT UIADD3 URZ, URZ, URZ, URZ ;  /* 0x0000003f3f3ff290 */ /* 0x000ff4000fffe03f */
[----:B------:R-:W-:Y:S02]  /*3d480*/  STL.64 [R1+0x200], R12 ;  /* 0x0002000c01007387 */ /* 0x000fe40000100a00 */
[----:B------:R-:W-:Y:S02]  /*3d490*/  STL.64 [R1+0x208], R14 ;  /* 0x0002080e01007387 */ /* 0x000fe40000100a00 */
[----:B------:R-:W0:Y:S04]  /*3d4a0*/  LDSM.16.M88.4 R12, [R29+0x51800] ;  /* 0x051800001d0c783b */ /* 0x000e280000000200 */
[----:B0-----:R0:W-:Y:S01]  /*3d4b0*/  STL.64 [R1+0x1bb0], R14 ;  /* 0x001bb00e01007387 */ /* 0x0011e20000100a00 */
[----:B------:R-:W-:Y:S03]  /*3d4c0*/  STL.64 [R1+0x1ba8], R12 ;  /* 0x001ba80c01007387 */ /* 0x000fe60000100a00 */
[----:B0-----:R-:W2:Y:S01]  /*3d4d0*/  LDL.64 R14, [R1+0x18] ;  /* 0x00001800010e7983 */ /* 0x001ea20000100a00 */
[----:B------:R-:W-:-:S02]  /*3d4e0*/  FMUL R4, R0, R26 ;  /* 0x0000001a00047220 */ /* 0x000fc40000400000 */
[----:B------:R-:W-:Y:S02]  /*3d4f0*/  FMUL R5, R0, R25 ;  /* 0x0000001900057220 */ /* 0x000fe40000400000 */
[C---:B------:R-:W-:Y:S02]  /*3d500*/  FMUL R6, R2.reuse, R24 ;  /* 0x0000001802067220 */ /* 0x040fe40000400000 */
[----:B----4-:R-:W-:Y:S01]  /*3d510*/  FMUL R7, R2, R3 ;  /* 0x0000000302077220 */ /* 0x010fe20000400000 */
[----:B------:R-:W0:Y:S06]  /*3d520*/  LDSM.16.M88.4 R24, [R29+0x52000] ;  /* 0x052000001d18783b */ /* 0x000e2c0000000200 */
[----:B------:R-:W-:Y:S11]  /*3d530*/  HMMA.16816.F32 R4, R8, R20, R4 ;  /* 0x000000140804723c */ /* 0x000ff60000001804 */
[----:B------:R-:W-:Y:S11]  /*3d540*/  @!UPT UIADD3 URZ, URZ, URZ, URZ ;  /* 0x0000003f3f3ff290 */ /* 0x000ff6000fffe03f */
[----:B------:R-:W-:Y:S02]  /*3d550*/  @!UPT UIADD3 URZ, URZ, URZ, URZ ;  /* 0x0000003f3f3ff290 */ /* 0x000fe4000fffe03f */
[----:B------:R-:W-:Y:S01]  /*3d560*/  MOV R3, R5 ;  /* 0x0000000500037202 */ /* 0x000fe20000000f00 */
[----:B--2---:R-:W-:Y:S01]  /*3d570*/  STL.64 [R1+0x1c68], R14 ;  /* 0x001c680e01007387 */ /* 0x004fe20000100a00 */
[----:B------:R1:W-:Y:S02]  /*3d580*/  STL [R1+0x1f0], R4 ;  /* 0x0001f00401007387 */ /* 0x0003e40000100800 */
[----:B------:R2:W-:Y:S02]  /*3d590*/  STL.64 [R1+0x1f8], R6 ;  /* 0x0001f80601007387 */ /* 0x0005e40000100a00 */
[----:B------:R-:W-:Y:S01]  /*3d5a0*/  STL.64 [R1+0x1c38], R22 ;  /* 0x001c381601007387 */ /* 0x000fe20000100a00 */
[----:B-1----:R-:W3:Y:S01]  /*3d5b0*/  LDL.LU R4, [R1+0x570] ;  /* 0x0005700001047983 */ /* 0x002ee20000300800 */
[----:B------:R-:W3:Y:S02]  /*3d5c0*/  LDL.LU R5, [R1+0x574] ;  /* 0x0005740001057983 */ /* 0x000ee40000300800 */
[----:B--2---:R-:W2:Y:S02]  /*3d5d0*/  LDL.LU R6, [R1+0x578] ;  /* 0x0005780001067983 */ /* 0x004ea40000300800 */
[----:B------:R-:W2:Y:S02]  /*3d5e0*/  LDL.LU R7, [R1+0x57c] ;  /* 0x00057c0001077983 */ /* 0x000ea40000300800 */
[----:B--2---:R-:W-:Y:S01]  /*3d5f0*/  STL.64 [R1+0x1c30], R6 ;  /* 0x001c300601007387 */ /* 0x004fe20000100a00 */
[----:B---3--:R1:W-:Y:S03]  /*3d600*/  STL.64 [R1+0x1c28], R4 ;  /* 0x001c280401007387 */ /* 0x0083e60000100a00 */
[----:B-1----:R-:W2:Y:S01]  /*3d610*/  LDL.LU R4, [R1+0x590] ;  /* 0x0005900001047983 */ /* 0x002ea20000300800 */
[----:B------:R-:W2:Y:S02]  /*3d620*/  LDL.LU R5, [R1+0x594] ;  /* 0x0005940001057983 */ /* 0x000ea40000300800 */
[----:B------:R-:W3:Y:S02]  /*3d630*/  LDL.LU R6, [R1+0x598] ;  /* 0x0005980001067983 */ /* 0x000ee40000300800 */
[----:B------:R-:W3:Y:S02]  /*3d640*/  LDL.LU R7, [R1+0x59c] ;  /* 0x00059c0001077983 */ /* 0x000ee40000300800 */
[----:B---3--:R-:W-:Y:S01]  /*3d650*/  STL.64 [R1+0x1c48], R6 ;  /* 0x001c480601007387 */ /* 0x008fe20000100a00 */
[----:B--2---:R1:W-:Y:S02]  /*3d660*/  STL.64 [R1+0x1c40], R4 ;  /* 0x001c400401007387 */ /* 0x0043e40000100a00 */
[----:B------:R-:W2:Y:S02]  /*3d670*/  LDL R22, [R1+0x8] ;  /* 0x0000080001167983 */ /* 0x000ea40000100800 */
[----:B------:R-:W2:Y:S01]  /*3d680*/  LDL R23, [R1+0xc] ;  /* 0x00000c0001177983 */ /* 0x000ea20000100800 */
[----:B------:R-:W3:Y:S04]  /*3d690*/  LDL.LU R12, [R1+0x7a0] ;  /* 0x0007a000010c7983 */ /* 0x000ee80000300800 */
[----:B--2---:R2:W-:Y:S01]  /*3d6a0*/  STL.64 [R1+0x1c50], R22 ;  /* 0x001c501601007387 */ /* 0x0045e20000100a00 */
[----:B-1----:R-:W4:Y:S02]  /*3d6b0*/  LDL.LU R4, [R1+0x5a0] ;  /* 0x0005a00001047983 */ /* 0x002f240000300800 */
[----:B------:R-:W4:Y:S02]  /*3d6c0*/  LDL.LU R5, [R1+0x5a4] ;  /* 0x0005a40001057983 */ /* 0x000f240000300800 */
[----:B------:R-:W4:Y:S01]  /*3d6d0*/  LDL.LU R6, [R1+0x5a8] ;  /* 0x0005a80001067983 */ /* 0x000f220000300800 */
[----:B------:R-:W4:Y:S01]  /*3d6e0*/  LDL.LU R7, [R1+0x5ac] ;  /* 0x0005ac0001077983 */ /* 0x000f220000300800 */
[----:B------:R-:W5:Y:S02]  /*3d6f0*/  LDL.LU R13, [R1+0x7a4] ;  /* 0x0007a400010d7983 */ /* 0x000f640000300800 */
[----:B------:R-:W3:Y:S02]  /*3d700*/  LDL.LU R14, [R1+0x7a8] ;  /* 0x0007a800010e7983 */ /* 0x000ee40000300800 */
[----:B------:R-:W3:Y:S01]  /*3d710*/  LDL.LU R20, [R1+0x5b0] ;  /* 0x0005b00001147983 */ /* 0x000ee20000300800 */
[----:B------:R-:W3:Y:S04]  /*3d720*/  LDL.LU R21, [R1+0x5b4] ;  /* 0x0005b40001157983 */ /* 0x000ee80000300800 */
[----:B--2---:R-:W2:Y:S01]  /*3d730*/  LDL.LU R22, [R1+0x5b8] ;  /* 0x0005b80001167983 */ /* 0x004ea20000300800 */
[----:B------:R-:W2:Y:S02]  /*3d740*/  LDL.LU R23, [R1+0x5bc] ;  /* 0x0005bc0001177983 */ /* 0x000ea40000300800 */
[----:B------:R-:W2:Y:S02]  /*3d750*/  LDL.LU R16, [R1+0x540] ;  /* 0x0005400001107983 */ /* 0x000ea40000300800 */
[----:B------:R-:W2:Y:S01]  /*3d760*/  LDL.LU R17, [R1+0x544] ;  /* 0x0005440001117983 */ /* 0x000ea20000300800 */
[----:B------:R-:W2:Y:S01]  /*3d770*/  LDL.LU R18, [R1+0x548] ;  /* 0x0005480001127983 */ /* 0x000ea20000300800 */
[----:B------:R-:W2:Y:S02]  /*3d780*/  LDL.LU R19, [R1+0x54c] ;  /* 0x00054c0001137983 */ /* 0x000ea40000300800 */
[----:B------:R-:W3:Y:S01]  /*3d790*/  LDL.LU R15, [R1+0x7ac] ;  /* 0x0007ac00010f7983 */ /* 0x000ee20000300800 */
[----:B--2---:R-:W-:Y:S01]  /*3d7a0*/  STL.64 [R1+0x1bf0], R18 ;  /* 0x001bf01201007387 */ /* 0x004fe20000100a00 */
[----:B------:R1:W-:Y:S03]  /*3d7b0*/  STL.64 [R1+0x1be8], R16 ;  /* 0x001be81001007387 */ /* 0x0003e60000100a00 */
[----:B-1----:R-:W2:Y:S01]  /*3d7c0*/  LDL.LU R16, [R1+0x550] ;  /* 0x0005500001107983 */ /* 0x002ea20000300800 */
[----:B------:R-:W2:Y:S02]  /*3d7d0*/  LDL.LU R17, [R1+0x554] ;  /* 0x0005540001117983 */ /* 0x000ea40000300800 */
[----:B------:R-:W2:Y:S02]  /*3d7e0*/  LDL.LU R18, [R1+0x558] ;  /* 0x0005580001127983 */ /* 0x000ea40000300800 */
[----:B------:R-:W2:Y:S02]  /*3d7f0*/  LDL.LU R19, [R1+0x55c] ;  /* 0x00055c0001137983 */ /* 0x000ea40000300800 */
[----:B0-----:R-:W-:Y:S01]  /*3d800*/  IMAD.MOV.U32 R28, RZ, RZ, R26 ;  /* 0x000000ffff1c7224 */ /* 0x001fe200078e001a */
[----:B--2---:R-:W-:Y:S01]  /*3d810*/  STL.64 [R1+0x1c10], R18 ;  /* 0x001c101201007387 */ /* 0x004fe20000100a00 */
[----:B------:R0:W-:Y:S03]  /*3d820*/  STL.64 [R1+0x1c08], R16 ;  /* 0x001c081001007387 */ /* 0x0001e60000100a00 */
[----:B0-----:R-:W2:Y:S01]  /*3d830*/  LDL.LU R16, [R1+0x560] ;  /* 0x0005600001107983 */ /* 0x001ea20000300800 */
[----:B------:R-:W2:Y:S02]  /*3d840*/  LDL.LU R17, [R1+0x564] ;  /* 0x0005640001117983 */ /* 0x000ea40000300800 */
[----:B------:R-:W2:Y:S02]  /*3d850*/  LDL.LU R18, [R1+0x568] ;  /* 0x0005680001127983 */ /* 0x000ea40000300800 */
[----:B------:R-:W2:Y:S01]  /*3d860*/  LDL.LU R19, [R1+0x56c] ;  /* 0x00056c0001137983 */ /* 0x000ea20000300800 */
[----:B------:R0:W-:Y:S01]  /*3d870*/  STL [R1+0x192c], R3 ;  /* 0x00192c0301007387 */ /* 0x0001e20000100800 */
[----:B------:R-:W-:Y:S02]  /*3d880*/  STL [R1+0xf0c], R0 ;  /* 0x000f0c0001007387 */ /* 0x000fe40000100800 */
[----:B------:R1:W-:Y:S02]  /*3d890*/  STL.64 [R1+0x30], R24 ;  /* 0x0000301801007387 */ /* 0x0003e40000100a00 */
[----:B0-----:R-:W-:-:S02]  /*3d8a0*/  IMAD.MOV.U32 R3, RZ, RZ, R27 ;  /* 0x000000ffff037224 */ /* 0x001fc400078e001b */
[----:B------:R-:W2:Y:S01]  /*3d8b0*/  LDL.LU.64 R26, [R1+0x1c78] ;  /* 0x001c7800011a7983 */ /* 0x000ea20000300a00 */
[----:B-1----:R-:W2:Y:S02]  /*3d8c0*/  LDL.LU.64 R24, [R1+0x1c70] ;  /* 0x001c700001187983 */ /* 0x002ea40000300a00 */
[C---:B---3--:R-:W-:Y:S02]  /*3d8d0*/  FMUL R12, R0.reuse, R12 ;  /* 0x0000000c000c7220 */ /* 0x048fe40000400000 */
[----:B-----5:R-:W-:Y:S02]  /*3d8e0*/  FMUL R13, R0, R13 ;  /* 0x0000000d000d7220 */ /* 0x020fe40000400000 */
[C---:B------:R-:W-:Y:S02]  /*3d8f0*/  FMUL R14, R2.reuse, R14 ;  /* 0x0000000e020e7220 */ /* 0x040fe40000400000 */
[----:B------:R-:W-:Y:S01]  /*3d900*/  FMUL R15, R2, R15 ;  /* 0x0000000f020f7220 */ /* 0x000fe20000400000 */
[----:B------:R-:W-:Y:S01]  /*3d910*/  STL [R1+0x1bd0], R3 ;  /* 0x001bd00301007387 */ /* 0x000fe20000100800 */
[----:B------:R-:W-:Y:S05]  /*3d920*/  STL [R1+0xf10], R2 ;  /* 0x000f100201007387 */ /* 0x000fea0000100800 */
[----:B--2---:R-:W-:Y:S01]  /*3d930*/  HMMA.16816.F32 R8, R8, R24, R12 ;  /* 0x000000180808723c */ /* 0x004fe2000000180c */
[----:B------:R-:W2:Y:S11]  /*3d940*/  LDL.LU.64 R14, [R1+0x1c68] ;  /* 0x001c6800010e7983 */ /* 0x000eb60000300a00 */
[----:B------:R-:W-:Y:S11]  /*3d950*/  @!UPT UIADD3 URZ, URZ, URZ, URZ ;  /* 0x0000003f3f3ff290 */ /* 0x000ff6000fffe03f */
[----:B------:R0:W-:Y:S01]  /*3d960*/  STL.64 [R1+0x160], R8 ;  /* 0x0001600801007387 */ /* 0x0001e20000100a00 */
[----:B------:R-:W-:Y:S01]  /*3d970*/  MOV R25, R10 ;  /* 0x0000000a00197202 */ /* 0x000fe20000000f00 */
[----:B------:R-:W-:Y:S02]  /*3d980*/  IMAD.MOV.U32 R24, RZ, RZ, R11 ;  /* 0x000000ffff187224 */ /* 0x000fe400078e000b */
[----:B------:R-:W2:Y:S04]  /*3d990*/  LDL.LU.64 R10, [R1+0x1c60] ;  /* 0x001c6000010a7983 */ /* 0x000ea80000300a00 */
[----:B0-----:R-:W2:Y:S02]  /*3d9a0*/  LDL.LU.64 R8, [R1+0x1c58] ;  /* 0x001c580001087983 */ /* 0x001ea40000300a00 */
[C---:B--2---:R-:W-:Y:S11]  /*3d9b0*/  HMMA.16816.F32 R20, R8.reuse, R14, R20 ;  /* 0x0000000e0814723c */ /* 0x044ff60000001814 */
[----:B------:R-:W-:Y:S11]  /*3d9c0*/  @!UPT UIADD3 URZ, URZ, URZ, URZ ;  /* 0x0000003f3f3ff290 */ /* 0x000ff6000fffe03f */
[----:B------:R-:W-:Y:S01]  /*3d9d0*/  @!UPT UIADD3 URZ, URZ, URZ, URZ ;  /* 0x0000003f3f3ff290 */ /* 0x000fe2000fffe03f */
[----:B------:R-:W-:Y:S01]  /*3d9e0*/  STL.64 [R1+0x1c0], R20 ;  /* 0x0001c01401007387 */ /* 0x000fe20000100a00 */
[----:B------:R0:W-:Y:S03]  /*3d9f0*/  STL.64 [R1+0x1c8], R22 ;  /* 0x0001c81601007387 */ /* 0x0001e60000100a00 */
[----:B0-----:R-:W4:Y:S02]  /*3da00*/  LDL.LU.64 R22, [R1+0x1c50] ;  /* 0x001c500001167983 */ /* 0x001f240000300a00 */
[C---:B----4-:R-:W-:Y:S02]  /*3da10*/  HMMA.16816.F32 R20, R8.reuse, R22, R4 ;  /* 0x000000160814723c */ /* 0x050fe40000001804 */
[----:B------:R-:W2:Y:S01]  /*3da20*/  LDL.LU.64 R6, [R1+0x1c48] ;  /* 0x001c480001067983 */ /* 0x000ea20000300a00 */
[----:B------:R-:W2:Y:S11]  /*3da30*/  LDL.LU.64 R4, [R1+0x1c40] ;  /* 0x001c400001047983 */ /* 0x000eb60000300a00 */
[----:B------:R-:W-:Y:S09]  /*3da40*/  @!UPT UIADD3 URZ, URZ, URZ, URZ ;  /* 0x0000003f3f3ff290 */ /* 0x000ff2000fffe03f */
[----:B------:R-:W-:Y:S01]  /*3da50*/  STL.64 [R1+0x1e0], R20 ;  /* 0x0001e01401007387 */ /* 0x000fe20000100a00 */
[----:B------:R0:W-:Y:S03]  /*3da60*/  STL.64 [R1+0x1e8], R22 ;  /* 0x0001e81601007387 */ /* 0x0001e60000100a00 */
        /* <DEDUP_REMOVED lines=12> */
[----:B------:R-:W-:Y:S01]  /*3db30*/  STL.64 [R1+0x1b0], R8 ;  /* 0x0001b00801007387 */ /* 0x000fe20000100a00 */
[----:B------:R0:W-:Y:S02]  /*3db40*/  STL.64 [R1+0x1c00], R26 ;  /* 0x001c001a01007387 */ /* 0x0001e40000100a00 */
[----:B------:R-:W-:Y:S01]  /*3db50*/  STL.64 [R1+0x1bf8], R24 ;  /* 0x001bf81801007387 */ /* 0x000fe20000100a00 */
[----:B------:R-:W-:Y:S01]  /*3db60*/  MOV R20, R11 ;  /* 0x0000000b00147202 */ /* 0x000fe20000000f00 */
[----:B------:R-:W-:Y:S01]  /*3db70*/  IMAD.MOV.U32 R21, RZ, RZ, R10 ;  /* 0x000000ffff157224 */ /* 0x000fe200078e000a */
[----:B0-----:R-:W3:Y:S01]  /*3db80*/  LDL.64 R26, [R1+0x8] ;  /* 0x00000800011a7983 */ /* 0x001ee20000100a00 */
[----:B------:R-:W4:Y:S02]  /*3db90*/  LDL.LU R8, [R1+0x4c0] ;  /* 0x0004c00001087983 */ /* 0x000f240000300800 */
[----:B------:R-:W4:Y:S02]  /*3dba0*/  LDL.LU R9, [R1+0x4c4] ;  /* 0x0004c40001097983 */ /* 0x000f240000300800 */
[----:B------:R-:W4:Y:S01]  /*3dbb0*/  LDL.LU R10, [R1+0x4c8] ;  /* 0x0004c800010a7983 */ /* 0x000f220000300800 */
[----:B------:R-:W4:Y:S01]  /*3dbc0*/  LDL.LU R11, [R1+0x4cc] ;  /* 0x0004cc00010b7983 */ /* 0x000f220000300800 */
[----:B------:R-:W-:Y:S02]  /*3dbd0*/  STL [R1+0x186c], R20 ;  /* 0x00186c1401007387 */ /* 0x000fe40000100800 */
[----:B------:R-:W-:Y:S01]  /*3dbe0*/  STL [R1+0x1868], R21 ;  /* 0x0018681501007387 */ /* 0x000fe20000100800 */
[C---:B--2---:R-:W-:Y:S11]  /*3dbf0*/  HMMA.16816.F32 R16, R4.reuse, R14, R16 ;  /* 0x0000000e0410723c */ /* 0x044ff60000001810 */
[----:B------:R-:W-:Y:S11]  /*3dc00*/  @!UPT UIADD3 URZ, URZ, URZ, URZ ;  /* 0x0000003f3f3ff290 */ /* 0x000ff6000fffe03f */
[----:B------:R-:W-:Y:S01]  /*3dc10*/  @!UPT UIADD3 URZ, URZ, URZ, URZ ;  /* 0x0000003f3f3ff290 */ /* 0x000fe2000fffe03f */
[----:B------:R-:W-:Y:S01]  /*3dc20*/  STL.64 [R1+0x1a0], R16 ;  /* 0x0001a01001007387 */ /* 0x000fe20000100a00 */
[----:B------:R0:W-:Y:S03]  /*3dc30*/  STL.64 [R1+0x1a8], R18 ;  /* 0x0001a81201007387 */ /* 0x0001e60000100a00 */
[----:B0-----:R-:W2:Y:S01]  /*3dc40*/  LDL.LU.64 R18, [R1+0x1c10] ;  /* 0x001c100001127983 */ /* 0x001ea20000300a00 */
[----:B------:R-:W2:Y:S03]  /*3dc50*/  LDL.LU.64 R16, [R1+0x1c08] ;  /* 0x001c080001107983 */ /* 0x000ea60000300a00 */
[----:B------:R-:W0:Y:S01]  /*3dc60*/  S2R R29, SR_TID.X ;  /* 0x00000000001d7919 */ /* 0x000e220000002100 */
[----:B---3--:R-:W-:Y:S02]  /*3dc70*/  MOV R3, R26 ;  /* 0x0000001a00037202 */ /* 0x008fe40000000f00 */
[C---:B0-----:R-:W-:Y:S01]  /*3dc80*/  LOP3.LUT R12, R29.reuse, 0x7, RZ, 0xc0, !PT ;  /* 0x000000071d0c7812 */ /* 0x041fe200078ec0ff */
[----:B------:R-:W-:Y:S01]  /*3dc90*/  IMAD.SHL.U32 R0, R29, 0x80, RZ ;  /* 0x000000801d007824 */ /* 0x000fe200078e00ff */
[C---:B--2---:R-:W-:Y:S01]  /*3dca0*/  HMMA.16816.F32 R16, R4.reuse, R26, R16 ;  /* 0x0000001a0410723c */ /* 0x044fe20000001810 */
[----:B------:R-:W2:Y:S01]  /*3dcb0*/  LDL.LU.64 R26, [R1+0x1c00] ;  /* 0x001c0000011a7983 */ /* 0x000ea20000300a00 */
[----:B------:R-:W3:Y:S11]  /*3dcc0*/  LDL.LU.64 R24, [R1+0x1bf8] ;  /* 0x001bf80001187983 */ /* 0x000ef60000300a00 */
[----:B------:R-:W-:Y:S10]  /*3dcd0*/  @!UPT UIADD3 URZ, URZ, URZ, URZ ;  /* 0x0000003f3f3ff290 */ /* 0x000ff4000fffe03f */
[----:B------:R-:W-:Y:S01]  /*3dce0*/  STL.64 [R1+0x190], R16 ;  /* 0x0001901001007387 */ /* 0x000fe20000100a00 */
[----:B------:R0:W-:Y:S02]  /*3dcf0*/  STL [R1+0x198], R18 ;  /* 0x0001981201007387 */ /* 0x0001e40000100800 */
[----:B------:R-:W-:Y:S02]  /*3dd00*/  IMAD.MOV.U32 R29, RZ, RZ, R19 ;  /* 0x000000ffff1d7224 */ /* 0x000fe400078e0013 */
[----:B0-----:R-:W5:Y:S01]  /*3dd10*/  LDL.LU.64 R18, [R1+0x1bf0] ;  /* 0x001bf00001127983 */ /* 0x001f620000300a00 */
[----:B------:R-:W5:Y:S02]  /*3dd20*/  LDL.LU.64 R16, [R1+0x1be8] ;  /* 0x001be80001107983 */ /* 0x000f640000300a00 */
[----:B------:R-:W-:Y:S01]  /*3dd30*/  STL [R1+0x1870], R29 ;  /* 0x0018701d01007387 */ /* 0x000fe20000100800 */
[----:B-----5:R-:W-:Y:S11]  /*3dd40*/  HMMA.16816.F32 R16, R4, R22, R16 ;  /* 0x000000160410723c */ /* 0x020ff60000001810 */
[----:B------:R-:W-:Y:S11]  /*3dd50*/  @!UPT UIADD3 URZ, URZ, URZ, URZ ;  /* 0x0000003f3f3ff290 */ /* 0x000ff6000fffe03f */
[----:B------:R-:W-:Y:S01]  /*3dd60*/  @!UPT UIADD3 URZ, URZ, URZ, URZ ;  /* 0x0000003f3f3ff290 */ /* 0x000fe2000fffe03f */
[----:B------:R-:W-:Y:S01]  /*3dd70*/  STL.64 [R1+0x180], R16 ;  /* 0x0001801001007387 */ /* 0x000fe20000100a00 */
[----:B------:R0:W-:Y:S03]  /*3dd80*/  STL.64 [R1+0x188], R18 ;  /* 0x0001881201007387 */ /* 0x0001e60000100a00 */
[----:B0-----:R-:W4:Y:S01]  /*3dd90*/  LDL.LU.64 R18, [R1+0x1be0] ;  /* 0x001be00001127983 */ /* 0x001f220000300a00 */
[----:B------:R-:W4:Y:S02]  /*3dda0*/  LDL.LU.64 R16, [R1+0x1bd8] ;  /* 0x001bd80001107983 */ /* 0x000f240000300a00 */
[----:B------:R0:W-:Y:S02]  /*3ddb0*/  STL.64 [R1+0x1bc8], R22 ;  /* 0x001bc81601007387 */ /* 0x0001e40000100a00 */
[----:B------:R-:W5:Y:S01]  /*3ddc0*/  LDL.LU R20, [R1+0x4d0] ;  /* 0x0004d00001147983 */ /* 0x000f620000300800 */
[----:B------:R-:W5:Y:S04]  /*3ddd0*/  LDL.LU R21, [R1+0x4d4] ;  /* 0x0004d40001157983 */ /* 0x000f680000300800 */
[----:B0-----:R-:W5:Y:S01]  /*3dde0*/  LDL.LU R22, [R1+0x4d8] ;  /* 0x0004d80001167983 */ /* 0x001f620000300800 */
[----:B------:R-:W5:Y:S02]  /*3ddf0*/  LDL.LU R23, [R1+0x4dc] ;  /* 0x0004dc0001177983 */ /* 0x000f640000300800 */
[----:B--2---:R-:W-:Y:S02]  /*3de00*/  STL.64 [R1+0x1bc0], R26 ;  /* 0x001bc01a01007387 */ /* 0x004fe40000100a00 */
[----:B---3--:R-:W-:Y:S01]  /*3de10*/  STL.64 [R1+0x1bb8], R24 ;  /* 0x001bb81801007387 */ /* 0x008fe20000100a00 */
[----:B------:R-:W0:Y:S01]  /*3de20*/  S2R R13, SR_TID.X ;  /* 0x00000000000d7919 */ /* 0x000e220000002100 */
[----:B------:R-:W-:-:S05]  /*3de30*/  IMAD.SHL.U32 R12, R12, 0x10, RZ ;  /* 0x000000100c0c7824 */ /* 0x000fca00078e00ff */
[----:B------:R-:W-:Y:S01]  /*3de40*/  LOP3.LUT R29, R12, 0x780, R0, 0xf8, !PT ;  /* 0x000007800c1d7812 */ /* 0x000fe200078ef800 */
[----:B------:R-:W-:Y:S01]  /*3de50*/  IMAD.MOV.U32 R2, RZ, RZ, R14 ;  /* 0x000000ffff027224 */ /* 0x000fe200078e000e */
[----:B------:R-:W-:Y:S02]  /*3de60*/  MOV R0, R15 ;  /* 0x0000000f00007202 */ /* 0x000fe40000000f00 */
[----:B0-----:R-:W-:Y:S01]  /*3de70*/  LOP3.LUT R29, R29, 0x10, R13, 0x78, !PT ;  /* 0x000000101d1d7812 */ /* 0x001fe200078e780d */
[----:B-----5:R-:W-:Y:S11]  /*3de80*/  HMMA.16816.F32 R4, R4, R26, R20 ;  /* 0x0000001a0404723c */ /* 0x020ff60000001814 */
[----:B------:R-:W-:Y:S11]  /*3de90*/  @!UPT UIADD3 URZ, URZ, URZ, URZ ;  /* 0x0000003f3f3ff290 */ /* 0x000ff6000fffe03f */
[----:B------:R-:W-:Y:S01]  /*3dea0*/  @!UPT UIADD3 URZ, URZ, URZ, URZ ;  /* 0x0000003f3f3ff290 */ /* 0x000fe2000fffe03f */
[----:B------:R-:W-:Y:S01]  /*3deb0*/  STL.64 [R1+0x150], R4 ;  /* 0x0001500401007387 */ /* 0x000fe20000100a00 */
[----:B------:R4:W-:Y:S02]  /*3dec0*/  STL.64 [R1+0x158], R6 ;  /* 0x0001580601007387 */ /* 0x0009e40000100a00 */
[----:B----4-:R-:W-:Y:S11]  /*3ded0*/  HMMA.16816.F32 R4, R16, R14, R8 ;  /* 0x0000000e1004723c */ /* 0x010ff60000001808 */
[----:B------:R-:W-:Y:S11]  /*3dee0*/  @!UPT UIADD3 URZ, URZ, URZ, URZ ;  /* 0x0000003f3f3ff290 */ /* 0x000ff6000fffe03f */
[----:B------:R-:W-:Y:S01]  /*3def0*/  @!UPT UIADD3 URZ, URZ, URZ, URZ ;  /* 0x0000003f3f3ff290 */ /* 0x000fe2000fffe03f */
[----:B------:R-:W-:Y:S01]  /*3df00*/  STL.64 [R1+0x140], R4 ;  /* 0x0001400401007387 */ /* 0x000fe20000100a00 */
[----:B------:R-:W-:Y:S02]  /*3df10*/  STL.64 [R1+0x148], R6 ;  /* 0x0001480601007387 */ /* 0x000fe40000100a00 */
[----:B------:R-:W2:Y:S02]  /*3df20*/  LDL.LU R20, [R1+0x530] ;  /* 0x0005300001147983 */ /* 0x000ea40000300800 */
[----:B------:R-:W2:Y:S01]  /*3df30*/  LDL.LU R21, [R1+0x534] ;  /* 0x0005340001157983 */ /* 0x000ea20000300800 */
[----:B------:R-:W2:Y:S01]  /*3df40*/  LDL.LU R22, [R1+0x538] ;  /* 0x0005380001167983 */ /* 0x000ea20000300800 */
[----:B------:R-:W2:Y:S02]  /*3df50*/  LDL.LU R23, [R1+0x53c] ;  /* 0x00053c0001177983 */ /* 0x000ea40000300800 */
[----:B------:R-:W3:Y:S02]  /*3df60*/  LDL.LU R12, [R1+0xb0] ;  /* 0x0000b000010c7983 */ /* 0x000ee40000300800 */
[----:B------:R-:W3:Y:S01]  /*3df70*/  LDL.LU R13, [R1+0xb4] ;  /* 0x0000b400010d7983 */ /* 0x000ee20000300800 */
[----:B------:R-:W3:Y:S01]  /*3df80*/  LDL.LU R14, [R1+0xb8] ;  /* 0x0000b800010e7983 */ /* 0x000ee20000300800 */
[----:B------:R-:W3:Y:S02]  /*3df90*/  LDL.LU R15, [R1+0xbc] ;  /* 0x0000bc00010f7983 */ /* 0x000ee40000300800 */
[----:B------:R-:W4:Y:S02]  /*3dfa0*/  LDL.LU R24, [R1+0x520] ;  /* 0x0005200001187983 */ /* 0x000f240000300800 */
[----:B------:R-:W4:Y:S01]  /*3dfb0*/  LDL.LU R25, [R1+0x524] ;  /* 0x0005240001197983 */ /* 0x000f220000300800 */
[----:B------:R-:W4:Y:S01]  /*3dfc0*/  LDL.LU R26, [R1+0x528] ;  /* 0x00052800011a7983 */ /* 0x000f220000300800 */
[----:B------:R-:W4:Y:S02]  /*3dfd0*/  LDL.LU R27, [R1+0x52c] ;  /* 0x00052c00011b7983 */ /* 0x000f240000300800 */
[----:B------:R-:W5:Y:S02]  /*3dfe0*/  LDL.LU R8, [R1+0x70] ;  /* 0x0000700001087983 */ /* 0x000f640000300800 */
[----:B------:R-:W5:Y:S01]  /*3dff0*/  LDL.LU R9, [R1+0x74] ;  /* 0x0000740001097983 */ /* 0x000f620000300800 */
[----:B------:R-:W2:Y:S01]  /*3e000*/  LDL.LU R10, [R1+0x78] ;  /* 0x00007800010a7983 */ /* 0x000ea20000300800 */
[----:B------:R-:W2:Y:S01]  /*3e010*/  LDL.LU R11, [R1+0x7c] ;  /* 0x00007c00010b7983 */ /* 0x000ea20000300800 */
[----:B------:R-:W-:-:S05]  /*3e020*/  LOP3.LUT R29, R29, 0x20, RZ, 0x3c, !PT ;  /* 0x000000201d1d7812 */ /* 0x000fca00078e3cff */
[----:B------:R-:W0:Y:S04]  /*3e030*/  LDSM.16.M88.4 R4, [R29+0x52800] ;  /* 0x052800001d04783b */ /* 0x000e280000000200 */
[----:B--2---:R1:W-:Y:S01]  /*3e040*/  STL.64 [R1+0x1b78], R10 ;  /* 0x001b780a01007387 */ /* 0x0043e20000100a00 */
[----:B-----5:R-:W-:Y:S02]  /*3e050*/  STL.64 [R1+0x1b70], R8 ;  /* 0x001b700801007387 */ /* 0x020fe40000100a00 */
[----:B-1----:R-:W-:Y:S02]  /*3e060*/  IMAD.MOV.U32 R10, RZ, RZ, R3 ;  /* 0x000000ffff0a7224 */ /* 0x002fe400078e0003 */
[----:B------:R-:W2:Y:S01]  /*3e070*/  LDL.LU R3, [R1+0x1bd0] ;  /* 0x001bd00001037983 */ /* 0x000ea20000300800 */
[----:B------:R-:W5:Y:S02]  /*3e080*/  LDL R11, [R1+0xc] ;  /* 0x00000c00010b7983 */ /* 0x000f640000100800 */
[----:B0-----:R-:W-:Y:S02]  /*3e090*/  STL.64 [R1+0x1b40], R6 ;  /* 0x001b400601007387 */ /* 0x001fe40000100a00 */
[----:B------:R0:W-:Y:S02]  /*3e0a0*/  STL.64 [R1+0x1b38], R4 ;  /* 0x001b380401007387 */ /* 0x0001e40000100a00 */
[----:B0-----:R-:W3:Y:S01]  /*3e0b0*/  LDL.LU R4, [R1+0x30] ;  /* 0x0000300001047983 */ /* 0x001ee20000300800 */
[----:B------:R-:W3:Y:S02]  /*3e0c0*/  LDL.LU R5, [R1+0x34] ;  /* 0x0000340001057983 */ /* 0x000ee40000300800 */
[----:B------:R-:W-:Y:S01]  /*3e0d0*/  IMAD.MOV.U32 R6, RZ, RZ, R28 ;  /* 0x000000ffff067224 */ /* 0x000fe200078e001c */
[----:B--2---:R-:W-:-:S05]  /*3e0e0*/  MOV R7, R3 ;  /* 0x0000000300077202 */ /* 0x004fca0000000f00 */
[----:B------:R-:W-:Y:S04]  /*3e0f0*/  STL.64 [R1+0x1b88], R6 ;  /* 0x001b880601007387 */ /* 0x000fe80000100a00 */
[----:B---3--:R0:W-:Y:S04]  /*3e100*/  STL.64 [R1+0x1b80], R4 ;  /* 0x001b800401007387 */ /* 0x0081e80000100a00 */
[----:B0-----:R-:W2:Y:S01]  /*3e110*/  LDL.LU R4, [R1+0x100] ;  /* 0x0001000001047983 */ /* 0x001ea20000300800 */
[----:B------:R-:W2:Y:S02]  /*3e120*/  LDL.LU R5, [R1+0x104] ;  /* 0x0001040001057983 */ /* 0x000ea40000300800 */
[----:B------:R-:W3:Y:S02]  /*3e130*/  LDL.LU R6, [R1+0x108] ;  /* 0x0001080001067983 */ /* 0x000ee40000300800 */
[----:B------:R-:W3:Y:S01]  /*3e140*/  LDL.LU R7, [R1+0x10c] ;  /* 0x00010c0001077983 */ /* 0x000ee20000300800 */
[C---:B-----5:R-:W-:Y:S01]  /*3e150*/  HMMA.16816.F32 R20, R16.reuse, R10, R20 ;  /* 0x0000000a1014723c */ /* 0x060fe20000001814 */
[----:B---3--:R-:W-:Y:S01]  /*3e160*/  STL.64 [R1+0x1b98], R6 ;  /* 0x001b980601007387 */ /* 0x008fe20000100a00 */
[----:B--2---:R-:W-:Y:S11]  /*3e170*/  STL.64 [R1+0x1b90], R4 ;  /* 0x001b900401007387 */ /* 0x004ff60000100a00 */
[----:B------:R-:W-:Y:S10]  /*3e180*/  @!UPT UIADD3 URZ, URZ, URZ, URZ ;  /* 0x0000003f3f3ff290 */ /* 0x000ff4000fffe03f */
[----:B------:R-:W-:Y:S02]  /*3e190*/  STL.64 [R1+0x130], R20 ;  /* 0x0001301401007387 */ /* 0x000fe40000100a00 */
[----:B------:R0:W-:Y:S02]  /*3e1a0*/  STL.64 [R1+0x138], R22 ;  /* 0x0001381601007387 */ /* 0x0001e40000100a00 */
[----:B0-----:R-:W4:Y:S01]  /*3e1b0*/  LDL.LU.64 R22, [R1+0x1bc8] ;  /* 0x001bc80001167983 */ /* 0x001f220000300a00 */
[----:B------:R0:W-:Y:S02]  /*3e1c0*/  STL.64 [R1+0x1ba0], R10 ;  /* 0x001ba00a01007387 */ /* 0x0001e40000100a00 */
[----:B------:R-:W2:Y:S02]  /*3e1d0*/  LDL.LU R8, [R1+0x110] ;  /* 0x0001100001087983 */ /* 0x000ea40000300800 */
[----:B------:R-:W2:Y:S01]  /*3e1e0*/  LDL.LU R9, [R1+0x114] ;  /* 0x0001140001097983 */ /* 0x000ea20000300800 */
[----:B0-----:R-:W2:Y:S01]  /*3e1f0*/  LDL.LU R10, [R1+0x118] ;  /* 0x00011800010a7983 */ /* 0x001ea20000300800 */
[----:B------:R-:W2:Y:S01]  /*3e200*/  LDL.LU R11, [R1+0x11c] ;  /* 0x00011c00010b7983 */ /* 0x000ea20000300800 */
[C---:B----4-:R-:W-:Y:S11]  /*3e210*/  HMMA.16816.F32 R24, R16.reuse, R22, R24 ;  /* 0x000000161018723c */ /* 0x050ff60000001818 */
[----:B------:R-:W-:Y:S11]  /*3e220*/  @!UPT UIADD3 URZ, URZ, URZ, URZ ;  /* 0x0000003f3f3ff290 */ /* 0x000ff6000fffe03f */
[----:B------:R-:W-:Y:S01]  /*3e230*/  @!UPT UIADD3 URZ, URZ, URZ, URZ ;  /* 0x0000003f3f3ff290 */ /* 0x000fe2000fffe03f */
[----:B------:R-:W-:Y:S01]  /*3e240*/  STL.64 [R1+0x120], R24 ;  /* 0x0001201801007387 */ /* 0x000fe20000100a00 */
[----:B------:R0:W-:Y:S03]  /*3e250*/  STL.64 [R1+0x128], R26 ;  /* 0x0001281a01007387 */ /* 0x0001e60000100a00 */
[----:B0-----:R-:W3:Y:S01]  /*3e260*/  LDL.LU.64 R26, [R1+0x1bc0] ;  /* 0x001bc000011a7983 */ /* 0x001ee20000300a00 */
[----:B------:R-:W4:Y:S02]  /*3e270*/  LDL.LU.64 R24, [R1+0x1bb8] ;  /* 0x001bb80001187983 */ /* 0x000f240000300a00 */
[----:B------:R-:W-:Y:S02]  /*3e280*/  IMAD.MOV.U32 R6, RZ, RZ, R2 ;  /* 0x000000ffff067224 */ /* 0x000fe400078e0002 */
[----:B------:R-:W-:Y:S01]  /*3e290*/  IMAD.MOV.U32 R7, RZ, RZ, R0 ;  /* 0x000000ffff077224 */ /* 0x000fe200078e0000 */
[----:B---3--:R-:W-:Y:S01]  /*3e2a0*/  HMMA.16816.F32 R16, R16, R26, R12 ;  /* 0x0000001a1010723c */ /* 0x008fe2000000180c */
        /* <DEDUP_REMOVED lines=9> */
[C---:B--2---:R-:W-:Y:S01]  /*3e340*/  HMMA.16816.F32 R4, R12.reuse, R6, R8 ;  /* 0x000000060c04723c */ /* 0x044fe20000001808 */
[----:B------:R-:W2:Y:S11]  /*3e350*/  LDL.LU.64 R10, [R1+0x1ba0] ;  /* 0x001ba000010a7983 */ /* 0x000eb60000300a00 */
[----:B------:R-:W-:Y:S11]  /*3e360*/  @!UPT UIADD3 URZ, URZ, URZ, URZ ;  /* 0x0000003f3f3ff290 */ /* 0x000ff6000fffe03f */
[----:B------:R-:W-:Y:S01]  /*3e370*/  STL.64 [R1+0x110], R4 ;  /* 0x0001100401007387 */ /* 0x000fe20000100a00 */
[----:B------:R0:W-:Y:S03]  /*3e380*/  STL.64 [R1+0x118], R6 ;  /* 0x0001180601007387 */ /* 0x0001e60000100a00 */
[----:B0-----:R-:W2:Y:S01]  /*3e390*/  LDL.LU.64 R6, [R1+0x1b98] ;  /* 0x001b980001067983 */ /* 0x001ea20000300a00 */
[----:B------:R-:W2:Y:S01]  /*3e3a0*/  LDL.LU.64 R4, [R1+0x1b90] ;  /* 0x001b900001047983 */ /* 0x000ea20000300a00 */
[C---:B---3--:R-:W-:Y:S08]  /*3e3b0*/  HMMA.16816.F32 R16, R12.reuse, R22, R16 ;  /* 0x000000160c10723c */ /* 0x048ff00000001810 */
[C---:B--2---:R-:W-:Y:S01]  /*3e3c0*/  HMMA.16816.F32 R8, R12.reuse, R10, R4 ;  /* 0x0000000a0c08723c */ /* 0x044fe20000001804 */
[----:B------:R-:W2:Y:S01]  /*3e3d0*/  LDL.LU.64 R6, [R1+0x1b88] ;  /* 0x001b880001067983 */ /* 0x000ea20000300a00 */
[----:B------:R-:W2:Y:S11]  /*3e3e0*/  LDL.LU.64 R4, [R1+0x1b80] ;  /* 0x001b800001047983 */ /* 0x000eb60000300a00 */
[----:B------:R-:W-:Y:S10]  /*3e3f0*/  @!UPT UIADD3 URZ, URZ, URZ, URZ ;  /* 0x0000003f3f3ff290 */ /* 0x000ff4000fffe03f */
[----:B------:R-:W-:Y:S01]  /*3e400*/  STL.64 [R1+0x100], R8 ;  /* 0x0001000801007387 */ /* 0x000fe20000100a00 */
[----:B------:R0:W-:Y:S03]  /*3e410*/  STL.64 [R1+0x108], R10 ;  /* 0x0001080a01007387 */ /* 0x0001e60000100a00 */
[----:B0-----:R-:W3:Y:S01]  /*3e420*/  LDL.LU.64 R10, [R1+0x1b78] ;  /* 0x001b7800010a7983 */ /* 0x001ee20000300a00 */
[----:B------:R-:W3:Y:S02]  /*3e430*/  LDL.LU.64 R8, [R1+0x1b70] ;  /* 0x001b700001087983 */ /* 0x000ee40000300a00 */
[----:B------:R0:W-:Y:S02]  /*3e440*/  STL.64 [R1+0x1b48], R22 ;  /* 0x001b481601007387 */ /* 0x0001e40000100a00 */
[----:B------:R-:W5:Y:S01]  /*3e450*/  LDL.LU R20, [R1+0xc0] ;  /* 0x0000c00001147983 */ /* 0x000f620000300800 */
[----:B------:R-:W-:Y:S01]  /*3e460*/  STL.64 [R1+0xf0], R16 ;  /* 0x0000f01001007387 */ /* 0x000fe20000100a00 */
[----:B------:R-:W-:Y:S02]  /*3e470*/  STL.64 [R1+0xf8], R18 ;  /* 0x0000f81201007387 */ /* 0x000fe40000100a00 */
[----:B------:R-:W5:Y:S01]  /*3e480*/  LDL.LU R21, [R1+0xc4] ;  /* 0x0000c40001157983 */ /* 0x000f620000300800 */
[----:B0-----:R-:W2:Y:S01]  /*3e490*/  LDL.LU R22, [R1+0xc8] ;  /* 0x0000c80001167983 */ /* 0x001ea20000300800 */
[----:B------:R-:W2:Y:S03]  /*3e4a0*/  LDL.LU R23, [R1+0xcc] ;  /* 0x0000cc0001177983 */ /* 0x000ea60000300800 */
[----:B--2---:R0:W-:Y:S01]  /*3e4b0*/  STL.64 [R1+0x1b58], R22 ;  /* 0x001b581601007387 */ /* 0x0041e20000100a00 */
[----:B-----5:R-:W-:Y:S03]  /*3e4c0*/  STL.64 [R1+0x1b50], R20 ;  /* 0x001b501401007387 */ /* 0x020fe60000100a00 */
[----:B0-----:R-:W2:Y:S01]  /*3e4d0*/  LDL.64 R22, [R1+0x18] ;  /* 0x0000180001167983 */ /* 0x001ea20000100a00 */
[----:B------:R-:W5:Y:S02]  /*3e4e0*/  LDL.LU R16, [R1+0x80] ;  /* 0x0000800001107983 */ /* 0x000f640000300800 */
[----:B------:R-:W5:Y:S02]  /*3e4f0*/  LDL.LU R17, [R1+0x84] ;  /* 0x0000840001117983 */ /* 0x000f640000300800 */
[----:B------:R-:W2:Y:S01]  /*3e500*/  LDL.LU R18, [R1+0x88] ;  /* 0x0000880001127983 */ /* 0x000ea20000300800 */
[----:B------:R-:W2:Y:S01]  /*3e510*/  LDL.LU R19, [R1+0x8c] ;  /* 0x00008c0001137983 */ /* 0x000ea20000300800 */
[----:B---3--:R-:W-:Y:S03]  /*3e520*/  HMMA.16816.F32 R8, R12, R26, R8 ;  /* 0x0000001a0c08723c */ /* 0x008fe60000001808 */
[----:B--2---:R-:W-:Y:S01]  /*3e530*/  STL.64 [R1+0x1b68], R18 ;  /* 0x001b681201007387 */ /* 0x004fe20000100a00 */
[----:B-----5:R0:W-:Y:S03]  /*3e540*/  STL.64 [R1+0x1b60], R16 ;  /* 0x001b601001007387 */ /* 0x0201e60000100a00 */
[----:B0-----:R-:W2:Y:S01]  /*3e550*/  LDL.LU R16, [R1+0xd0] ;  /* 0x0000d00001107983 */ /* 0x001ea20000300800 */
[----:B------:R-:W2:Y:S02]  /*3e560*/  LDL.LU R17, [R1+0xd4] ;  /* 0x0000d40001117983 */ /* 0x000ea40000300800 */
[----:B------:R-:W2:Y:S02]  /*3e570*/  LDL.LU R18, [R1+0xd8] ;  /* 0x0000d80001127983 */ /* 0x000ea40000300800 */
[----:B------:R-:W2:Y:S01]  /*3e580*/  LDL.LU R19, [R1+0xdc] ;  /* 0x0000dc0001137983 */ /* 0x000ea20000300800 */
[----:B------:R-:W3:Y:S10]  /*3e590*/  LDL.LU R12, [R1+0x90] ;  /* 0x00009000010c7983 */ /* 0x000ef40000300800 */
[----:B------:R-:W-:Y:S02]  /*3e5a0*/  STL.64 [R1+0xa0], R8 ;  /* 0x0000a00801007387 */ /* 0x000fe40000100a00 */
[----:B------:R-:W-:Y:S02]  /*3e5b0*/  STL.64 [R1+0xa8], R10 ;  /* 0x0000a80a01007387 */ /* 0x000fe40000100a00 */
[----:B------:R-:W0:Y:S04]  /*3e5c0*/  LDSM.16.M88.4 R8, [R29+0x53000] ;  /* 0x053000001d08783b */ /* 0x000e280000000200 */
[----:B------:R-:W3:Y:S01]  /*3e5d0*/  LDL.LU R13, [R1+0x94] ;  /* 0x00009400010d7983 */ /* 0x000ee20000300800 */
[----:B------:R-:W3:Y:S02]  /*3e5e0*/  LDL.LU R14, [R1+0x98] ;  /* 0x00009800010e7983 */ /* 0x000ee40000300800 */
[----:B------:R-:W3:Y:S01]  /*3e5f0*/  LDL.LU R15, [R1+0x9c] ;  /* 0x00009c00010f7983 */ /* 0x000ee20000300800 */
[----:B------:R-:W-:Y:S01]  /*3e600*/  MOV R2, R22 ;  /* 0x0000001600027202 */ /* 0x000fe20000000f00 */
[----:B------:R-:W-:Y:S01]  /*3e610*/  IMAD.MOV.U32 R0, RZ, RZ, R23 ;  /* 0x000000ffff007224 */ /* 0x000fe200078e0017 */
[----:B0-----:R0:W-:Y:S01]  /*3e620*/  STL.64 [R1+0x1b10], R10 ;  /* 0x001b100a01007387 */ /* 0x0011e20000100a00 */
[----:B------:R-:W-:Y:S03]  /*3e630*/  STL.64 [R1+0x1b08], R8 ;  /* 0x001b080801007387 */ /* 0x000fe60000100a00 */
[----:B0-----:R-:W5:Y:S01]  /*3e640*/  LDL.64 R10, [R1+0x8] ;  /* 0x00000800010a7983 */ /* 0x001f620000100a00 */
[C---:B--2---:R-:W-:Y:S11]  /*3e650*/  HMMA.16816.F32 R16, R4.reuse, R22, R16 ;  /* 0x000000160410723c */ /* 0x044ff60000001810 */
[----:B------:R-:W-:Y:S11]  /*3e660*/  @!UPT UIADD3 URZ, URZ, URZ, URZ ;  /* 0x0000003f3f3ff290 */ /* 0x000ff6000fffe03f */
[----:B------:R-:W-:Y:S01]  /*3e670*/  @!UPT UIADD3 URZ, URZ, URZ, URZ ;  /* 0x0000003f3f3ff290 */ /* 0x000fe2000fffe03f */
[----:B------:R-:W-:Y:S01]  /*3e680*/  STL.64 [R1+0xe0], R16 ;  /* 0x0000e01001007387 */ /* 0x000fe20000100a00 */
[----:B------:R0:W-:Y:S03]  /*3e690*/  STL.64 [R1+0xe8], R18 ;  /* 0x0000e81201007387 */ /* 0x0001e60000100a00 */
[----:B0-----:R-:W2:Y:S01]  /*3e6a0*/  LDL.LU.64 R18, [R1+0x1b68] ;  /* 0x001b680001127983 */ /* 0x001ea20000300a00 */
[----:B------:R-:W2:Y:S02]  /*3e6b0*/  LDL.LU.64 R16, [R1+0x1b60] ;  /* 0x001b600001107983 */ /* 0x000ea40000300a00 */
[----:B------:R-:W2:Y:S02]  /*3e6c0*/  LDL.LU.64 R22, [R1+0x1b58] ;  /* 0x001b580001167983 */ /* 0x000ea40000300a00 */
[----:B------:R-:W2:Y:S01]  /*3e6d0*/  LDL.LU.64 R20, [R1+0x1b50] ;  /* 0x001b500001147983 */ /* 0x000ea20000300a00 */
[----:B-----5:R-:W-:Y:S01]  /*3e6e0*/  MOV R3, R11 ;  /* 0x0000000b00037202 */ /* 0x020fe20000000f00 */
[C---:B--2---:R-:W-:Y:S11]  /*3e6f0*/  HMMA.16816.F32 R20, R4.reuse, R10, R20 ;  /* 0x0000000a0414723c */ /* 0x044ff60000001814 */
[----:B------:R-:W-:Y:S11]  /*3e700*/  @!UPT UIADD3 URZ, URZ, URZ, URZ ;  /* 0x0000003f3f3ff290 */ /* 0x000ff6000fffe03f */
[----:B------:R-:W-:Y:S01]  /*3e710*/  @!UPT UIADD3 URZ, URZ, URZ, URZ ;  /* 0x0000003f3f3ff290 */ /* 0x000fe2000fffe03f */
[----:B------:R-:W-:Y:S01]  /*3e720*/  STL.64 [R1+0xd0], R20 ;  /* 0x0000d01401007387 */ /* 0x000fe20000100a00 */
[----:B------:R0:W-:Y:S03]  /*3e730*/  STL.64 [R1+0xd8], R22 ;  /* 0x0000d81601007387 */ /* 0x0001e60000100a00 */
[----:B0-----:R-:W3:Y:S01]  /*3e740*/  LDL.LU.64 R22, [R1+0x1b48] ;  /* 0x001b480001167983 */ /* 0x001ee20000300a00 */
[----:B------:R-:W2:Y:S02]  /*3e750*/  LDL.LU R8, [R1+0x170] ;  /* 0x0001700001087983 */ /* 0x000ea40000300800 */
[----:B------:R-:W-:Y:S02]  /*3e760*/  IMAD.MOV.U32 R20, RZ, RZ, R10 ;  /* 0x000000ffff147224 */ /* 0x000fe400078e000a */
[----:B------:R-:W2:Y:S01]  /*3e770*/  LDL.LU R9, [R1+0x174] ;  /* 0x0001740001097983 */ /* 0x000ea20000300800 */
[----:B------:R-:W5:Y:S01]  /*3e780*/  LDL.LU R10, [R1+0x178] ;  /* 0x00017800010a7983 */ /* 0x000f620000300800 */
[----:B------:R-:W5:Y:S01]  /*3e790*/  LDL.LU R11, [R1+0x17c] ;  /* 0x00017c00010b7983 */ /* 0x000f620000300800 */
[----:B---3--:R-:W-:Y:S02]  /*3e7a0*/  HMMA.16816.F32 R12, R4, R22, R12 ;  /* 0x00000016040c723c */ /* 0x008fe4000000180c */
[----:B-----5:R0:W-:Y:S01]  /*3e7b0*/  STL.64 [R1+0x1b20], R10 ;  /* 0x001b200a01007387 */ /* 0x0201e20000100a00 */
[----:B--2---:R1:W-:Y:S02]  /*3e7c0*/  STL.64 [R1+0x1b18], R8 ;  /* 0x001b180801007387 */ /* 0x0043e40000100a00 */
[----:B0-----:R-:W-:-:S02]  /*3e7d0*/  IMAD.MOV.U32 R10, RZ, RZ, R20 ;  /* 0x000000ffff0a7224 */ /* 0x001fc400078e0014 */
[----:B------:R-:W-:-:S05]  /*3e7e0*/  IMAD.MOV.U32 R11, RZ, RZ, R3 ;  /* 0x000000ffff0b7224 */ /* 0x000fca00078e0003 */
[----:B------:R0:W-:Y:S01]  /*3e7f0*/  STL.64 [R1+0x1b30], R10 ;  /* 0x001b300a01007387 */ /* 0x0001e20000100a00 */
[----:B-1----:R-:W2:Y:S10]  /*3e800*/  LDL.LU R8, [R1+0x510] ;  /* 0x0005100001087983 */ /* 0x002eb40000300800 */
[----:B------:R-:W-:Y:S02]  /*3e810*/  STL.64 [R1+0xc0], R12 ;  /* 0x0000c00c01007387 */ /* 0x000fe40000100a00 */
[----:B------:R-:W-:Y:S02]  /*3e820*/  STL.64 [R1+0xc8], R14 ;  /* 0x0000c80e01007387 */ /* 0x000fe40000100a00 */
[----:B------:R-:W1:Y:S01]  /*3e830*/  LDSM.16.M88.4 R12, [R29+0x53800] ;  /* 0x053800001d0c783b */ /* 0x000e620000000200 */
[----:B------:R-:W-:Y:S03]  /*3e840*/  HMMA.16816.F32 R4, R4, R26, R16 ;  /* 0x0000001a0404723c */ /* 0x000fe60000001810 */
[----:B------:R-:W2:Y:S04]  /*3e850*/  LDL.LU R9, [R1+0x514] ;  /* 0x0005140001097983 */ /* 0x000ea80000300800 */
[----:B0-----:R-:W2:Y:S01]  /*3e860*/  LDL.LU R10, [R1+0x518] ;  /* 0x00051800010a7983 */ /* 0x001ea20000300800 */
[----:B------:R-:W2:Y:S02]  /*3e870*/  LDL.LU R11, [R1+0x51c] ;  /* 0x00051c00010b7983 */ /* 0x000ea40000300800 */
[----:B------:R0:W-:Y:S02]  /*3e880*/  STL.64 [R1+0x1b28], R22 ;  /* 0x001b281601007387 */ /* 0x0001e40000100a00 */
[----:B------:R-:W3:Y:S01]  /*3e890*/  LDL.LU R20, [R1+0x500] ;  /* 0x0005000001147983 */ /* 0x000ee20000300800 */
[----:B------:R-:W3:Y:S04]  /*3e8a0*/  LDL.LU R21, [R1+0x504] ;  /* 0x0005040001157983 */ /* 0x000ee80000300800 */
[----:B0-----:R-:W3:Y:S01]  /*3e8b0*/  LDL.LU R22, [R1+0x508] ;  /* 0x0005080001167983 */ /* 0x001ee20000300800 */
[----:B------:R-:W3:Y:S03]  /*3e8c0*/  LDL.LU R23, [R1+0x50c] ;  /* 0x00050c0001177983 */ /* 0x000ee60000300800 */
[----:B-1----:R-:W-:Y:S01]  /*3e8d0*/  STL.64 [R1+0x1ad8], R14 ;  /* 0x001ad80e01007387 */ /* 0x002fe20000100a00 */
[----:B------:R0:W-:Y:S02]  /*3e8e0*/  STL.64 [R1+0x1ad0], R12 ;  /* 0x001ad00c01007387 */ /* 0x0001e40000100a00 */
[----:B------:R-:W5:Y:S02]  /*3e8f0*/  LDL.LU R16, [R1+0x4f0] ;  /* 0x0004f00001107983 */ /* 0x000f640000300800 */
[----:B------:R-:W-:Y:S01]  /*3e900*/  STL.64 [R1+0x90], R4 ;  /* 0x0000900401007387 */ /* 0x000fe20000100a00 */
[----:B------:R-:W-:Y:S01]  /*3e910*/  STL.64 [R1+0x98], R6 ;  /* 0x0000980601007387 */ /* 0x000fe20000100a00 */
[----:B------:R-:W5:Y:S02]  /*3e920*/  LDL.LU R17, [R1+0x4f4] ;  /* 0x0004f40001117983 */ /* 0x000f640000300800 */
[----:B------:R-:W5:Y:S02]  /*3e930*/  LDL.LU R18, [R1+0x4f8] ;  /* 0x0004f80001127983 */ /* 0x000f640000300800 */
[----:B------:R-:W5:Y:S01]  /*3e940*/  LDL.LU R19, [R1+0x4fc] ;  /* 0x0004fc0001137983 */ /* 0x000f620000300800 */
[----:B------:R-:W1:Y:S04]  /*3e950*/  LDSM.16.M88.4 R4, [R29+0x54000] ;  /* 0x054000001d04783b */ /* 0x000e680000000200 */
        /* <DEDUP_REMOVED lines=9> */
[----:B------:R-:W2:Y:S02]  /*3e9f0*/  LDL.LU R15, [R1+0x4ec] ;  /* 0x0004ec00010f7983 */ /* 0x000ea40000300800 */
[----:B-1----:R-:W-:Y:S01]  /*3ea00*/  IMAD.MOV.U32 R28, RZ, RZ, R6 ;  /* 0x000000ffff1c7224 */ /* 0x002fe200078e0006 */
[----:B------:R-:W-:Y:S01]  /*3ea10*/  MOV R3, R7 ;  /* 0x0000000700037202 */ /* 0x000fe20000000f00 */
[----:B--2---:R-:W-:Y:S01]  /*3ea20*/  STL.64 [R1+0x1af8], R14 ;  /* 0x001af80e01007387 */ /* 0x004fe20000100a00 */
[----:B------:R-:W-:Y:S02]  /*3ea30*/  STL.64 [R1+0x1af0], R12 ;  /* 0x001af00c01007387 */ /* 0x000fe40000100a00 */
[----:B------:R0:W-:Y:S02]  /*3ea40*/  STL.64 [R1+0x30], R4 ;  /* 0x0000300401007387 */ /* 0x0001e40000100a00 */
[----:B------:R-:W2:Y:S01]  /*3ea50*/  LDL.LU.64 R6, [R1+0x1b40] ;  /* 0x001b400001067983 */ /* 0x000ea20000300a00 */
[----:B0-----:R-:W2:Y:S01]  /*3ea60*/  LDL.LU.64 R4, [R1+0x1b38] ;  /* 0x001b380001047983 */ /* 0x001ea20000300a00 */
[----:B------:R-:W-:Y:S01]  /*3ea70*/  MOV R14, R2 ;  /* 0x00000002000e7202 */ /* 0x000fe20000000f00 */
[----:B------:R-:W-:-:S02]  /*3ea80*/  IMAD.MOV.U32 R15, RZ, RZ, R0 ;  /* 0x000000ffff0f7224 */ /* 0x000fc400078e0000 */
[----:B------:R-:W-:Y:S01]  /*3ea90*/  STL [R1+0x1aac], R3 ;  /* 0x001aac0301007387 */ /* 0x000fe20000100800 */
[----:B------:R-:W-:Y:S04]  /*3eaa0*/  STL [R1+0x1aa8], R28 ;  /* 0x001aa81c01007387 */ /* 0x000fe80000100800 */
[C---:B--2---:R-:W-:Y:S11]  /*3eab0*/  HMMA.16816.F32 R8, R4.reuse, R14, R8 ;  /* 0x0000000e0408723c */ /* 0x044ff60000001808 */
[----:B------:R-:W-:Y:S11]  /*3eac0*/  @!UPT UIADD3 URZ, URZ, URZ, URZ ;  /* 0x0000003f3f3ff290 */ /* 0x000ff6000fffe03f */
[----:B------:R-:W-:Y:S01]  /*3ead0*/  @!UPT UIADD3 URZ, URZ, URZ, URZ ;  /* 0x0000003f3f3ff290 */ /* 0x000fe2000fffe03f */
[----:B------:R-:W-:Y:S01]  /*3eae0*/  STL.64 [R1+0x80], R8 ;  /* 0x0000800801007387 */ /* 0x000fe20000100a00 */
[----:B------:R0:W-:Y:S03]  /*3eaf0*/  STL.64 [R1+0x88], R10 ;  /* 0x0000880a01007387 */ /* 0x0001e60000100a00 */
[----:B0-----:R-:W3:Y:S02]  /*3eb00*/  LDL.LU.64 R10, [R1+0x1b30] ;  /* 0x001b3000010a7983 */ /* 0x001ee40000300a00 */
[C---:B---3--:R-:W-:Y:S02]  /*3eb10*/  HMMA.16816.F32 R8, R4.reuse, R10, R20 ;  /* 0x0000000a0408723c */ /* 0x048fe40000001814 */
[----:B------:R-:W2:Y:S11]  /*3eb20*/  LDL.LU.64 R22, [R1+0x1b28] ;  /* 0x001b280001167983 */ /* 0x000eb60000300a00 */
[----:B------:R-:W-:Y:S10]  /*3eb30*/  @!UPT UIADD3 URZ, URZ, URZ, URZ ;  /* 0x0000003f3f3ff290 */ /* 0x000ff4000fffe03f */
[----:B------:R-:W-:Y:S01]  /*3eb40*/  STL.64 [R1+0x70], R8 ;  /* 0x0000700801007387 */ /* 0x000fe20000100a00 */
[----:B------:R0:W-:Y:S03]  /*3eb50*/  STL.64 [R1+0x78], R10 ;  /* 0x0000780a01007387 */ /* 0x0001e60000100a00 */
[----:B0-----:R-:W3:Y:S01]  /*3eb60*/  LDL.LU.64 R10, [R1+0x1b20] ;  /* 0x001b2000010a7983 */ /* 0x001ee20000300a00 */
[----:B------:R-:W3:Y:S01]  /*3eb70*/  LDL.LU.64 R8, [R1+0x1b18] ;  /* 0x001b180001087983 */ /* 0x000ee20000300a00 */
[C---:B-----5:R-:W-:Y:S02]  /*3eb80*/  HMMA.16816.F32 R16, R4.reuse, R26, R16 ;  /* 0x0000001a0410723c */ /* 0x060fe40000001810 */
[----:B--2---:R0:W-:Y:S01]  /*3eb90*/  STL.64 [R1+0x1b00], R22 ;  /* 0x001b001601007387 */ /* 0x0041e20000100a00 */
[----:B------:R-:W2:Y:S05]  /*3eba0*/  LDL.LU R20, [R1+0x580] ;  /* 0x0005800001147983 */ /* 0x000eaa0000300800 */
[----:B---3--:R-:W-:Y:S11]  /*3ebb0*/  HMMA.16816.F32 R8, R4, R22, R8 ;  /* 0x000000160408723c */ /* 0x008ff60000001808 */
[----:B------:R-:W-:Y:S11]  /*3ebc0*/  @!UPT UIADD3 URZ, URZ, URZ, URZ ;  /* 0x0000003f3f3ff290 */ /* 0x000ff6000fffe03f */
[----:B------:R-:W-:Y:S01]  /*3ebd0*/  @!UPT UIADD3 URZ, URZ, URZ, URZ ;  /* 0x0000003f3f3ff290 */ /* 0x000fe2000fffe03f */
[----:B------:R-:W-:Y:S01]  /*3ebe0*/  STL.64 [R1+0x170], R8 ;  /* 0x0001700801007387 */ /* 0x000fe20000100a00 */
[----:B------:R-:W-:Y:S02]  /*3ebf0*/  STL.64 [R1+0x178], R10 ;  /* 0x0001780a01007387 */ /* 0x000fe40000100a00 */
[----:B------:R-:W1:Y:S04]  /*3ec00*/  LDSM.16.M88.4 R8, [R29+0x54800] ;  /* 0x054800001d08783b */ /* 0x000e680000000200 */
[----:B------:R-:W2:Y:S01]  /*3ec10*/  LDL.LU R21, [R1+0x584] ;  /* 0x0005840001157983 */ /* 0x000ea20000300800 */
[----:B0-----:R-:W2:Y:S01]  /*3ec20*/  LDL.LU R22, [R1+0x588] ;  /* 0x0005880001167983 */ /* 0x001ea20000300800 */
[----:B------:R-:W2:Y:S03]  /*3ec30*/  LDL.LU R23, [R1+0x58c] ;  /* 0x00058c0001177983 */ /* 0x000ea60000300800 */
[----:B-1----:R0:W-:Y:S01]  /*3ec40*/  STL.64 [R1+0x28], R10 ;  /* 0x0000280a01007387 */ /* 0x0021e20000100a00 */
[----:B------:R-:W-:-:S02]  /*3ec50*/  IMAD.MOV.U32 R3, RZ, RZ, R8 ;  /* 0x000000ffff037224 */ /* 0x000fc400078e0008 */
[----:B------:R-:W-:Y:S01]  /*3ec60*/  IMAD.MOV.U32 R28, RZ, RZ, R9 ;  /* 0x000000ffff1c7224 */ /* 0x000fe200078e0009 */
[----:B0-----:R-:W2:Y:S01]  /*3ec70*/  LDL.LU.64 R10, [R1+0x1b10] ;  /* 0x001b1000010a7983 */ /* 0x001ea20000300a00 */
[----:B------:R-:W2:Y:S02]  /*3ec80*/  LDL.LU.64 R8, [R1+0x1b08] ;  /* 0x001b080001087983 */ /* 0x000ea40000300a00 */
[----:B------:R-:W3:Y:S02]  /*3ec90*/  LDL.LU R4, [R1+0x4a0] ;  /* 0x0004a00001047983 */ /* 0x000ee40000300800 */
[----:B------:R-:W-:Y:S01]  /*3eca0*/  STL.64 [R1+0x240], R16 ;  /* 0x0002401001007387 */ /* 0x000fe20000100a00 */
[----:B------:R-:W-:Y:S02]  /*3ecb0*/  STL.64 [R1+0x248], R18 ;  /* 0x0002481201007387 */ /* 0x000fe40000100a00 */
[----:B------:R-:W0:Y:S04]  /*3ecc0*/  LDSM.16.M88.4 R16, [R29+0x55000] ;  /* 0x055000001d10783b */ /* 0x000e280000000200 */
[----:B------:R-:W3:Y:S02]  /*3ecd0*/  LDL.LU R5, [R1+0x4a4] ;  /* 0x0004a40001057983 */ /* 0x000ee40000300800 */
[----:B------:R-:W3:Y:S01]  /*3ece0*/  LDL.LU R6, [R1+0x4a8] ;  /* 0x0004a80001067983 */ /* 0x000ee20000300800 */
[----:B------:R-:W3:Y:S04]  /*3ecf0*/  LDL.LU R7, [R1+0x4ac] ;  /* 0x0004ac0001077983 */ /* 0x000ee80000300800 */
[----:B0-----:R-:W-:Y:S01]  /*3ed00*/  STL.64 [R1+0x1a30], R18 ;  /* 0x001a301201007387 */ /* 0x001fe20000100a00 */
[----:B------:R0:W-:Y:S03]  /*3ed10*/  STL.64 [R1+0x1a28], R16 ;  /* 0x001a281001007387 */ /* 0x0001e60000100a00 */
[----:B0-----:R-:W5:Y:S01]  /*3ed20*/  LDL.LU R16, [R1+0x460] ;  /* 0x0004600001107983 */ /* 0x001f620000300800 */
[----:B------:R-:W5:Y:S02]  /*3ed30*/  LDL.LU R17, [R1+0x464] ;  /* 0x0004640001117983 */ /* 0x000f640000300800 */
[----:B------:R-:W3:Y:S02]  /*3ed40*/  LDL.LU R18, [R1+0x468] ;  /* 0x0004680001127983 */ /* 0x000ee40000300800 */
[----:B------:R-:W3:Y:S01]  /*3ed50*/  LDL.LU R19, [R1+0x46c] ;  /* 0x00046c0001137983 */ /* 0x000ee20000300800 */
[C---:B--2---:R-:W-:Y:S01]  /*3ed60*/  HMMA.16816.F32 R12, R8.reuse, R14, R20 ;  /* 0x0000000e080c723c */ /* 0x044fe20000001814 */
[----:B---3--:R0:W-:Y:S01]  /*3ed70*/  STL.64 [R1+0x1ab8], R18 ;  /* 0x001ab81201007387 */ /* 0x0081e20000100a00 */
[----:B-----5:R-:W-:Y:S03]  /*3ed80*/  STL.64 [R1+0x1ab0], R16 ;  /* 0x001ab01001007387 */ /* 0x020fe60000100a00 */
[----:B0-----:R-:W2:Y:S01]  /*3ed90*/  LDL.64 R18, [R1+0x8] ;  /* 0x0000080001127983 */ /* 0x001ea20000100a00 */
[----:B------:R-:W3:Y:S11]  /*3eda0*/  LDL.LU.64 R22, [R1+0x1b00] ;  /* 0x001b000001167983 */ /* 0x000ef60000300a00 */
[----:B------:R-:W-:Y:S06]  /*3edb0*/  @!UPT UIADD3 URZ, URZ, URZ, URZ ;  /* 0x0000003f3f3ff290 */ /* 0x000fec000fffe03f */
        /* <DEDUP_REMOVED lines=9> */
[----:B0-----:R-:W3:Y:S01]  /*3ee50*/  LDL.LU.64 R14, [R1+0x1ae8] ;  /* 0x001ae800010e7983 */ /* 0x001ee20000300a00 */
[----:B------:R-:W3:Y:S02]  /*3ee60*/  LDL.LU.64 R12, [R1+0x1ae0] ;  /* 0x001ae000010c7983 */ /* 0x000ee40000300a00 */
[----:B------:R0:W-:Y:S02]  /*3ee70*/  STL.64 [R1+0x1ac0], R18 ;  /* 0x001ac01201007387 */ /* 0x0001e40000100a00 */
[----:B0-----:R-:W2:Y:S01]  /*3ee80*/  LDL.64 R18, [R1+0x18] ;  /* 0x0000180001127983 */ /* 0x001ea20000100a00 */
[C---:B------:R-:W-:Y:S08]  /*3ee90*/  HMMA.16816.F32 R4, R8.reuse, R26, R4 ;  /* 0x0000001a0804723c */ /* 0x040ff00000001804 */
[----:B---3--:R-:W-:Y:S11]  /*3eea0*/  HMMA.16816.F32 R12, R8, R22, R12 ;  /* 0x00000016080c723c */ /* 0x008ff6000000180c */
[----:B------:R-:W-:Y:S11]  /*3eeb0*/  @!UPT UIADD3 URZ, URZ, URZ, URZ ;  /* 0x0000003f3f3ff290 */ /* 0x000ff6000fffe03f */
[----:B------:R-:W-:Y:S01]  /*3eec0*/  @!UPT UIADD3 URZ, URZ, URZ, URZ ;  /* 0x0000003f3f3ff290 */ /* 0x000fe2000fffe03f */
[----:B------:R-:W-:Y:S01]  /*3eed0*/  STL.64 [R1+0x6a0], R12 ;  /* 0x0006a00c01007387 */ /* 0x000fe20000100a00 */
[----:B------:R0:W-:Y:S03]  /*3eee0*/  STL.64 [R1+0x6a8], R14 ;  /* 0x0006a80e01007387 */ /* 0x0001e60000100a00 */
[----:B0-----:R-:W3:Y:S01]  /*3eef0*/  LDL.LU.64 R14, [R1+0x1ad8] ;  /* 0x001ad800010e7983 */ /* 0x001ee20000300a00 */
[----:B------:R-:W3:Y:S02]  /*3ef00*/  LDL.LU.64 R12, [R1+0x1ad0] ;  /* 0x001ad000010c7983 */ /* 0x000ee40000300a00 */
[----:B------:R0:W-:Y:S02]  /*3ef10*/  STL.64 [R1+0x1ac8], R22 ;  /* 0x001ac81601007387 */ /* 0x0001e40000100a00 */
[----:B------:R-:W3:Y:S01]  /*3ef20*/  LDL.LU R20, [R1+0x490] ;  /* 0x0004900001147983 */ /* 0x000ee20000300800 */
[----:B------:R-:W3:Y:S04]  /*3ef30*/  LDL.LU R21, [R1+0x494] ;  /* 0x0004940001157983 */ /* 0x000ee80000300800 */
[----:B0-----:R-:W3:Y:S01]  /*3ef40*/  LDL.LU R22, [R1+0x498] ;  /* 0x0004980001167983 */ /* 0x001ee20000300800 */
[----:B------:R-:W3:Y:S02]  /*3ef50*/  LDL.LU R23, [R1+0x49c] ;  /* 0x00049c0001177983 */ /* 0x000ee40000300800 */
[----:B------:R-:W5:Y:S02]  /*3ef60*/  LDL.LU R8, [R1+0x480] ;  /* 0x0004800001087983 */ /* 0x000f640000300800 */
[----:B------:R-:W-:Y:S01]  /*3ef70*/  STL.64 [R1+0x330], R4 ;  /* 0x0003300401007387 */ /* 0x000fe20000100a00 */
[----:B------:R-:W-:Y:S02]  /*3ef80*/  STL.64 [R1+0x338], R6 ;  /* 0x0003380601007387 */ /* 0x000fe40000100a00 */
[----:B------:R-:W0:Y:S04]  /*3ef90*/  LDSM.16.M88.4 R4, [R29+0x55800] ;  /* 0x055800001d04783b */ /* 0x000e280000000200 */
[----:B------:R-:W5:Y:S02]  /*3efa0*/  LDL.LU R9, [R1+0x484] ;  /* 0x0004840001097983 */ /* 0x000f640000300800 */
[----:B------:R-:W5:Y:S01]  /*3efb0*/  LDL.LU R10, [R1+0x488] ;  /* 0x00048800010a7983 */ /* 0x000f620000300800 */
[----:B------:R-:W5:Y:S01]  /*3efc0*/  LDL.LU R11, [R1+0x48c] ;  /* 0x00048c00010b7983 */ /* 0x000f620000300800 */
[----:B--2---:R-:W-:Y:S01]  /*3efd0*/  MOV R2, R18 ;  /* 0x0000001200027202 */ /* 0x004fe20000000f00 */
[----:B------:R-:W-:-:S02]  /*3efe0*/  IMAD.MOV.U32 R0, RZ, RZ, R19 ;  /* 0x000000ffff007224 */ /* 0x000fc400078e0013 */
[----:B0-----:R-:W-:Y:S01]  /*3eff0*/  STL.64 [R1+0x19e0], R6 ;  /* 0x0019e00601007387 */ /* 0x001fe20000100a00 */
[----:B------:R0:W-:Y:S03]  /*3f000*/  STL.64 [R1+0x19d8], R4 ;  /* 0x0019d80401007387 */ /* 0x0001e60000100a00 */
[----:B0-----:R-:W2:Y:S01]  /*3f010*/  LDL.LU R4, [R1+0x470] ;  /* 0x0004700001047983 */ /* 0x001ea20000300800 */
[----:B------:R-:W2:Y:S02]  /*3f020*/  LDL.LU R5, [R1+0x474] ;  /* 0x0004740001057983 */ /* 0x000ea40000300800 */
[----:B------:R-:W2:Y:S02]  /*3f030*/  LDL.LU R6, [R1+0x478] ;  /* 0x0004780001067983 */ /* 0x000ea40000300800 */
[----:B------:R-:W2:Y:S01]  /*3f040*/  LDL.LU R7, [R1+0x47c] ;  /* 0x00047c0001077983 */ /* 0x000ea20000300800 */
[C---:B---3--:R-:W-:Y:S11]  /*3f050*/  HMMA.16816.F32 R20, R12.reuse, R18, R20 ;  /* 0x000000120c14723c */ /* 0x048ff60000001814 */
[----:B------:R-:W-:Y:S11]  /*3f060*/  @!UPT UIADD3 URZ, URZ, URZ, URZ ;  /* 0x0000003f3f3ff290 */ /* 0x000ff6000fffe03f */
[----:B------:R-:W-:Y:S01]  /*3f070*/  @!UPT UIADD3 URZ, URZ, URZ, URZ ;  /* 0x0000003f3f3ff290 */ /* 0x000fe2000fffe03f */
[----:B------:R-:W-:Y:S01]  /*3f080*/  STL.64 [R1+0x320], R20 ;  /* 0x0003201401007387 */ /* 0x000fe20000100a00 */
[----:B------:R0:W-:Y:S03]  /*3f090*/  STL.64 [R1+0x328], R22 ;  /* 0x0003281601007387 */ /* 0x0001e60000100a00 */
[----:B0-----:R-:W2:Y:S01]  /*3f0a0*/  LDL.LU.64 R22, [R1+0x1ac8] ;  /* 0x001ac80001167983 */ /* 0x001ea20000300a00 */
[----:B------:R-:W5:Y:S02]  /*3f0b0*/  LDL.LU.64 R18, [R1+0x1ac0] ;  /* 0x001ac00001127983 */ /* 0x000f640000300a00 */
[C---:B-----5:R-:W-:Y:S11]  /*3f0c0*/  HMMA.16816.F32 R8, R12.reuse, R18, R8 ;  /* 0x000000120c08723c */ /* 0x060ff60000001808 */
[----:B------:R-:W-:Y:S11]  /*3f0d0*/  @!UPT UIADD3 URZ, URZ, URZ, URZ ;  /* 0x0000003f3f3ff290 */ /* 0x000ff6000fffe03f */
[----:B------:R-:W-:Y:S01]  /*3f0e0*/  @!UPT UIADD3 URZ, URZ, URZ, URZ ;  /* 0x0000003f3f3ff290 */ /* 0x000fe2000fffe03f */
[----:B------:R0:W-:Y:S01]  /*3f0f0*/  STL.64 [R1+0x690], R8 ;  /* 0x0006900801007387 */ /* 0x0001e20000100a00 */
[----:B------:R-:W-:Y:S02]  /*3f100*/  STL.64 [R1+0x698], R10 ;  /* 0x0006980a01007387 */ /* 0x000fe40000100a00 */
[----:B0-----:R-:W-:Y:S01]  /*3f110*/  IMAD.MOV.U32 R9, RZ, RZ, R18 ;  /* 0x000000ffff097224 */ /* 0x001fe200078e0012 */
[----:B------:R-:W-:Y:S02]  /*3f120*/  MOV R8, R19 ;  /* 0x0000001300087202 */ /* 0x000fe40000000f00 */
[----:B------:R-:W3:Y:S01]  /*3f130*/  LDL.LU.64 R18, [R1+0x1ab8] ;  /* 0x001ab80001127983 */ /* 0x000ee20000300a00 */
[----:B------:R-:W3:Y:S01]  /*3f140*/  LDL.LU.64 R16, [R1+0x1ab0] ;  /* 0x001ab00001107983 */ /* 0x000ee20000300a00 */
[C---:B--2---:R-:W-:Y:S01]  /*3f150*/  HMMA.16816.F32 R4, R12.reuse, R22, R4 ;  /* 0x000000160c04723c */ /* 0x044fe20000001804 */
[----:B------:R-:W-:Y:S11]  /*3f160*/  STL.64 [R1+0x1aa0], R22 ;  /* 0x001aa01601007387 */ /* 0x000ff60000100a00 */
[----:B------:R-:W-:Y:S11]  /*3f170*/  @!UPT UIADD3 URZ, URZ, URZ, URZ ;  /* 0x0000003f3f3ff290 */ /* 0x000ff6000fffe03f */
[----:B------:R-:W-:Y:S01]  /*3f180*/  STL.64 [R1+0x6c0], R4 ;  /* 0x0006c00401007387 */ /* 0x000fe20000100a00 */
[----:B------:R3:W-:Y:S02]  /*3f190*/  STL.64 [R1+0x6c8], R6 ;  /* 0x0006c80601007387 */ /* 0x0007e40000100a00 */
[----:B------:R-:W-:Y:S02]  /*3f1a0*/  STL.64 [R1+0x1a98], R26 ;  /* 0x001a981a01007387 */ /* 0x000fe40000100a00 */
[----:B----4-:R-:W-:Y:S01]  /*3f1b0*/  STL.64 [R1+0x1a90], R24 ;  /* 0x001a901801007387 */ /* 0x010fe20000100a00 */
[----:B---3--:R-:W-:Y:S01]  /*3f1c0*/  HMMA.16816.F32 R4, R12, R26, R16 ;  /* 0x0000001a0c04723c */ /* 0x008fe20000001810 */
[----:B------:R-:W-:Y:S11]  /*3f1d0*/  LDSM.16.M88.4 R12, [R29+0x56800] ;  /* 0x056800001d0c783b */ /* 0x000ff60000000200 */
[----:B------:R-:W-:Y:S11]  /*3f1e0*/  @!UPT UIADD3 URZ, URZ, URZ, URZ ;  /* 0x0000003f3f3ff290 */ /* 0x000ff6000fffe03f */
[----:B------:R0:W-:Y:S01]  /*3f1f0*/  STL.64 [R1+0x680], R4 ;  /* 0x0006800401007387 */ /* 0x0001e20000100a00 */
[----:B------:R1:W-:Y:S03]  /*3f200*/  STL.64 [R1+0x688], R6 ;  /* 0x0006880601007387 */ /* 0x0003e60000100a00 */
[----:B0-----:R-:W2:Y:S01]  /*3f210*/  LDL.LU R4, [R1+0x50] ;  /* 0x0000500001047983 */ /* 0x001ea20000300800 */
[----:B------:R-:W2:Y:S02]  /*3f220*/  LDL.LU R5, [R1+0x54] ;  /* 0x0000540001057983 */ /* 0x000ea40000300800 */
[----:B-1----:R-:W3:Y:S02]  /*3f230*/  LDL.LU R6, [R1+0x58] ;  /* 0x0000580001067983 */ /* 0x002ee40000300800 */
[----:B------:R-:W3:Y:S01]  /*3f240*/  LDL.LU R7, [R1+0x5c] ;  /* 0x00005c0001077983 */ /* 0x000ee20000300800 */
[----:B------:R-:W4:Y:S01]  /*3f250*/  LDL.LU R20, [R1+0x450] ;  /* 0x0004500001147983 */ /* 0x000f220000300800 */
[----:B------:R-:W4:Y:S02]  /*3f260*/  LDL.LU R21, [R1+0x454] ;  /* 0x0004540001157983 */ /* 0x000f240000300800 */
[----:B------:R-:W4:Y:S02]  /*3f270*/  LDL.LU R22, [R1+0x458] ;  /* 0x0004580001167983 */ /* 0x000f240000300800 */
[----:B------:R-:W4:Y:S01]  /*3f280*/  LDL.LU R23, [R1+0x45c] ;  /* 0x00045c0001177983 */ /* 0x000f220000300800 */
[----:B---3--:R-:W-:Y:S01]  /*3f290*/  STL.64 [R1+0x19f0], R6 ;  /* 0x0019f00601007387 */ /* 0x008fe20000100a00 */
[----:B--2---:R0:W-:Y:S03]  /*3f2a0*/  STL.64 [R1+0x19e8], R4 ;  /* 0x0019e80401007387 */ /* 0x0041e60000100a00 */
[----:B0-----:R-:W2:Y:S01]  /*3f2b0*/  LDL.LU R4, [R1+0x3b0] ;  /* 0x0003b00001047983 */ /* 0x001ea20000300800 */
[----:B------:R-:W2:Y:S02]  /*3f2c0*/  LDL.LU R5, [R1+0x3b4] ;  /* 0x0003b40001057983 */ /* 0x000ea40000300800 */
[----:B------:R-:W3:Y:S02]  /*3f2d0*/  LDL.LU R6, [R1+0x3b8] ;  /* 0x0003b80001067983 */ /* 0x000ee40000300800 */
[----:B------:R-:W3:Y:S01]  /*3f2e0*/  LDL.LU R7, [R1+0x3bc] ;  /* 0x0003bc0001077983 */ /* 0x000ee20000300800 */
[----:B------:R-:W-:Y:S01]  /*3f2f0*/  MOV R16, R3 ;  /* 0x0000000300107202 */ /* 0x000fe20000000f00 */
[----:B------:R-:W-:Y:S01]  /*3f300*/  IMAD.MOV.U32 R17, RZ, RZ, R28 ;  /* 0x000000ffff117224 */ /* 0x000fe200078e001c */
[----:B---3--:R0:W-:Y:S02]  /*3f310*/  STL.64 [R1+0x1a00], R6 ;  /* 0x001a000601007387 */ /* 0x0081e40000100a00 */
[----:B0-----:R-:W-:-:S02]  /*3f320*/  IMAD.MOV.U32 R6, RZ, RZ, R9 ;  /* 0x000000ffff067224 */ /* 0x001fc400078e0009 */
[----:B------:R-:W-:Y:S02]  /*3f330*/  IMAD.MOV.U32 R7, RZ, RZ, R8 ;  /* 0x000000ffff077224 */ /* 0x000fe400078e0008 */
[----:B------:R-:W0:Y:S04]  /*3f340*/  LDSM.16.M88.4 R8, [R29+0x56000] ;  /* 0x056000001d08783b */ /* 0x000e280000000200 */
[----:B--2---:R-:W-:Y:S04]  /*3f350*/  STL.64 [R1+0x19f8], R4 ;  /* 0x0019f80401007387 */ /* 0x004fe80000100a00 */
[----:B0-----:R-:W-:Y:S01]  /*3f360*/  STL.64 [R1+0x19a8], R10 ;  /* 0x0019a80a01007387 */ /* 0x001fe20000100a00 */
[----:B------:R0:W-:Y:S03]  /*3f370*/  STL.64 [R1+0x19a0], R8 ;  /* 0x0019a00801007387 */ /* 0x0001e60000100a00 */
[----:B0-----:R-:W2:Y:S01]  /*3f380*/  LDL.LU R8, [R1+0x300] ;  /* 0x0003000001087983 */ /* 0x001ea20000300800 */
[----:B------:R-:W2:Y:S02]  /*3f390*/  LDL.LU R9, [R1+0x304] ;  /* 0x0003040001097983 */ /* 0x000ea40000300800 */
[----:B------:R-:W3:Y:S02]  /*3f3a0*/  LDL.LU R10, [R1+0x308] ;  /* 0x00030800010a7983 */ /* 0x000ee40000300800 */
[----:B------:R-:W3:Y:S01]  /*3f3b0*/  LDL.LU R11, [R1+0x30c] ;  /* 0x00030c00010b7983 */ /* 0x000ee20000300800 */
[----:B------:R-:W5:Y:S01]  /*3f3c0*/  LDL.LU R3, [R1+0x1aac] ;  /* 0x001aac0001037983 */ /* 0x000f620000300800 */
[----:B------:R-:W2:Y:S02]  /*3f3d0*/  LDL.LU R28, [R1+0x1aa8] ;  /* 0x001aa800011c7983 */ /* 0x000ea40000300800 */
[----:B------:R-:W2:Y:S02]  /*3f3e0*/  LDL.LU R18, [R1+0x28] ;  /* 0x0000280001127983 */ /* 0x000ea40000300800 */
[----:B------:R-:W2:Y:S02]  /*3f3f0*/  LDL.LU R19, [R1+0x2c] ;  /* 0x00002c0001137983 */ /* 0x000ea40000300800 */
[----:B--2---:R-:W-:Y:S01]  /*3f400*/  STL.64 [R1+0x1a80], R18 ;  /* 0x001a801201007387 */ /* 0x004fe20000100a00 */
[----:B------:R0:W-:Y:S03]  /*3f410*/  STL.64 [R1+0x1a78], R16 ;  /* 0x001a781001007387 */ /* 0x0001e60000100a00 */
[----:B0-----:R-:W4:Y:S01]  /*3f420*/  LDL.LU R16, [R1+0x30] ;  /* 0x0000300001107983 */ /* 0x001f220000300800 */
[----:B------:R-:W4:Y:S02]  /*3f430*/  LDL.LU R17, [R1+0x34] ;  /* 0x0000340001117983 */ /* 0x000f240000300800 */
[----:B---3--:R0:W-:Y:S02]  /*3f440*/  STL.64 [R1+0x19c0], R10 ;  /* 0x0019c00a01007387 */ /* 0x0081e40000100a00 */
[----:B------:R-:W-:Y:S01]  /*3f450*/  IMAD.MOV.U32 R18, RZ, RZ, R28 ;  /* 0x000000ffff127224 */ /* 0x000fe200078e001c */
[----:B-----5:R-:W-:Y:S01]  /*3f460*/  MOV R19, R3 ;  /* 0x0000000300137202 */ /* 0x020fe20000000f00 */
[----:B0-----:R-:W-:-:S02]  /*3f470*/  IMAD.MOV.U32 R10, RZ, RZ, R2 ;  /* 0x000000ffff0a7224 */ /* 0x001fc400078e0002 */
[----:B------:R-:W-:Y:S01]  /*3f480*/  IMAD.MOV.U32 R11, RZ, RZ, R0 ;  /* 0x000000ffff0b7224 */ /* 0x000fe200078e0000 */
[----:B------:R-:W-:Y:S04]  /*3f490*/  STL.64 [R1+0x19b8], R8 ;  /* 0x0019b80801007387 */ /* 0x000fe80000100a00 */
[----:B------:R-:W-:Y:S02]  /*3f4a0*/  STL.64 [R1+0x1a88], R10 ;  /* 0x001a880a01007387 */ /* 0x000fe40000100a00 */
[C---:B----4-:R-:W-:Y:S11]  /*3f4b0*/  HMMA.16816.F32 R20, R16.reuse, R10, R20 ;  /* 0x0000000a1014723c */ /* 0x050ff60000001814 */
[----:B------:R-:W-:Y:S11]  /*3f4c0*/  @!UPT UIADD3 URZ, URZ, URZ, URZ ;  /* 0x0000003f3f3ff290 */ /* 0x000ff6000fffe03f */
[----:B------:R-:W-:Y:S01]  /*3f4d0*/  @!UPT UIADD3 URZ, URZ, URZ, URZ ;  /* 0x0000003f3f3ff290 */ /* 0x000fe2000fffe03f */
[----:B------:R-:W-:Y:S01]  /*3f4e0*/  STL.64 [R1+0x670], R20 ;  /* 0x0006701401007387 */ /* 0x000fe20000100a00 */
[----:B------:R-:W-:Y:S02]  /*3f4f0*/  STL.64 [R1+0x678], R22 ;  /* 0x0006781601007387 */ /* 0x000fe40000100a00 */
[----:B------:R-:W-:Y:S02]  /*3f500*/  STL.64 [R1+0x1970], R14 ;  /* 0x0019700e01007387 */ /* 0x000fe40000100a00 */
[----:B------:R0:W-:Y:S02]  /*3f510*/  STL.64 [R1+0x1968], R12 ;  /* 0x0019680c01007387 */ /* 0x0001e40000100a00 */
[----:B0-----:R-:W2:Y:S01]  /*3f520*/  LDL.LU R12, [R1+0x2f0] ;  /* 0x0002f000010c7983 */ /* 0x001ea20000300800 */
[----:B------:R-:W2:Y:S02]  /*3f530*/  LDL.LU R13, [R1+0x2f4] ;  /* 0x0002f400010d7983 */ /* 0x000ea40000300800 */
[----:B------:R-:W3:Y:S02]  /*3f540*/  LDL.LU R14, [R1+0x2f8] ;  /* 0x0002f800010e7983 */ /* 0x000ee40000300800 */
[----:B------:R-:W3:Y:S02]  /*3f550*/  LDL.LU R15, [R1+0x2fc] ;  /* 0x0002fc00010f7983 */ /* 0x000ee40000300800 */
[----:B---3--:R-:W-:Y:S01]  /*3f560*/  STL.64 [R1+0x19d0], R14 ;  /* 0x0019d00e01007387 */ /* 0x008fe20000100a00 */
[----:B--2---:R0:W-:Y:S03]  /*3f570*/  STL.64 [R1+0x19c8], R12 ;  /* 0x0019c80c01007387 */ /* 0x0041e60000100a00 */
        /* <DEDUP_REMOVED lines=9> */
[----:B------:R-:W3:Y:S01]  /*3f610*/  LDL.LU R15, [R1+0x3cc] ;  /* 0x0003cc00010f7983 */ /* 0x000ee20000300800 */
[----:B------:R-:W4:Y:S01]  /*3f620*/  LDL.LU R8, [R1+0x420] ;  /* 0x0004200001087983 */ /* 0x000f220000300800 */
[----:B------:R-:W4:Y:S02]  /*3f630*/  LDL.LU R9, [R1+0x424] ;  /* 0x0004240001097983 */ /* 0x000f240000300800 */
[----:B------:R-:W4:Y:S02]  /*3f640*/  LDL.LU R10, [R1+0x428] ;  /* 0x00042800010a7983 */ /* 0x000f240000300800 */
[----:B------:R-:W4:Y:S01]  /*3f650*/  LDL.LU R11, [R1+0x42c] ;  /* 0x00042c00010b7983 */ /* 0x000f220000300800 */
[----:B------:R-:W5:Y:S01]  /*3f660*/  LDL.LU R24, [R1+0x430] ;  /* 0x0004300001187983 */ /* 0x000f620000300800 */
[----:B------:R-:W5:Y:S02]  /*3f670*/  LDL.LU R25, [R1+0x434] ;  /* 0x0004340001197983 */ /* 0x000f640000300800 */
[----:B------:R-:W5:Y:S02]  /*3f680*/  LDL.LU R26, [R1+0x438] ;  /* 0x00043800011a7983 */ /* 0x000f640000300800 */
[----:B------:R-:W5:Y:S01]  /*3f690*/  LDL.LU R27, [R1+0x43c] ;  /* 0x00043c00011b7983 */ /* 0x000f620000300800 */
        /* <DEDUP_REMOVED lines=22> */
[C---:B----4-:R-:W-:Y:S01]  /*3f800*/  HMMA.16816.F32 R20, R16.reuse, R6, R20 ;  /* 0x000000061014723c */ /* 0x050fe20000001814 */
        /* <DEDUP_REMOVED lines=10> */
[----:B------:R-:W2:Y:S02]  /*3f8b0*/  LDL.LU R14, [R1+0x418] ;  /* 0x00041800010e7983 */ /* 0x000ea40000300800 */
[----:B------:R-:W2:Y:S02]  /*3f8c0*/  LDL.LU R15, [R1+0x41c] ;  /* 0x00041c00010f7983 */ /* 0x000ea40000300800 */
[----:B------:R-:W-:Y:S01]  /*3f8d0*/  STL.64 [R1+0x660], R20 ;  /* 0x0006601401007387 */ /* 0x000fe20000100a00 */
[----:B------:R0:W-:Y:S03]  /*3f8e0*/  STL.64 [R1+0x668], R22 ;  /* 0x0006681601007387 */ /* 0x0001e60000100a00 */
[----:B0-----:R-:W5:Y:S02]  /*3f8f0*/  LDL.LU.64 R22, [R1+0x1aa0] ;  /* 0x001aa00001167983 */ /* 0x001f640000300a00 */
[C---:B-----5:R-:W-:Y:S11]  /*3f900*/  HMMA.16816.F32 R24, R16.reuse, R22, R24 ;  /* 0x000000161018723c */ /* 0x060ff60000001818 */
[----:B------:R-:W-:Y:S11]  /*3f910*/  @!UPT UIADD3 URZ, URZ, URZ, URZ ;  /* 0x0000003f3f3ff290 */ /* 0x000ff6000fffe03f */
[----:B------:R-:W-:Y:S01]  /*3f920*/  @!UPT UIADD3 URZ, URZ, URZ, URZ ;  /* 0x0000003f3f3ff290 */ /* 0x000fe2000fffe03f */
[----:B------:R-:W-:Y:S01]  /*3f930*/  STL.64 [R1+0x650], R24 ;  /* 0x0006501801007387 */ /* 0x000fe20000100a00 */
[----:B------:R0:W-:Y:S03]  /*3f940*/  STL.64 [R1+0x658], R26 ;  /* 0x0006581a01007387 */ /* 0x0001e60000100a00 */
[----:B0-----:R-:W3:Y:S01]  /*3f950*/  LDL.LU.64 R26, [R1+0x1a98] ;  /* 0x001a9800011a7983 */ /* 0x001ee20000300a00 */
[----:B------:R-:W4:Y:S01]  /*3f960*/  LDL.LU.64 R24, [R1+0x1a90] ;  /* 0x001a900001187983 */ /* 0x000f220000300a00 */
[----:B---3--:R-:W-:Y:S02]  /*3f970*/  HMMA.16816.F32 R16, R16, R26, R8 ;  /* 0x0000001a1010723c */ /* 0x008fe40000001808 */
[----:B------:R-:W2:Y:S11]  /*3f980*/  LDL.LU.64 R10, [R1+0x1a88] ;  /* 0x001a8800010a7983 */ /* 0x000eb60000300a00 */
[----:B------:R-:W-:Y:S10]  /*3f990*/  @!UPT UIADD3 URZ, URZ, URZ, URZ ;  /* 0x0000003f3f3ff290 */ /* 0x000ff4000fffe03f */
        /* <DEDUP_REMOVED lines=56> */
[----:B------:R-:W3:Y:S11]  /*3fd20*/  LDL.64 R18, [R1+0x8] ;  /* 0x0000080001127983 */ /* 0x000ef60000100a00 */
[----:B------:R-:W-:Y:S11]  /*3fd30*/  @!UPT UIADD3 URZ, URZ, URZ, URZ ;  /* 0x0000003f3f3ff290 */ /* 0x000ff6000fffe03f */
[----:B------:R-:W-:Y:S01]  /*3fd40*/  STL.64 [R1+0x580], R4 ;  /* 0x0005800401007387 */ /* 0x000fe20000100a00 */
[----:B------:R-:W-:Y:S02]  /*3fd50*/  STL.64 [R1+0x588], R6 ;  /* 0x0005880601007387 */ /* 0x000fe40000100a00 */
[----:B------:R-:W0:Y:S04]  /*3fd60*/  LDSM.16.M88.4 R4, [R29+0x57000] ;  /* 0x057000001d04783b */ /* 0x000e280000000200 */
[----:B0-----:R-:W-:Y:S01]  /*3fd70*/  IMAD.MOV.U32 R2, RZ, RZ, R6 ;  /* 0x000000ffff027224 */ /* 0x001fe200078e0006 */
[----:B------:R-:W-:Y:S02]  /*3fd80*/  MOV R0, R7 ;  /* 0x0000000700007202 */ /* 0x000fe40000000f00 */
[----:B------:R-:W-:Y:S01]  /*3fd90*/  MOV R3, R4 ;  /* 0x0000000400037202 */ /* 0x000fe20000000f00 */
[----:B------:R-:W-:Y:S01]  /*3fda0*/  IMAD.MOV.U32 R28, RZ, RZ, R5 ;  /* 0x000000ffff1c7224 */ /* 0x000fe200078e0005 */
[----:B------:R-:W2:Y:S01]  /*3fdb0*/  LDL.LU.64 R6, [R1+0x19e0] ;  /* 0x0019e00001067983 */ /* 0x000ea20000300a00 */
        /* <DEDUP_REMOVED lines=8> */
[----:B------:R-:W3:Y:S01]  /*3fe40*/  LDL.LU.64 R8, [R1+0x19b8] ;  /* 0x0019b80001087983 */ /* 0x000ee20000300a00 */
[C---:B--2---:R-:W-:Y:S08]  /*3fe50*/  HMMA.16816.F32 R12, R4.reuse, R22, R12 ;  /* 0x00000016040c723c */ /* 0x044ff0000000180c */
[----:B---3--:R-:W-:Y:S11]  /*3fe60*/  HMMA.16816.F32 R8, R4, R18, R8 ;  /* 0x000000120408723c */ /* 0x008ff60000001808 */
[----:B------:R-:W-:Y:S11]  /*3fe70*/  @!UPT UIADD3 URZ, URZ, URZ, URZ ;  /* 0x0000003f3f3ff290 */ /* 0x000ff6000fffe03f */
[----:B------:R-:W-:Y:S01]  /*3fe80*/  @!UPT UIADD3 URZ, URZ, URZ, URZ ;  /* 0x0000003f3f3ff290 */ /* 0x000fe2000fffe03f */
[----:B------:R0:W-:Y:S01]  /*3fe90*/  STL.64 [R1+0x560], R8 ;  /* 0x0005600801007387 */ /* 0x0001e20000100a00 */
[----:B------:R-:W-:Y:S02]  /*3fea0*/  STL.64 [R1+0x568], R10 ;  /* 0x0005680a01007387 */ /* 0x000fe40000100a00 */
[----:B0-----:R-:W-:Y:S02]  /*3feb0*/  IMAD.MOV.U32 R9, RZ, RZ, R18 ;  /* 0x000000ffff097224 */ /* 0x001fe400078e0012 */
[----:B------:R-:W-:-:S05]  /*3fec0*/  IMAD.MOV.U32 R8, RZ, RZ, R19 ;  /* 0x000000ffff087224 */ /* 0x000fca00078e0013 */
[----:B------:R0:W-:Y:S04]  /*3fed0*/  STL.64 [R1+0x19b0], R8 ;  /* 0x0019b00801007387 */ /* 0x0001e80000100a00 */
[----:B0-----:R-:W2:Y:S01]  /*3fee0*/  LDL.LU R8, [R1+0x2e0] ;  /* 0x0002e00001087983 */ /* 0x001ea20000300800 */
[----:B------:R-:W2:Y:S02]  /*3fef0*/  LDL.LU R9, [R1+0x2e4] ;  /* 0x0002e40001097983 */ /* 0x000ea40000300800 */
[----:B------:R-:W2:Y:S02]  /*3ff00*/  LDL.LU R10, [R1+0x2e8] ;  /* 0x0002e800010a7983 */ /* 0x000ea40000300800 */
[----:B------:R-:W2:Y:S01]  /*3ff10*/  LDL.LU R11, [R1+0x2ec] ;  /* 0x0002ec00010b7983 */ /* 0x000ea20000300800 */
[----:B------:R0:W-:Y:S01]  /*3ff20*/  STL.64 [R1+0x1978], R22 ;  /* 0x0019781601007387 */ /* 0x0001e20000100a00 */
[----:B------:R-:W3:Y:S02]  /*3ff30*/  LDL.LU R20, [R1+0x290] ;  /* 0x0002900001147983 */ /* 0x000ee40000300800 */
[----:B------:R-:W-:Y:S02]  /*3ff40*/  STL.64 [R1+0x550], R12 ;  /* 0x0005500c01007387 */ /* 0x000fe40000100a00 */
[----:B------:R-:W-:Y:S01]  /*3ff50*/  STL.64 [R1+0x558], R14 ;  /* 0x0005580e01007387 */ /* 0x000fe20000100a00 */
[----:B------:R-:W3:Y:S04]  /*3ff60*/  LDL.LU R21, [R1+0x294] ;  /* 0x0002940001157983 */ /* 0x000ee80000300800 */
[----:B0-----:R-:W5:Y:S01]  /*3ff70*/  LDL.LU R22, [R1+0x298] ;  /* 0x0002980001167983 */ /* 0x001f620000300800 */
[----:B------:R-:W5:Y:S03]  /*3ff80*/  LDL.LU R23, [R1+0x29c] ;  /* 0x00029c0001177983 */ /* 0x000f660000300800 */
[----:B-----5:R0:W-:Y:S01]  /*3ff90*/  STL.64 [R1+0x1988], R22 ;  /* 0x0019881601007387 */ /* 0x0201e20000100a00 */
[----:B---3--:R-:W-:Y:S03]  /*3ffa0*/  STL.64 [R1+0x1980], R20 ;  /* 0x0019801401007387 */ /* 0x008fe60000100a00 */
[----:B0-----:R-:W3:Y:S01]  /*3ffb0*/  LDL.64 R22, [R1+0x18] ;  /* 0x0000180001167983 */ /* 0x001ee20000100a00 */
[----:B------:R-:W5:Y:S02]  /*3ffc0*/  LDL.LU R12, [R1+0x230] ;  /* 0x00023000010c7983 */ /* 0x000f640000300800 */
[----:B------:R-:W5:Y:S02]  /*3ffd0*/  LDL.LU R13, [R1+0x234] ;  /* 0x00023400010d7983 */ /* 0x000f640000300800 */
[----:B------:R-:W3:Y:S01]  /*3ffe0*/  LDL.LU R14, [R1+0x238] ;  /* 0x00023800010e7983 */ /* 0x000ee20000300800 */
[----:B------:R-:W3:Y:S01]  /*3fff0*/  LDL.LU R15, [R1+0x23c] ;  /* 0x00023c00010f7983 */ /* 0x000ee20000300800 */
[----:B--2---:R-:W-:Y:S03]  /*40000*/  HMMA.16816.F32 R4, R4, R26, R8 ;  /* 0x0000001a0404723c */ /* 0x004fe60000001808 */
[----:B---3--:R-:W-:Y:S01]  /*40010*/  STL.64 [R1+0x1998], R14 ;  /* 0x0019980e01007387 */ /* 0x008fe20000100a00 */
[----:B-----5:R0:W-:Y:S03]  /*40020*/  STL.64 [R1+0x1990], R12 ;  /* 0x0019900c01007387 */ /* 0x0201e60000100a00 */
[----:B0-----:R-:W2:Y:S01]  /*40030*/  LDL.LU R12, [R1+0x2d0] ;  /* 0x0002d000010c7983 */ /* 0x001ea20000300800 */
[----:B------:R-:W2:Y:S02]  /*40040*/  LDL.LU R13, [R1+0x2d4] ;  /* 0x0002d400010d7983 */ /* 0x000ea40000300800 */
[----:B------:R-:W2:Y:S02]  /*40050*/  LDL.LU R14, [R1+0x2d8] ;  /* 0x0002d800010e7983 */ /* 0x000ea40000300800 */
[----:B------:R-:W2:Y:S01]  /*40060*/  LDL.LU R15, [R1+0x2dc] ;  /* 0x0002dc00010f7983 */ /* 0x000ea20000300800 */
[----:B------:R-:W3:Y:S04]  /*40070*/  LDL R16, [R1+0xec4] ;  /* 0x000ec40001107983 */ /* 0x000ee80000100800 */
[----:B---3--:R0:W-:Y:S04]  /*40080*/  STL [R1+0x1930], R16 ;  /* 0x0019301001007387 */ /* 0x0081e80000100800 */
[----:B0-----:R-:W3:Y:S01]  /*40090*/  LDL.LU R16, [R1+0x280] ;  /* 0x0002800001107983 */ /* 0x001ee20000300800 */
[----:B------:R-:W3:Y:S02]  /*400a0*/  LDL.LU R17, [R1+0x284] ;  /* 0x0002840001117983 */ /* 0x000ee40000300800 */
[----:B------:R-:W3:Y:S02]  /*400b0*/  LDL.LU R18, [R1+0x288] ;  /* 0x0002880001127983 */ /* 0x000ee40000300800 */
[----:B------:R-:W3:Y:S01]  /*400c0*/  LDL.LU R19, [R1+0x28c] ;  /* 0x00028c0001137983 */ /* 0x000ee20000300800 */
[----:B------:R-:W5:Y:S01]  /*400d0*/  LDL.LU.64 R8, [R1+0x19b0] ;  /* 0x0019b00001087983 */ /* 0x000f620000300a00 */
[----:B------:R0:W-:Y:S02]  /*400e0*/  STL.64 [R1+0x530], R4 ;  /* 0x0005300401007387 */ /* 0x0001e40000100a00 */
[----:B------:R1:W-:Y:S01]  /*400f0*/  STL.64 [R1+0x538], R6 ;  /* 0x0005380601007387 */ /* 0x0003e20000100a00 */
[----:B0-----:R-:W2:Y:S01]  /*40100*/  LDL.LU R4, [R1+0x270] ;  /* 0x0002700001047983 */ /* 0x001ea20000300800 */
[----:B------:R-:W2:Y:S02]  /*40110*/  LDL.LU R5, [R1+0x274] ;  /* 0x0002740001057983 */ /* 0x000ea40000300800 */
[----:B-1----:R-:W2:Y:S02]  /*40120*/  LDL.LU R6, [R1+0x278] ;  /* 0x0002780001067983 */ /* 0x002ea40000300800 */
[----:B------:R-:W2:Y:S02]  /*40130*/  LDL.LU R7, [R1+0x27c] ;  /* 0x00027c0001077983 */ /* 0x000ea40000300800 */
[----:B--2---:R5:W-:Y:S02]  /*40140*/  STL.64 [R1+0x1940], R6 ;  /* 0x0019400601007387 */ /* 0x004be40000100a00 */
[----:B-----5:R-:W-:Y:S01]  /*40150*/  MOV R6, R9 ;  /* 0x0000000900067202 */ /* 0x020fe20000000f00 */
[----:B------:R-:W-:-:S02]  /*40160*/  IMAD.MOV.U32 R7, RZ, RZ, R8 ;  /* 0x000000ffff077224 */ /* 0x000fc400078e0008 */
[----:B------:R-:W0:Y:S04]  /*40170*/  LDSM.16.M88.4 R8, [R29+0x57800] ;  /* 0x057800001d08783b */ /* 0x000e280000000200 */
[----:B------:R-:W-:Y:S04]  /*40180*/  STL.64 [R1+0x1938], R4 ;  /* 0x0019380401007387 */ /* 0x000fe80000100a00 */
[----:B0-----:R-:W-:Y:S01]  /*40190*/  STL.64 [R1+0x40], R8 ;  /* 0x0000400801007387 */ /* 0x001fe20000100a00 */
[----:B------:R0:W-:Y:S03]  /*401a0*/  STL.64 [R1+0x48], R10 ;  /* 0x0000480a01007387 */ /* 0x0001e60000100a00 */
[----:B0-----:R-:W2:Y:S01]  /*401b0*/  LDL.LU.64 R10, [R1+0x19a8] ;  /* 0x0019a800010a7983 */ /* 0x001ea20000300a00 */
[----:B------:R-:W2:Y:S02]  /*401c0*/  LDL.LU.64 R8, [R1+0x19a0] ;  /* 0x0019a00001087983 */ /* 0x000ea40000300a00 */
[----:B------:R-:W-:Y:S01]  /*401d0*/  IMAD.MOV.U32 R5, RZ, RZ, R22 ;  /* 0x000000ffff057224 */ /* 0x000fe200078e0016 */
[----:B------:R-:W-:Y:S01]  /*401e0*/  MOV R4, R23 ;  /* 0x0000001700047202 */ /* 0x000fe20000000f00 */
[C---:B--2---:R-:W-:Y:S11]  /*401f0*/  HMMA.16816.F32 R12, R8.reuse, R22, R12 ;  /* 0x00000016080c723c */ /* 0x044ff6000000180c */
[----:B------:R-:W-:Y:S11]  /*40200*/  @!UPT UIADD3 URZ, URZ, URZ, URZ ;  /* 0x0000003f3f3ff290 */ /* 0x000ff6000fffe03f */
[----:B------:R-:W-:Y:S01]  /*40210*/  @!UPT UIADD3 URZ, URZ, URZ, URZ ;  /* 0x0000003f3f3ff290 */ /* 0x000fe2000fffe03f */
[----:B------:R-:W-:Y:S01]  /*40220*/  STL.64 [R1+0x520], R12 ;  /* 0x0005200c01007387 */ /* 0x000fe20000100a00 */
[----:B------:R0:W-:Y:S03]  /*40230*/  STL.64 [R1+0x528], R14 ;  /* 0x0005280e01007387 */ /* 0x0001e60000100a00 */
[----:B0-----:R-:W2:Y:S01]  /*40240*/  LDL.LU.64 R14, [R1+0x1998] ;  /* 0x00199800010e7983 */ /* 0x001ea20000300a00 */
[----:B------:R-:W2:Y:S02]  /*40250*/  LDL.LU.64 R12, [R1+0x1990] ;  /* 0x00199000010c7983 */ /* 0x000ea40000300a00 */
[----:B------:R-:W5:Y:S02]  /*40260*/  LDL.LU.64 R22, [R1+0x1988] ;  /* 0x0019880001167983 */ /* 0x000f640000300a00 */
[----:B------:R-:W5:Y:S02]  /*40270*/  LDL.LU.64 R20, [R1+0x1980] ;  /* 0x0019800001147983 */ /* 0x000f640000300a00 */
[C---:B-----5:R-:W-:Y:S11]  /*40280*/  HMMA.16816.F32 R20, R8.reuse, R6, R20 ;  /* 0x000000060814723c */ /* 0x060ff60000001814 */
[----:B------:R-:W-:Y:S11]  /*40290*/  @!UPT UIADD3 URZ, URZ, URZ, URZ ;  /* 0x0000003f3f3ff290 */ /* 0x000ff6000fffe03f */
[----:B------:R-:W-:Y:S01]  /*402a0*/  @!UPT UIADD3 URZ, URZ, URZ, URZ ;  /* 0x0000003f3f3ff290 */ /* 0x000fe2000fffe03f */
[----:B------:R-:W-:Y:S01]  /*402b0*/  STL.64 [R1+0x510], R20 ;  /* 0x0005101401007387 */ /* 0x000fe20000100a00 */
[----:B------:R0:W-:Y:S03]  /*402c0*/  STL.64 [R1+0x518], R22 ;  /* 0x0005181601007387 */ /* 0x0001e60000100a00 */
[----:B0-----:R-:W3:Y:S01]  /*402d0*/  LDL.LU.64 R22, [R1+0x1978] ;  /* 0x0019780001167983 */ /* 0x001ee20000300a00 */
[----:B------:R-:W-:Y:S01]  /*402e0*/  STL.64 [R1+0x1950], R6 ;  /* 0x0019500601007387 */ /* 0x000fe20000100a00 */
[C---:B---3--:R-:W-:Y:S02]  /*402f0*/  HMMA.16816.F32 R16, R8.reuse, R22, R16 ;  /* 0x000000160810723c */ /* 0x048fe40000001810 */
[----:B------:R0:W-:Y:S01]  /*40300*/  STL.64 [R1+0x1948], R22 ;  /* 0x0019481601007387 */ /* 0x0001e20000100a00 */
[----:B------:R-:W3:Y:S11]  /*40310*/  LDL.LU R20, [R1+0x60] ;  /* 0x0000600001147983 */ /* 0x000ef60000300800 */
[----:B------:R-:W-:Y:S09]  /*40320*/  @!UPT UIADD3 URZ, URZ, URZ, URZ ;  /* 0x0000003f3f3ff290 */ /* 0x000ff2000fffe03f */
[----:B------:R-:W-:Y:S01]  /*40330*/  STL.64 [R1+0x500], R16 ;  /* 0x0005001001007387 */ /* 0x000fe20000100a00 */
[----:B------:R-:W-:Y:S02]  /*40340*/  STL.64 [R1+0x508], R18 ;  /* 0x0005081201007387 */ /* 0x000fe40000100a00 */
[----:B------:R-:W3:Y:S02]  /*40350*/  LDL.LU R21, [R1+0x64] ;  /* 0x0000640001157983 */ /* 0x000ee40000300800 */
[----:B0-----:R-:W5:Y:S01]  /*40360*/  LDL.LU R22, [R1+0x68] ;  /* 0x0000680001167983 */ /* 0x001f620000300800 */
[----:B------:R-:W5:Y:S01]  /*40370*/  LDL.LU R23, [R1+0x6c] ;  /* 0x00006c0001177983 */ /* 0x000f620000300800 */
[----:B--2---:R-:W-:Y:S03]  /*40380*/  HMMA.16816.F32 R8, R8, R26, R12 ;  /* 0x0000001a0808723c */ /* 0x004fe6000000180c */
[----:B-----5:R-:W-:Y:S01]  /*40390*/  STL.64 [R1+0x1960], R22 ;  /* 0x0019601601007387 */ /* 0x020fe20000100a00 */
[----:B---3--:R0:W-:Y:S03]  /*403a0*/  STL.64 [R1+0x1958], R20 ;  /* 0x0019581401007387 */ /* 0x0081e60000100a00 */
[----:B0-----:R-:W2:Y:S01]  /*403b0*/  LDL.LU R20, [R1+0x220] ;  /* 0x0002200001147983 */ /* 0x001ea20000300800 */
[----:B------:R-:W2:Y:S02]  /*403c0*/  LDL.LU R21, [R1+0x224] ;  /* 0x0002240001157983 */ /* 0x000ea40000300800 */
[----:B------:R-:W2:Y:S02]  /*403d0*/  LDL.LU R22, [R1+0x228] ;  /* 0x0002280001167983 */ /* 0x000ea40000300800 */
[----:B------:R-:W2:Y:S01]  /*403e0*/  LDL.LU R23, [R1+0x22c] ;  /* 0x00022c0001177983 */ /* 0x000ea20000300800 */
[----:B------:R-:W2:Y:S01]  /*403f0*/  LDL.LU.64 R14, [R1+0x1970] ;  /* 0x00197000010e7983 */ /* 0x000ea20000300a00 */
[----:B------:R-:W2:Y:S02]  /*40400*/  LDL.LU.64 R12, [R1+0x1968] ;  /* 0x00196800010c7983 */ /* 0x000ea40000300a00 */
[----:B------:R-:W-:-:S02]  /*40410*/  IMAD.MOV.U32 R6, RZ, RZ, R5 ;  /* 0x000000ffff067224 */ /* 0x000fc400078e0005 */
[----:B------:R-:W-:-:S05]  /*40420*/  IMAD.MOV.U32 R7, RZ, RZ, R4 ;  /* 0x000000ffff077224 */ /* 0x000fca00078e0004 */
[----:B------:R0:W-:Y:S01]  /*40430*/  STL.64 [R1+0x490], R8 ;  /* 0x0004900801007387 */ /* 0x0001e20000100a00 */
[----:B------:R1:W-:Y:S03]  /*40440*/  STL.64 [R1+0x498], R10 ;  /* 0x0004980a01007387 */ /* 0x0003e60000100a00 */
[----:B0-----:R-:W3:Y:S01]  /*40450*/  LDL.LU R8, [R1+0x260] ;  /* 0x0002600001087983 */ /* 0x001ee20000300800 */
[----:B------:R-:W3:Y:S02]  /*40460*/  LDL.LU R9, [R1+0x264] ;  /* 0x0002640001097983 */ /* 0x000ee40000300800 */
[----:B-1----:R-:W3:Y:S02]  /*40470*/  LDL.LU R10, [R1+0x268] ;  /* 0x00026800010a7983 */ /* 0x002ee40000300800 */
[----:B------:R-:W3:Y:S01]  /*40480*/  LDL.LU R11, [R1+0x26c] ;  /* 0x00026c00010b7983 */ /* 0x000ee20000300800 */
[----:B--2---:R-:W-:Y:S01]  /*40490*/  HMMA.16816.F32 R4, R12, R6, R20 ;  /* 0x000000060c04723c */ /* 0x004fe20000001814 */
[----:B------:R-:W2:Y:S01]  /*404a0*/  LDL.LU.64 R22, [R1+0x1960] ;  /* 0x0019600001167983 */ /* 0x000ea20000300a00 */
[----:B------:R-:W2:Y:S11]  /*404b0*/  LDL.LU.64 R20, [R1+0x1958] ;  /* 0x0019580001147983 */ /* 0x000eb60000300a00 */
[----:B------:R-:W-:Y:S10]  /*404c0*/  @!UPT UIADD3 URZ, URZ, URZ, URZ ;  /* 0x0000003f3f3ff290 */ /* 0x000ff4000fffe03f */
[----:B------:R-:W-:Y:S01]  /*404d0*/  STL.64 [R1+0x4f0], R4 ;  /* 0x0004f00401007387 */ /* 0x000fe20000100a00 */
[----:B------:R0:W-:Y:S03]  /*404e0*/  STL.64 [R1+0x4f8], R6 ;  /* 0x0004f80601007387 */ /* 0x0001e60000100a00 */
[----:B0-----:R-:W2:Y:S04]  /*404f0*/  LDL.LU.64 R6, [R1+0x1950] ;  /* 0x0019500001067983 */ /* 0x001ea80000300a00 */
[----:B------:R-:W0:Y:S02]  /*40500*/  S2R R29, SR_TID.X ;  /* 0x00000000001d7919 */ /* 0x000e240000002100 */
[C---:B0-----:R-:W-:Y:S01]  /*40510*/  LOP3.LUT R19, R29.reuse, 0x7, RZ, 0xc0, !PT ;  /* 0x000000071d137812 */ /* 0x041fe200078ec0ff */
[----:B------:R-:W-:-:S03]  /*40520*/  IMAD.SHL.U32 R18, R29, 0x80, RZ ;  /* 0x000000801d127824 */ /* 0x000fc600078e00ff */
[----:B------:R-:W-:-:S04]  /*40530*/  SHF.L.U32 R19, R19, 0x4, RZ ;  /* 0x0000000413137819 */ /* 0x000fc800000006ff */
[----:B------:R-:W-:-:S04]  /*40540*/  LOP3.LUT R17, R19, 0x780, R18, 0xf8, !PT ;  /* 0x0000078013117812 */ /* 0x000fc800078ef812 */
[----:B------:R-:W-:-:S04]  /*40550*/  LOP3.LUT R17, R17, 0x10, R29, 0x78, !PT ;  /* 0x0000001011117812 */ /* 0x000fc800078e781d */
[----:B------:R-:W-:-:S06]  /*40560*/  LOP3.LUT R17, R17, 0x40, RZ, 0x3c, !PT ;  /* 0x0000004011117812 */ /* 0x000fcc00078e3cff */
[----:B------:R-:W0:Y:S01]  /*40570*/  LDSM.16.M88.4 R16, [R17+0x50000] ;  /* 0x050000001110783b */ /* 0x000e220000000200 */
[----:B--2---:R-:W-:Y:S03]  /*40580*/  HMMA.16816.F32 R4, R12, R6, R20 ;  /* 0x000000060c04723c */ /* 0x004fe60000001814 */
[----:B------:R-:W2:Y:S11]  /*40590*/  LDL.LU.64 R22, [R1+0x1948] ;  /* 0x0019480001167983 */ /* 0x000eb60000300a00 */
[----:B------:R-:W-:Y:S09]  /*405a0*/  @!UPT UIADD3 URZ, URZ, URZ, URZ ;  /* 0x0000003f3f3ff290 */ /* 0x000ff2000fffe03f */
[----:B------:R-:W-:Y:S01]  /*405b0*/  STL.64 [R1+0x4e0], R4 ;  /* 0x0004e00401007387 */ /* 0x000fe20000100a00 */
[----:B------:R1:W-:Y:S03]  /*405c0*/  STL.64 [R1+0x4e8], R6 ;  /* 0x0004e80601007387 */ /* 0x0003e60000100a00 */
[----:B-1----:R-:W5:Y:S01]  /*405d0*/  LDL.LU.64 R6, [R1+0x1940] ;  /* 0x0019400001067983 */ /* 0x002f620000300a00 */
[----:B------:R-:W5:Y:S02]  /*405e0*/  LDL.LU.64 R4, [R1+0x1938] ;  /* 0x0019380001047983 */ /* 0x000f640000300a00 */
[----:B0-----:R0:W-:Y:S02]  /*405f0*/  STL [R1+0x60], R16 ;  /* 0x0000601001007387 */ /* 0x0011e40000100800 */
[----:B0-----:R-:W3:Y:S01]  /*40600*/  LDL.LU R16, [R1+0x1930] ;  /* 0x0019300001107983 */ /* 0x001ee20000300800 */
[----:B------:R-:W-:Y:S01]  /*40610*/  MOV R20, R18 ;  /* 0x0000001200147202 */ /* 0x000fe20000000f00 */
[----:B------:R-:W-:-:S02]  /*40620*/  IMAD.MOV.U32 R21, RZ, RZ, R19 ;  /* 0x000000ffff157224 */ /* 0x000fc400078e0013 */
[----:B--2---:R-:W-:Y:S03]  /*40630*/  STL.64 [R1+0x18f0], R22 ;  /* 0x0018f01601007387 */ /* 0x004fe60000100a00 */
[----:B------:R-:W-:Y:S01]  /*40640*/  STL.64 [R1+0x18e8], R20 ;  /* 0x0018e81401007387 */ /* 0x000fe20000100a00 */
[C---:B-----5:R-:W-:Y:S11]  /*40650*/  HMMA.16816.F32 R4, R12.reuse, R22, R4 ;  /* 0x000000160c04723c */ /* 0x060ff60000001804 */
[----:B------:R-:W-:Y:S11]  /*40660*/  @!UPT UIADD3 URZ, URZ, URZ, URZ ;  /* 0x0000003f3f3ff290 */ /* 0x000ff6000fffe03f */
[----:B------:R-:W-:Y:S01]  /*40670*/  @!UPT UIADD3 URZ, URZ, URZ, URZ ;  /* 0x0000003f3f3ff290 */ /* 0x000fe2000fffe03f */
[----:B------:R-:W-:Y:S01]  /*40680*/  STL.64 [R1+0x4d0], R4 ;  /* 0x0004d00401007387 */ /* 0x000fe20000100a00 */
[----:B------:R-:W-:Y:S02]  /*40690*/  STL.64 [R1+0x4d8], R6 ;  /* 0x0004d80601007387 */ /* 0x000fe40000100a00 */
[----:B---3--:R-:W0:Y:S02]  /*406a0*/  LDSM.16.M88.4 R4, [R16+0x40000] ;  /* 0x040000001004783b */ /* 0x008e240000000200 */
[----:B0-----:R-:W-:Y:S02]  /*406b0*/  STL [R1+0x1414], R6 ;  /* 0x0014140601007387 */ /* 0x001fe40000100800 */
[----:B------:R-:W-:Y:S02]  /*406c0*/  STL [R1+0x1410], R7 ;  /* 0x0014100701007387 */ /* 0x000fe40000100800 */
[----:B------:R0:W-:Y:S02]  /*406d0*/  STL.64 [R1+0x18b0], R4 ;  /* 0x0018b00401007387 */ /* 0x0001e40000100a00 */
[----:B0-----:R-:W-:Y:S01]  /*406e0*/  HMMA.16816.F32 R4, R12, R26, R8 ;  /* 0x0000001a0c04723c */ /* 0x001fe20000001808 */
[----:B------:R-:W0:Y:S04]  /*406f0*/  LDSM.16.M88.4 R8, [R16+0x44000] ;  /* 0x044000001008783b */ /* 0x000e280000000200 */
[----:B------:R-:W1:Y:S04]  /*40700*/  LDSM.16.M88.4 R12, [R16+0x48000] ;  /* 0x04800000100c783b */ /* 0x000e680000000200 */
[----:B------:R-:W-:Y:S01]  /*40710*/  STL.64 [R1+0x18e0], R26 ;  /* 0x0018e01a01007387 */ /* 0x000fe20000100a00 */
[----:B----4-:R-:W-:Y:S11]  /*40720*/  STL.64 [R1+0x18d8], R24 ;  /* 0x0018d81801007387 */ /* 0x010ff60000100a00 */
[----:B------:R-:W-:Y:S02]  /*40730*/  @!UPT UIADD3 URZ, URZ, URZ, URZ ;  /* 0x0000003f3f3ff290 */ /* 0x000fe4000fffe03f */
[----:B------:R2:W-:Y:S01]  /*40740*/  STL.64 [R1+0x480], R4 ;  /* 0x0004800401007387 */ /* 0x0005e20000100a00 */
[----:B------:R3:W-:Y:S03]  /*40750*/  STL.64 [R1+0x488], R6 ;  /* 0x0004880601007387 */ /* 0x0007e60000100a00 */
[----:B0-----:R-:W-:Y:S01]  /*40760*/  STL [R1+0x16d4], R10 ;  /* 0x0016d40a01007387 */ /* 0x001fe20000100800 */
[----:B------:R-:W-:Y:S02]  /*40770*/  STL [R1+0x16d0], R11 ;  /* 0x0016d00b01007387 */ /* 0x000fe40000100800 */
[----:B------:R0:W-:Y:S02]  /*40780*/  STL.64 [R1+0x1910], R8 ;  /* 0x0019100801007387 */ /* 0x0001e40000100a00 */
[----:B-1----:R-:W-:Y:S01]  /*40790*/  STL [R1+0x141c], R14 ;  /* 0x00141c0e01007387 */ /* 0x002fe20000100800 */
[----:B------:R-:W-:Y:S01]  /*407a0*/  STL [R1+0x1418], R15 ;  /* 0x0014180f01007387 */ /* 0x000fe20000100800 */
[----:B------:R-:W-:Y:S02]  /*407b0*/  STL.64 [R1+0x1898], R12 ;  /* 0x0018980c01007387 */ /* 0x000fe40000100a00 */
[----:B--2---:R-:W2:Y:S02]  /*407c0*/  LDL.LU R4, [R1+0x210] ;  /* 0x0002100001047983 */ /* 0x004ea40000300800 */
[----:B------:R-:W2:Y:S01]  /*407d0*/  LDL.LU R5, [R1+0x214] ;  /* 0x0002140001057983 */ /* 0x000ea20000300800 */
[----:B---3--:R-:W3:Y:S01]  /*407e0*/  LDL.LU R6, [R1+0x218] ;  /* 0x0002180001067983 */ /* 0x008ee20000300800 */
[----:B------:R-:W3:Y:S03]  /*407f0*/  LDL.LU R7, [R1+0x21c] ;  /* 0x00021c0001077983 */ /* 0x000ee60000300800 */
[----:B0-----:R-:W4:Y:S01]  /*40800*/  LDL.LU R8, [R1+0x2c0] ;  /* 0x0002c00001087983 */ /* 0x001f220000300800 */
[----:B------:R-:W4:Y:S02]  /*40810*/  LDL.LU R9, [R1+0x2c4] ;  /* 0x0002c40001097983 */ /* 0x000f240000300800 */
[----:B------:R-:W5:Y:S02]  /*40820*/  LDL.LU R10, [R1+0x2c8] ;  /* 0x0002c800010a7983 */ /* 0x000f640000300800 */
[----:B------:R-:W5:Y:S02]  /*40830*/  LDL.LU R11, [R1+0x2cc] ;  /* 0x0002cc00010b7983 */ /* 0x000f640000300800 */
[----:B-----5:R-:W-:Y:S01]  /*40840*/  STL.64 [R1+0x1920], R10 ;  /* 0x0019200a01007387 */ /* 0x020fe20000100a00 */
[----:B----4-:R-:W-:Y:S02]  /*40850*/  STL.64 [R1+0x1918], R8 ;  /* 0x0019180801007387 */ /* 0x010fe40000100a00 */
[----:B------:R-:W4:Y:S01]  /*40860*/  LDL.LU.64 R22, [R1+0x8] ;  /* 0x0000080001167983 */ /* 0x000f220000300a00 */
[----:B------:R-:W0:Y:S01]  /*40870*/  S2R R19, SR_TID.X ;  /* 0x0000000000137919 */ /* 0x000e220000002100 */
[----:B------:R-:W-:Y:S01]  /*40880*/  IMAD.MOV.U32 R29, RZ, RZ, R17 ;  /* 0x000000ffff1d7224 */ /* 0x000fe200078e0011 */
[----:B0-----:R-:W-:-:S02]  /*40890*/  LOP3.LUT R18, R19, 0x7, RZ, 0xc0, !PT ;  /* 0x0000000713127812 */ /* 0x001fc400078ec0ff */
[----:B------:R-:W-:-:S03]  /*408a0*/  SHF.L.U32 R17, R19, 0x7, RZ ;  /* 0x0000000713117819 */ /* 0x000fc600000006ff */
[----:B------:R-:W-:Y:S01]  /*408b0*/  IMAD.SHL.U32 R18, R18, 0x10, RZ ;  /* 0x0000001012127824 */ /* 0x000fe200078e00ff */
[----:B----4-:R0:W-:Y:S04]  /*408c0*/  STL.64 [R1+0x1908], R22 ;  /* 0x0019081601007387 */ /* 0x0101e80000100a00 */
[----:B0-----:R-:W4:Y:S01]  /*408d0*/  LDL.LU.64 R22, [R1+0x18] ;  /* 0x0000180001167983 */ /* 0x001f220000300a00 */
[----:B------:R-:W5:Y:S02]  /*408e0*/  LDL.LU R24, [R1+0x2a0] ;  /* 0x0002a00001187983 */ /* 0x000f640000300800 */
[----:B------:R-:W5:Y:S02]  /*408f0*/  LDL.LU R25, [R1+0x2a4] ;  /* 0x0002a40001197983 */ /* 0x000f640000300800 */
[----:B------:R-:W2:Y:S01]  /*40900*/  LDL.LU R26, [R1+0x2a8] ;  /* 0x0002a800011a7983 */ /* 0x000ea20000300800 */
[----:B------:R-:W2:Y:S01]  /*40910*/  LDL.LU R27, [R1+0x2ac] ;  /* 0x0002ac00011b7983 */ /* 0x000ea20000300800 */
[----:B------:R-:W-:-:S04]  /*40920*/  LOP3.LUT R14, R18, 0x780, R17, 0xf8, !PT ;  /* 0x00000780120e7812 */ /* 0x000fc800078ef811 */
[----:B------:R-:W-:Y:S02]  /*40930*/  LOP3.LUT R14, R14, 0x10, R19, 0x78, !PT ;  /* 0x000000100e0e7812 */ /* 0x000fe400078e7813 */
[----:B------:R-:W0:Y:S02]  /*40940*/  LDSM.16.M88.4 R16, [R16+0x4c000] ;  /* 0x04c000001010783b */ /* 0x000e240000000200 */
[----:B------:R-:W-:-:S05]  /*40950*/  LOP3.LUT R14, R14, 0x40, RZ, 0x3c, !PT ;  /* 0x000000400e0e7812 */ /* 0x000fca00078e3cff */
[----:B------:R-:W1:Y:S04]  /*40960*/  LDSM.16.M88.4 R8, [R14+0x50800] ;  /* 0x050800000e08783b */ /* 0x000e680000000200 */
[----:B--2---:R-:W-:Y:S01]  /*40970*/  STL.64 [R1+0x1900], R26 ;  /* 0x0019001a01007387 */ /* 0x004fe20000100a00 */
[----:B-----5:R2:W-:Y:S03]  /*40980*/  STL.64 [R1+0x18f8], R24 ;  /* 0x0018f81801007387 */ /* 0x0205e60000100a00 */
[----:B--2---:R-:W2:Y:S01]  /*40990*/  LDL.LU R24, [R1+0x2b0] ;  /* 0x0002b00001187983 */ /* 0x004ea20000300800 */
[----:B------:R-:W2:Y:S02]  /*409a0*/  LDL.LU R25, [R1+0x2b4] ;  /* 0x0002b40001197983 */ /* 0x000ea40000300800 */
[----:B------:R-:W2:Y:S02]  /*409b0*/  LDL.LU R26, [R1+0x2b8] ;  /* 0x0002b800011a7983 */ /* 0x000ea40000300800 */
[----:B------:R-:W2:Y:S01]  /*409c0*/  LDL.LU R27, [R1+0x2bc] ;  /* 0x0002bc00011b7983 */ /* 0x000ea20000300800 */
[----:B---3--:R-:W-:Y:S01]  /*409d0*/  STL.64 [R1+0x18c0], R6 ;  /* 0x0018c00601007387 */ /* 0x008fe20000100a00 */
[----:B------:R3:W-:Y:S02]  /*409e0*/  STL.64 [R1+0x18b8], R4 ;  /* 0x0018b80401007387 */ /* 0x0007e40000100a00 */
[----:B---3--:R-:W-:-:S02]  /*409f0*/  IMAD.MOV.U32 R4, RZ, RZ, R3 ;  /* 0x000000ffff047224 */ /* 0x008fc400078e0003 */
[----:B------:R-:W-:Y:S01]  /*40a00*/  IMAD.MOV.U32 R5, RZ, RZ, R28 ;  /* 0x000000ffff057224 */ /* 0x000fe200078e001c */
[----:B------:R-:W3:Y:S01]  /*40a10*/  LDL.LU R3, [R1+0x192c] ;  /* 0x00192c0001037983 */ /* 0x000ee20000300800 */
[----:B------:R-:W5:Y:S02]  /*40a20*/  LDL.LU R28, [R1+0x1928] ;  /* 0x00192800011c7983 */ /* 0x000f640000300800 */
[----:B0-----:R-:W-:Y:S02]  /*40a30*/  STL [R1+0x1444], R18 ;  /* 0x0014441201007387 */ /* 0x001fe40000100800 */
[----:B------:R-:W-:Y:S01]  /*40a40*/  STL [R1+0x1440], R19 ;  /* 0x0014401301007387 */ /* 0x000fe20000100800 */
[----:B------:R0:W-:Y:S04]  /*40a50*/  STL.64 [R1+0x18a8], R16 ;  /* 0x0018a81001007387 */ /* 0x0001e80000100a00 */
[----:B0-----:R-:W2:Y:S01]  /*40a60*/  LDL.LU.64 R16, [R1+0x40] ;  /* 0x0000400001107983 */ /* 0x001ea20000300a00 */
[----:B------:R-:W2:Y:S03]  /*40a70*/  LDL.LU.64 R18, [R1+0x48] ;  /* 0x0000480001127983 */ /* 0x000ea60000300a00 */
[----:B--2---:R-:W-:Y:S01]  /*40a80*/  STL.64 [R1+0x18d0], R18 ;  /* 0x0018d01201007387 */ /* 0x004fe20000100a00 */
[----:B------:R0:W-:Y:S03]  /*40a90*/  STL.64 [R1+0x18c8], R16 ;  /* 0x0018c81001007387 */ /* 0x0001e60000100a00 */
[----:B0-----:R-:W2:Y:S01]  /*40aa0*/  LDL.LU R16, [R1+0x250] ;  /* 0x0002500001107983 */ /* 0x001ea20000300800 */
[----:B------:R-:W2:Y:S02]  /*40ab0*/  LDL.LU R17, [R1+0x254] ;  /* 0x0002540001117983 */ /* 0x000ea40000300800 */
[----:B------:R-:W2:Y:S02]  /*40ac0*/  LDL.LU R18, [R1+0x258] ;  /* 0x0002580001127983 */ /* 0x000ea40000300800 */
[----:B-1----:R-:W-:Y:S01]  /*40ad0*/  STL.64 [R1+0x30], R8 ;  /* 0x0000300801007387 */ /* 0x002fe20000100a00 */
[----:B------:R0:W-:Y:S04]  /*40ae0*/  STL.64 [R1+0x38], R10 ;  /* 0x0000380a01007387 */ /* 0x0001e80000100a00 */
[----:B0-----:R-:W2:Y:S01]  /*40af0*/  LDL.LU.64 R10, [R1+0x1920] ;  /* 0x00192000010a7983 */ /* 0x001ea20000300a00 */
[----:B------:R-:W2:Y:S01]  /*40b00*/  LDL.LU.64 R8, [R1+0x1918] ;  /* 0x0019180001087983 */ /* 0x000ea20000300a00 */
[----:B------:R-:W-:Y:S01]  /*40b10*/  MOV R6, R2 ;  /* 0x0000000200067202 */ /* 0x000fe20000000f00 */
[----:B------:R-:W-:Y:S01]  /*40b20*/  IMAD.MOV.U32 R7, RZ, RZ, R0 ;  /* 0x000000ffff077224 */ /* 0x000fe200078e0000 */
[----:B----4-:R-:W-:Y:S01]  /*40b30*/  MOV R2, R22 ;  /* 0x0000001600027202 */ /* 0x010fe20000000f00 */
[----:B------:R-:W-:-:S05]  /*40b40*/  IMAD.MOV.U32 R0, RZ, RZ, R23 ;  /* 0x000000ffff007224 */ /* 0x000fca00078e0017 */
[----:B--2---:R-:W-:Y:S01]  /*40b50*/  HMMA.16816.F32 R8, R4, R22, R8 ;  /* 0x000000160408723c */ /* 0x004fe20000001808 */
[----:B------:R-:W0:Y:S11]  /*40b60*/  LDSM.16.M88.4 R20, [R14+0x51000] ;  /* 0x051000000e14783b */ /* 0x000e360000000200 */
[----:B------:R-:W-:Y:S11]  /*40b70*/  @!UPT UIADD3 URZ, URZ, URZ, URZ ;  /* 0x0000003f3f3ff290 */ /* 0x000ff6000fffe03f */
[----:B------:R1:W-:Y:S01]  /*40b80*/  STL.64 [R1+0x470], R8 ;  /* 0x0004700801007387 */ /* 0x0003e20000100a00 */
[----:B------:R0:W-:Y:S03]  /*40b90*/  STL.64 [R1+0x478], R10 ;  /* 0x0004780a01007387 */ /* 0x0001e60000100a00 */
[----:B-1----:R-:W2:Y:S01]  /*40ba0*/  LDL.LU.64 R8, [R1+0x1910] ;  /* 0x0019100001087983 */ /* 0x002ea20000300a00 */
[----:B0-----:R-:W-:-:S03]  /*40bb0*/  IMAD.MOV.U32 R11, RZ, RZ, R22 ;  /* 0x000000ffff0b7224 */ /* 0x001fc600078e0016 */
[----:B------:R-:W-:Y:S01]  /*40bc0*/  STL.64 [R1+0x20], R20 ;  /* 0x0000201401007387 */ /* 0x000fe20000100a00 */
[----:B------:R-:W-:Y:S02]  /*40bd0*/  MOV R10, R23 ;  /* 0x00000017000a7202 */ /* 0x000fe40000000f00 */
[----:B------:R-:W4:Y:S02]  /*40be0*/  LDL.LU.64 R22, [R1+0x1908] ;  /* 0x0019080001167983 */ /* 0x000f240000300a00 */
[----:B------:R0:W-:Y:S01]  /*40bf0*/  STL [R1+0x18a0], R14 ;  /* 0x0018a00e01007387 */ /* 0x0001e20000100800 */
[----:B------:R-:W-:Y:S01]  /*40c00*/  STL [R1+0x17f4], R10 ;  /* 0x0017f40a01007387 */ /* 0x000fe20000100800 */
[----:B------:R-:W-:Y:S02]  /*40c10*/  STL [R1+0x17f0], R11 ;  /* 0x0017f00b01007387 */ /* 0x000fe40000100800 */
[----:B------:R-:W-:Y:S02]  /*40c20*/  IMAD.MOV.U32 R15, RZ, RZ, R0 ;  /* 0x000000ffff0f7224 */ /* 0x000fe400078e0000 */
[----:B0-----:R-:W-:Y:S01]  /*40c30*/  IMAD.MOV.U32 R14, RZ, RZ, R2 ;  /* 0x000000ffff0e7224 */ /* 0x001fe200078e0002 */
[C---:B----4-:R-:W-:Y:S01]  /*40c40*/  HMMA.16816.F32 R24, R4.reuse, R22, R24 ;  /* 0x000000160418723c */ /* 0x050fe20000001818 */
[----:B------:R-:W-:Y:S01]  /*40c50*/  MOV R2, R22 ;  /* 0x0000001600027202 */ /* 0x000fe20000000f00 */
[----:B------:R-:W-:Y:S11]  /*40c60*/  IMAD.MOV.U32 R0, RZ, RZ, R23 ;  /* 0x000000ffff007224 */ /* 0x000ff600078e0017 */
[----:B------:R-:W-:Y:S10]  /*40c70*/  @!UPT UIADD3 URZ, URZ, URZ, URZ ;  /* 0x0000003f3f3ff290 */ /* 0x000ff4000fffe03f */
[----:B------:R-:W-:Y:S01]  /*40c80*/  STL.64 [R1+0x4c0], R24 ;  /* 0x0004c01801007387 */ /* 0x000fe20000100a00 */
[----:B------:R0:W-:Y:S03]  /*40c90*/  STL.64 [R1+0x4c8], R26 ;  /* 0x0004c81a01007387 */ /* 0x0001e60000100a00 */
[----:B0-----:R-:W4:Y:S01]  /*40ca0*/  LDL.LU.64 R26, [R1+0x1900] ;  /* 0x00190000011a7983 */ /* 0x001f220000300a00 */
[----:B------:R-:W4:Y:S02]  /*40cb0*/  LDL.LU.64 R24, [R1+0x18f8] ;  /* 0x0018f80001187983 */ /* 0x000f240000300a00 */
[----:B------:R-:W4:Y:S02]  /*40cc0*/  LDL.LU.64 R22, [R1+0x18f0] ;  /* 0x0018f00001167983 */ /* 0x000f240000300a00 */
[----:B------:R-:W2:Y:S02]  /*40cd0*/  LDL.LU.64 R20, [R1+0x18e8] ;  /* 0x0018e80001147983 */ /* 0x000ea40000300a00 */
[----:B-----5:R-:W-:Y:S01]  /*40ce0*/  IMAD.MOV.U32 R19, RZ, RZ, R28 ;  /* 0x000000ffff137224 */ /* 0x020fe200078e001c */
[C---:B----4-:R-:W-:Y:S11]  /*40cf0*/  HMMA.16816.F32 R24, R4.reuse, R22, R24 ;  /* 0x000000160418723c */ /* 0x050ff60000001818 */
[----:B------:R-:W-:Y:S11]  /*40d00*/  @!UPT UIADD3 URZ, URZ, URZ, URZ ;  /* 0x0000003f3f3ff290 */ /* 0x000ff6000fffe03f */
[----:B------:R-:W-:Y:S01]  /*40d10*/  @!UPT UIADD3 URZ, URZ, URZ, URZ ;  /* 0x0000003f3f3ff290 */ /* 0x000fe2000fffe03f */
[----:B------:R-:W-:Y:S01]  /*40d20*/  STL.64 [R1+0x5a0], R24 ;  /* 0x0005a01801007387 */ /* 0x000fe20000100a00 */
[----:B------:R0:W-:Y:S02]  /*40d30*/  STL [R1+0x5ac], R27 ;  /* 0x0005ac1b01007387 */ /* 0x0001e40000100800 */
[----:B------:R-:W-:Y:S02]  /*40d40*/  IMAD.MOV.U32 R28, RZ, RZ, R26 ;  /* 0x000000ffff1c7224 */ /* 0x000fe400078e001a */
[----:B0-----:R-:W4:Y:S01]  /*40d50*/  LDL.LU.64 R26, [R1+0x18e0] ;  /* 0x0018e000011a7983 */ /* 0x001f220000300a00 */
[----:B------:R-:W5:Y:S02]  /*40d60*/  LDL.LU.64 R24, [R1+0x18d8] ;  /* 0x0018d80001187983 */ /* 0x000f640000300a00 */
[----:B------:R-:W-:Y:S02]  /*40d70*/  STL.64 [R1+0x1880], R22 ;  /* 0x0018801601007387 */ /* 0x000fe40000100a00 */
[----:B--2---:R-:W-:Y:S01]  /*40d80*/  STL.64 [R1+0x1878], R20 ;  /* 0x0018781401007387 */ /* 0x004fe20000100a00 */
[----:B------:R-:W-:Y:S01]  /*40d90*/  STL [R1+0x1660], R28 ;  /* 0x0016601c01007387 */ /* 0x000fe20000100800 */
[----:B----4-:R-:W-:Y:S03]  /*40da0*/  HMMA.16816.F32 R4, R4, R26, R16 ;  /* 0x0000001a0404723c */ /* 0x010fe60000001810 */
[----:B------:R-:W2:Y:S01]  /*40db0*/  LDL.LU.64 R18, [R1+0x18d0] ;  /* 0x0018d00001127983 */ /* 0x000ea20000300a00 */
[----:B------:R-:W4:Y:S11]  /*40dc0*/  LDL.LU.64 R16, [R1+0x18c8] ;  /* 0x0018c80001107983 */ /* 0x000f360000300a00 */
[----:B------:R-:W-:Y:S08]  /*40dd0*/  @!UPT UIADD3 URZ, URZ, URZ, URZ ;  /* 0x0000003f3f3ff290 */ /* 0x000ff0000fffe03f */
[----:B------:R-:W-:Y:S01]  /*40de0*/  STL.64 [R1+0x600], R4 ;  /* 0x0006000401007387 */ /* 0x000fe20000100a00 */
[----:B------:R0:W-:Y:S03]  /*40df0*/  STL.64 [R1+0x608], R6 ;  /* 0x0006080601007387 */ /* 0x0001e60000100a00 */
[----:B0-----:R-:W4:Y:S01]  /*40e00*/  LDL.LU.64 R6, [R1+0x18c0] ;  /* 0x0018c00001067983 */ /* 0x001f220000300a00 */
[----:B------:R-:W4:Y:S02]  /*40e10*/  LDL.LU.64 R4, [R1+0x18b8] ;  /* 0x0018b80001047983 */ /* 0x000f240000300a00 */
[----:B------:R-:W-:Y:S02]  /*40e20*/  STL.64 [R1+0x1890], R26 ;  /* 0x0018901a01007387 */ /* 0x000fe40000100a00 */
[----:B-----5:R0:W-:Y:S01]  /*40e30*/  STL.64 [R1+0x1888], R24 ;  /* 0x0018881801007387 */ /* 0x0201e20000100a00 */
[----:B------:R-:W-:Y:S01]  /*40e40*/  MOV R22, R2 ;  /* 0x0000000200167202 */ /* 0x000fe20000000f00 */
[----:B0-----:R-:W5:Y:S01]  /*40e50*/  LDL.LU R24, [R1+0x200] ;  /* 0x0002000001187983 */ /* 0x001f620000300800 */
[----:B------:R-:W5:Y:S02]  /*40e60*/  LDL.LU R25, [R1+0x204] ;  /* 0x0002040001197983 */ /* 0x000f640000300800 */
[----:B------:R-:W5:Y:S02]  /*40e70*/  LDL.LU R26, [R1+0x208] ;  /* 0x00020800011a7983 */ /* 0x000f640000300800 */
[----:B------:R-:W5:Y:S02]  /*40e80*/  LDL.LU R27, [R1+0x20c] ;  /* 0x00020c00011b7983 */ /* 0x000f640000300800 */
[----:B--2---:R-:W-:Y:S01]  /*40e90*/  IMAD.MOV.U32 R2, RZ, RZ, R18 ;  /* 0x000000ffff027224 */ /* 0x004fe200078e0012 */
[----:B----4-:R-:W-:Y:S01]  /*40ea0*/  HMMA.16816.F32 R12, R16, R14, R4 ;  /* 0x0000000e100c723c */ /* 0x010fe20000001804 */
[----:B------:R-:W2:Y:S06]  /*40eb0*/  LDL.LU.64 R4, [R1+0x18b0] ;  /* 0x0018b00001047983 */ /* 0x000eac0000300a00 */
[----:B------:R-:W-:Y:S01]  /*40ec0*/  IMAD.MOV.U32 R7, RZ, RZ, R16 ;  /* 0x000000ffff077224 */ /* 0x000fe200078e0010 */
[----:B------:R-:W-:-:S02]  /*40ed0*/  MOV R6, R17 ;  /* 0x0000001100067202 */ /* 0x000fc40000000f00 */
[----:B------:R-:W4:Y:S11]  /*40ee0*/  LDL.LU.64 R16, [R1+0x18a8] ;  /* 0x0018a80001107983 */ /* 0x000f360000300a00 */
[----:B------:R-:W-:Y:S02]  /*40ef0*/  @!UPT UIADD3 URZ, URZ, URZ, URZ ;  /* 0x0000003f3f3ff290 */ /* 0x000fe4000fffe03f */
[----:B------:R-:W-:Y:S01]  /*40f00*/  STL.64 [R1+0x5f0], R12 ;  /* 0x0005f00c01007387 */ /* 0x000fe20000100a00 */
[----:B------:R-:W-:Y:S02]  /*40f10*/  MOV R18, R14 ;  /* 0x0000000e00127202 */ /* 0x000fe40000000f00 */
[----:B------:R-:W2:Y:S02]  /*40f20*/  LDL.LU R14, [R1+0x18a0] ;  /* 0x0018a000010e7983 */ /* 0x000ea40000300800 */
[----:B------:R-:W-:Y:S02]  /*40f30*/  IMAD.MOV.U32 R23, RZ, RZ, R0 ;  /* 0x000000ffff177224 */ /* 0x000fe400078e0000 */
[----:B------:R-:W-:Y:S02]  /*40f40*/  IMAD.MOV.U32 R0, RZ, RZ, R19 ;  /* 0x000000ffff007224 */ /* 0x000fe400078e0013 */
[----:B------:R-:W-:-:S05]  /*40f50*/  IMAD.MOV.U32 R19, RZ, RZ, R15 ;  /* 0x000000ffff137224 */ /* 0x000fca00078e000f */
[----:B------:R-:W-:Y:S01]  /*40f60*/  STL [R1+0x145c], R19 ;  /* 0x00145c1301007387 */ /* 0x000fe20000100800 */
[----:B------:R-:W-:Y:S03]  /*40f70*/  STL [R1+0x1458], R18 ;  /* 0x0014581201007387 */ /* 0x000fe60000100800 */
[----:B--2---:R-:W0:Y:S02]  /*40f80*/  LDSM.16.M88.4 R12, [R14+0x51800] ;  /* 0x051800000e0c783b */ /* 0x004e240000000200 */
[----:B0-----:R-:W-:Y:S02]  /*40f90*/  IMAD.MOV.U32 R19, RZ, RZ, R14 ;  /* 0x000000ffff137224 */ /* 0x001fe400078e000e */
[----:B------:R-:W-:Y:S02]  /*40fa0*/  IMAD.MOV.U32 R18, RZ, RZ, R15 ;  /* 0x000000ffff127224 */ /* 0x000fe400078e000f */
[----:B------:R-:W-:Y:S01]  /*40fb0*/  IMAD.MOV.U32 R11, RZ, RZ, R12 ;  /* 0x000000ffff0b7224 */ /* 0x000fe200078e000c */
[----:B------:R-:W-:-:S02]  /*40fc0*/  MOV R28, R13 ;  /* 0x0000000d001c7202 */ /* 0x000fc40000000f00 */
[----:B------:R-:W2:Y:S01]  /*40fd0*/  LDL.LU.64 R12, [R1+0x1898] ;  /* 0x00189800010c7983 */ /* 0x000ea20000300a00 */
[----:B------:R0:W-:Y:S02]  /*40fe0*/  STL.64 [R1+0x1848], R18 ;  /* 0x0018481201007387 */ /* 0x0001e40000100a00 */
[----:B----4-:R1:W-:Y:S02]  /*40ff0*/  STL.64 [R1+0x1840], R16 ;  /* 0x0018401001007387 */ /* 0x0103e40000100a00 */
[----:B0-----:R-:W-:Y:S01]  /*41000*/  IMAD.MOV.U32 R18, RZ, RZ, R2 ;  /* 0x000000ffff127224 */ /* 0x001fe200078e0002 */
[----:B-1----:R-:W-:Y:S01]  /*41010*/  MOV R16, R7 ;  /* 0x0000000700107202 */ /* 0x002fe20000000f00 */
[----:B------:R-:W-:Y:S01]  /*41020*/  IMAD.MOV.U32 R17, RZ, RZ, R6 ;  /* 0x000000ffff117224 */ /* 0x000fe200078e0006 */
[----:B------:R-:W-:-:S07]  /*41030*/  MOV R19, R0 ;  /* 0x0000000000137202 */ /* 0x000fce0000000f00 */
[----:B-----5:R-:W-:Y:S01]  /*41040*/  HMMA.16816.F32 R20, R16, R22, R24 ;  /* 0x000000161014723c */ /* 0x020fe20000001818 */
[----:B------:R-:W-:Y:S01]  /*41050*/  STL [R1+0x17f8], R11 ;  /* 0x0017f80b01007387 */ /* 0x000fe20000100800 */
[----:B------:R0:W-:Y:S03]  /*41060*/  STL.64 [R1+0x1860], R8 ;  /* 0x0018600801007387 */ /* 0x0001e60000100a00 */
[----:B0-----:R-:W4:Y:S01]  /*41070*/  LDL.LU R8, [R1+0x1f0] ;  /* 0x0001f00001087983 */ /* 0x001f220000300800 */
[----:B------:R-:W4:Y:S02]  /*41080*/  LDL.LU R10, [R1+0x1f8] ;  /* 0x0001f800010a7983 */ /* 0x000f240000300800 */
[----:B------:R-:W4:Y:S02]  /*41090*/  LDL.LU R11, [R1+0x1fc] ;  /* 0x0001fc00010b7983 */ /* 0x000f240000300800 */
[----:B------:R-:W5:Y:S01]  /*410a0*/  LDL.LU.64 R26, [R1+0x1890] ;  /* 0x00189000011a7983 */ /* 0x000f620000300a00 */
[----:B------:R-:W2:Y:S11]  /*410b0*/  LDL.LU.64 R24, [R1+0x1888] ;  /* 0x0018880001187983 */ /* 0x000eb60000300a00 */
[----:B------:R-:W-:Y:S02]  /*410c0*/  @!UPT UIADD3 URZ, URZ, URZ, URZ ;  /* 0x0000003f3f3ff290 */ /* 0x000fe4000fffe03f */
[----:B------:R-:W-:Y:S02]  /*410d0*/  IMAD.MOV.U32 R2, RZ, RZ, R22 ;  /* 0x000000ffff027224 */ /* 0x000fe400078e0016 */
[----:B------:R-:W-:Y:S02]  /*410e0*/  IMAD.MOV.U32 R0, RZ, RZ, R23 ;  /* 0x000000ffff007224 */ /* 0x000fe400078e0017 */
[----:B------:R-:W4:Y:S01]  /*410f0*/  LDL.LU.64 R22, [R1+0x1880] ;  /* 0x0018800001167983 */ /* 0x000f220000300a00 */
[----:B---3--:R-:W-:Y:S02]  /*41100*/  IMAD.MOV.U32 R9, RZ, RZ, R3 ;  /* 0x000000ffff097224 */ /* 0x008fe400078e0003 */
[----:B------:R-:W0:Y:S01]  /*41110*/  S2R R3, SR_TID.X ;  /* 0x0000000000037919 */ /* 0x000e220000002100 */
[----:B------:R-:W1:Y:S01]  /*41120*/  S2R R6, SR_TID.X ;  /* 0x0000000000067919 */ /* 0x000e620000002100 */
[----:B------:R-:W-:Y:S01]  /*41130*/  IMAD.MOV.U32 R7, RZ, RZ, R20 ;  /* 0x000000ffff077224 */ /* 0x000fe200078e0014 */
[----:B0-----:R-:W-:Y:S01]  /*41140*/  LOP3.LUT R14, R3, 0x7, RZ, 0xc0, !PT ;  /* 0x00000007030e7812 */ /* 0x001fe200078ec0ff */
[----:B-1----:R-:W-:Y:S01]  /*41150*/  IMAD.SHL.U32 R15, R6, 0x80, RZ ;  /* 0x00000080060f7824 */ /* 0x002fe200078e00ff */
[----:B------:R-:W-:-:S02]  /*41160*/  MOV R3, R21 ;  /* 0x0000001500037202 */ /* 0x000fc40000000f00 */
[----:B------:R-:W-:Y:S01]  /*41170*/  SHF.L.U32 R14, R14, 0x4, RZ ;  /* 0x000000040e0e7819 */ /* 0x000fe200000006ff */
[----:B------:R-:W3:Y:S01]  /*41180*/  LDL.LU.64 R20, [R1+0x1878] ;  /* 0x0018780001147983 */ /* 0x000ee20000300a00 */
[----:B------:R0:W-:Y:S02]  /*41190*/  STL [R1+0x148c], R0 ;  /* 0x00148c0001007387 */ /* 0x0001e40000100800 */
[----:B------:R-:W-:Y:S02]  /*411a0*/  STL [R1+0x1488], R2 ;  /* 0x0014880201007387 */ /* 0x000fe40000100800 */
[----:B------:R-:W-:Y:S01]  /*411b0*/  STL [R1+0x1460], R3 ;  /* 0x0014600301007387 */ /* 0x000fe20000100800 */
[----:B0-----:R-:W-:-:S04]  /*411c0*/  LOP3.LUT R0, R14, 0x780, R15, 0xf8, !PT ;  /* 0x000007800e007812 */ /* 0x001fc800078ef80f */
[----:B------:R-:W-:Y:S01]  /*411d0*/  LOP3.LUT R0, R0, 0x10, R6, 0x78, !PT ;  /* 0x0000001000007812 */ /* 0x000fe200078e7806 */
[----:B----4-:R-:W-:Y:S11]  /*411e0*/  HMMA.16816.F32 R8, R16, R22, R8 ;  /* 0x000000161008723c */ /* 0x010ff60000001808 */
[----:B------:R-:W-:Y:S11]  /*411f0*/  @!UPT UIADD3 URZ, URZ, URZ, URZ ;  /* 0x0000003f3f3ff290 */ /* 0x000ff6000fffe03f */
[----:B------:R-:W-:Y:S01]  /*41200*/  @!UPT UIADD3 URZ, URZ, URZ, URZ ;  /* 0x0000003f3f3ff290 */ /* 0x000fe2000fffe03f */
[----:B------:R0:W-:Y:S01]  /*41210*/  STL [R1+0x540], R8 ;  /* 0x0005400801007387 */ /* 0x0001e20000100800 */
[----:B------:R-:W-:Y:S01]  /*41220*/  IMAD.MOV.U32 R14, RZ, RZ, R9 ;  /* 0x000000ffff0e7224 */ /* 0x000fe200078e0009 */
[----:B------:R-:W-:Y:S01]  /*41230*/  MOV R15, R10 ;  /* 0x0000000a000f7202 */ /* 0x000fe20000000f00 */
[----:B------:R-:W-:Y:S01]  /*41240*/  IMAD.MOV.U32 R6, RZ, RZ, R11 ;  /* 0x000000ffff067224 */ /* 0x000fe200078e000b */
[----:B0-----:R-:W4:Y:S01]  /*41250*/  LDL.LU R8, [R1+0x1c0] ;  /* 0x0001c00001087983 */ /* 0x001f220000300800 */
[----:B------:R-:W4:Y:S02]  /*41260*/  LDL.LU R9, [R1+0x1c4] ;  /* 0x0001c40001097983 */ /* 0x000f240000300800 */
[----:B------:R-:W4:Y:S02]  /*41270*/  LDL.LU R10, [R1+0x1c8] ;  /* 0x0001c800010a7983 */ /* 0x000f240000300800 */
[----:B------:R-:W4:Y:S01]  /*41280*/  LDL.LU R11, [R1+0x1cc] ;  /* 0x0001cc00010b7983 */ /* 0x000f220000300800 */
[----:B------:R-:W-:Y:S01]  /*41290*/  STL.64 [R1+0x1858], R14 ;  /* 0x0018580e01007387 */ /* 0x000fe20000100a00 */
[----:B--2---:R0:W-:Y:S03]  /*412a0*/  STL.64 [R1+0x1850], R12 ;  /* 0x0018500c01007387 */ /* 0x0041e60000100a00 */
[----:B0-----:R-:W5:Y:S01]  /*412b0*/  LDL.LU R12, [R1+0x160] ;  /* 0x00016000010c7983 */ /* 0x001f620000300800 */
[----:B------:R-:W5:Y:S02]  /*412c0*/  LDL.LU R13, [R1+0x164] ;  /* 0x00016400010d7983 */ /* 0x000f640000300800 */
[----:B------:R-:W-:Y:S01]  /*412d0*/  IMAD.MOV.U32 R14, RZ, RZ, R25 ;  /* 0x000000ffff0e7224 */ /* 0x000fe200078e0019 */
[----:B------:R-:W-:-:S02]  /*412e0*/  MOV R15, R24 ;  /* 0x00000018000f7202 */ /* 0x000fc40000000f00 */
[----:B------:R-:W-:-:S05]  /*412f0*/  LOP3.LUT R0, R0, 0x40, RZ, 0x3c, !PT ;  /* 0x0000004000007812 */ /* 0x000fca00078e3cff */
[----:B-----5:R-:W-:Y:S01]  /*41300*/  HMMA.16816.F32 R12, R16, R26, R12 ;  /* 0x0000001a100c723c */ /* 0x020fe2000000180c */
[----:B------:R-:W0:Y:S04]  /*41310*/  LDSM.16.M88.4 R24, [R0+0x52000] ;  /* 0x052000000018783b */ /* 0x000e280000000200 */
[----:B0-----:R-:W-:Y:S11]  /*41320*/  STL.64 [R1+0x1740], R26 ;  /* 0x0017401a01007387 */ /* 0x001ff60000100a00 */
[----:B------:R-:W-:Y:S07]  /*41330*/  @!UPT UIADD3 URZ, URZ, URZ, URZ ;  /* 0x0000003f3f3ff290 */ /* 0x000fee000fffe03f */
[----:B------:R-:W-:Y:S02]  /*41340*/  STL.64 [R1+0x4b0], R12 ;  /* 0x0004b00c01007387 */ /* 0x000fe40000100a00 */
[----:B------:R-:W-:Y:S02]  /*41350*/  STL.64 [R1+0x4b8], R14 ;  /* 0x0004b80e01007387 */ /* 0x000fe40000100a00 */
[----:B------:R0:W-:Y:S02]  /*41360*/  STL.64 [R1+0x1738], R24 ;  /* 0x0017381801007387 */ /* 0x0001e40000100a00 */
[----:B0-----:R-:W2:Y:S01]  /*41370*/  LDL.LU R24, [R1+0x180] ;  /* 0x0001800001187983 */ /* 0x001ea20000300800 */
[----:B------:R-:W2:Y:S02]  /*41380*/  LDL.LU R25, [R1+0x184] ;  /* 0x0001840001197983 */ /* 0x000ea40000300800 */
[----:B------:R-:W5:Y:S02]  /*41390*/  LDL.LU R26, [R1+0x188] ;  /* 0x00018800011a7983 */ /* 0x000f640000300800 */
[----:B------:R-:W5:Y:S01]  /*413a0*/  LDL.LU R27, [R1+0x18c] ;  /* 0x00018c00011b7983 */ /* 0x000f620000300800 */
[----:B------:R-:W2:Y:S01]  /*413b0*/  LDL.LU R16, [R1+0x1d0] ;  /* 0x0001d00001107983 */ /* 0x000ea20000300800 */
[----:B------:R-:W3:Y:S02]  /*413c0*/  LDL.LU R17, [R1+0x1d4] ;  /* 0x0001d40001117983 */ /* 0x000ee40000300800 */
[----:B------:R-:W3:Y:S02]  /*413d0*/  LDL.LU R18, [R1+0x1d8] ;  /* 0x0001d80001127983 */ /* 0x000ee40000300800 */
[----:B------:R-:W3:Y:S01]  /*413e0*/  LDL.LU R19, [R1+0x1dc] ;  /* 0x0001dc0001137983 */ /* 0x000ee20000300800 */
[----:B------:R-:W3:Y:S01]  /*413f0*/  LDL.LU R12, [R1+0x1e0] ;  /* 0x0001e000010c7983 */ /* 0x000ee20000300800 */
[----:B------:R-:W3:Y:S02]  /*41400*/  LDL.LU R13, [R1+0x1e4] ;  /* 0x0001e400010d7983 */ /* 0x000ee40000300800 */
[----:B------:R-:W3:Y:S02]  /*41410*/  LDL.LU R14, [R1+0x1e8] ;  /* 0x0001e800010e7983 */ /* 0x000ee40000300800 */
[----:B------:R-:W3:Y:S01]  /*41420*/  LDL.LU R15, [R1+0x1ec] ;  /* 0x0001ec00010f7983 */ /* 0x000ee20000300800 */
[----:B-----5:R-:W-:Y:S01]  /*41430*/  STL.64 [R1+0x1808], R26 ;  /* 0x0018081a01007387 */ /* 0x020fe20000100a00 */
[----:B--2---:R0:W-:Y:S03]  /*41440*/  STL.64 [R1+0x1800], R24 ;  /* 0x0018001801007387 */ /* 0x0041e60000100a00 */
[----:B0-----:R-:W2:Y:S01]  /*41450*/  LDL.LU R24, [R1+0x1a0] ;  /* 0x0001a00001187983 */ /* 0x001ea20000300800 */
[----:B------:R-:W2:Y:S02]  /*41460*/  LDL.LU R25, [R1+0x1a4] ;  /* 0x0001a40001197983 */ /* 0x000ea40000300800 */
[----:B------:R-:W5:Y:S02]  /*41470*/  LDL.LU R26, [R1+0x1a8] ;  /* 0x0001a800011a7983 */ /* 0x000f640000300800 */
[----:B------:R-:W5:Y:S02]  /*41480*/  LDL.LU R27, [R1+0x1ac] ;  /* 0x0001ac00011b7983 */ /* 0x000f640000300800 */
[----:B-----5:R-:W-:Y:S01]  /*41490*/  STL.64 [R1+0x1828], R26 ;  /* 0x0018281a01007387 */ /* 0x020fe20000100a00 */
[----:B--2---:R0:W-:Y:S03]  /*414a0*/  STL.64 [R1+0x1820], R24 ;  /* 0x0018201801007387 */ /* 0x0041e60000100a00 */
[----:B0-----:R-:W4:Y:S01]  /*414b0*/  LDL.LU R24, [R1+0x60] ;  /* 0x0000600001187983 */ /* 0x001f220000300800 */
[----:B------:R-:W-:-:S02]  /*414c0*/  IMAD.MOV.U32 R25, RZ, RZ, R29 ;  /* 0x000000ffff197224 */ /* 0x000fc400078e001d */
[----:B------:R-:W2:Y:S02]  /*414d0*/  LDL.LU R29, [R1+0x1870] ;  /* 0x00187000011d7983 */ /* 0x000ea40000300800 */
[----:B---3--:R-:W-:Y:S01]  /*414e0*/  IMAD.MOV.U32 R26, RZ, RZ, R20 ;  /* 0x000000ffff1a7224 */ /* 0x008fe200078e0014 */
[----:B------:R-:W-:Y:S01]  /*414f0*/  MOV R27, R21 ;  /* 0x00000015001b7202 */ /* 0x000fe20000000f00 */
[----:B------:R-:W3:Y:S01]  /*41500*/  LDL.LU R20, [R1+0x186c] ;  /* 0x00186c0001147983 */ /* 0x000ee20000300800 */
[----:B------:R-:W5:Y:S05]  /*41510*/  LDL.LU R21, [R1+0x1868] ;  /* 0x0018680001157983 */ /* 0x000f6a0000300800 */
[C---:B----4-:R-:W-:Y:S11]  /*41520*/  HMMA.16816.F32 R8, R24.reuse, R4, R8 ;  /* 0x000000041808723c */ /* 0x050ff60000001808 */
[----:B------:R-:W-:Y:S11]  /*41530*/  @!UPT UIADD3 URZ, URZ, URZ, URZ ;  /* 0x0000003f3f3ff290 */ /* 0x000ff6000fffe03f */
[----:B------:R-:W-:Y:S01]  /*41540*/  @!UPT UIADD3 URZ, URZ, URZ, URZ ;  /* 0x0000003f3f3ff290 */ /* 0x000fe2000fffe03f */
[----:B------:R0:W-:Y:S01]  /*41550*/  STL.64 [R1+0x4a0], R8 ;  /* 0x0004a00801007387 */ /* 0x0001e20000100a00 */
[----:B------:R-:W-:Y:S03]  /*41560*/  STL.64 [R1+0x4a8], R10 ;  /* 0x0004a80a01007387 */ /* 0x000fe60000100a00 */
[----:B0-----:R-:W4:Y:S01]  /*41570*/  LDL.LU.64 R8, [R1+0x1860] ;  /* 0x0018600001087983 */ /* 0x001f220000300a00 */
[----:B------:R5:W-:Y:S02]  /*41580*/  STL.64 [R1+0x1838], R6 ;  /* 0x0018380601007387 */ /* 0x000be40000100a00 */
[----:B-----5:R-:W-:Y:S02]  /*41590*/  IMAD.MOV.U32 R6, RZ, RZ, R21 ;  /* 0x000000ffff067224 */ /* 0x020fe400078e0015 */
[----:B---3--:R-:W-:Y:S02]  /*415a0*/  IMAD.MOV.U32 R7, RZ, RZ, R20 ;  /* 0x000000ffff077224 */ /* 0x008fe400078e0014 */
[----:B------:R-:W0:Y:S04]  /*415b0*/  LDSM.16.M88.4 R20, [R0+0x52800] ;  /* 0x052800000014783b */ /* 0x000e280000000200 */
[----:B------:R1:W-:Y:S04]  /*415c0*/  STL.64 [R1+0x1830], R4 ;  /* 0x0018300401007387 */ /* 0x0003e80000100a00 */
[----:B-1----:R-:W3:Y:S01]  /*415d0*/  LDL.LU R4, [R1+0x1b0] ;  /* 0x0001b00001047983 */ /* 0x002ee20000300800 */
[----:B------:R-:W3:Y:S03]  /*415e0*/  LDL.LU R5, [R1+0x1b4] ;  /* 0x0001b40001057983 */ /* 0x000ee60000300800 */
[----:B0-----:R-:W-:Y:S01]  /*415f0*/  STL.64 [R1+0x1700], R22 ;  /* 0x0017001601007387 */ /* 0x001fe20000100a00 */
[----:B------:R0:W-:Y:S03]  /*41600*/  STL.64 [R1+0x16f8], R20 ;  /* 0x0016f81401007387 */ /* 0x0001e60000100a00 */
[----:B0-----:R-:W5:Y:S01]  /*41610*/  LDL.LU R20, [R1+0x190] ;  /* 0x0001900001147983 */ /* 0x001f620000300800 */
[----:B------:R-:W5:Y:S02]  /*41620*/  LDL.LU R21, [R1+0x194] ;  /* 0x0001940001157983 */ /* 0x000f640000300800 */
[----:B------:R-:W3:Y:S01]  /*41630*/  LDL.LU R22, [R1+0x198] ;  /* 0x0001980001167983 */ /* 0x000ee20000300800 */
[----:B--2---:R-:W-:Y:S01]  /*41640*/  MOV R23, R29 ;  /* 0x0000001d00177202 */ /* 0x004fe20000000f00 */
[C---:B----4-:R-:W-:Y:S04]  /*41650*/  HMMA.16816.F32 R12, R24.reuse, R8, R12 ;  /* 0x00000008180c723c */ /* 0x050fe8000000180c */
[----:B---3--:R-:W-:Y:S01]  /*41660*/  STL.64 [R1+0x1818], R22 ;  /* 0x0018181601007387 */ /* 0x008fe20000100a00 */
[----:B-----5:R0:W-:Y:S03]  /*41670*/  STL.64 [R1+0x1810], R20 ;  /* 0x0018101401007387 */ /* 0x0201e60000100a00 */
[----:B0-----:R-:W2:Y:S01]  /*41680*/  LDL.LU.64 R20, [R1+0x30] ;  /* 0x0000300001147983 */ /* 0x001ea20000300a00 */
[----:B------:R-:W3:Y:S11]  /*41690*/  LDL.LU.64 R22, [R1+0x38] ;  /* 0x0000380001167983 */ /* 0x000ef60000300a00 */
[----:B------:R-:W-:Y:S03]  /*416a0*/  @!UPT UIADD3 URZ, URZ, URZ, URZ ;  /* 0x0000003f3f3ff290 */ /* 0x000fe6000fffe03f */
[----:B------:R-:W-:Y:S02]  /*416b0*/  STL.64 [R1+0x460], R12 ;  /* 0x0004600c01007387 */ /* 0x000fe40000100a00 */
[----:B------:R0:W-:Y:S02]  /*416c0*/  STL.64 [R1+0x468], R14 ;  /* 0x0004680e01007387 */ /* 0x0001e40000100a00 */
[----:B0-----:R-:W4:Y:S01]  /*416d0*/  LDL.LU.64 R14, [R1+0x1858] ;  /* 0x00185800010e7983 */ /* 0x001f220000300a00 */
[----:B------:R-:W5:Y:S02]  /*416e0*/  LDL.LU.64 R12, [R1+0x1850] ;  /* 0x00185000010c7983 */ /* 0x000f640000300a00 */
[C---:B-----5:R-:W-:Y:S11]  /*416f0*/  HMMA.16816.F32 R16, R24.reuse, R12, R16 ;  /* 0x0000000c1810723c */ /* 0x060ff60000001810 */
[----:B------:R-:W-:Y:S11]  /*41700*/  @!UPT UIADD3 URZ, URZ, URZ, URZ ;  /* 0x0000003f3f3ff290 */ /* 0x000ff6000fffe03f */
[----:B------:R-:W-:Y:S01]  /*41710*/  @!UPT UIADD3 URZ, URZ, URZ, URZ ;  /* 0x0000003f3f3ff290 */ /* 0x000fe2000fffe03f */
[----:B------:R-:W-:Y:S01]  /*41720*/  STL.64 [R1+0x450], R16 ;  /* 0x0004501001007387 */ /* 0x000fe20000100a00 */
[----:B------:R0:W-:Y:S02]  /*41730*/  STL [R1+0x458], R18 ;  /* 0x0004581201007387 */ /* 0x0001e40000100800 */
[----:B------:R-:W-:Y:S02]  /*41740*/  IMAD.MOV.U32 R29, RZ, RZ, R19 ;  /* 0x000000ffff1d7224 */ /* 0x000fe400078e0013 */
[----:B0-----:R-:W5:Y:S01]  /*41750*/  LDL.LU.64 R18, [R1+0x1848] ;  /* 0x0018480001127983 */ /* 0x001f620000300a00 */
[----:B------:R-:W2:Y:S02]  /*41760*/  LDL.LU.64 R16, [R1+0x1840] ;  /* 0x0018400001107983 */ /* 0x000ea40000300a00 */
[----:B------:R-:W-:Y:S01]  /*41770*/  STL [R1+0x13e8], R29 ;  /* 0x0013e81d01007387 */ /* 0x000fe20000100800 */
        /* <DEDUP_REMOVED lines=8> */
[----:B---3--:R-:W-:Y:S02]  /*41800*/  IMAD.MOV.U32 R3, RZ, RZ, R22 ;  /* 0x000000ffff037224 */ /* 0x008fe400078e0016 */
[----:B------:R-:W-:Y:S02]  /*41810*/  IMAD.MOV.U32 R2, RZ, RZ, R23 ;  /* 0x000000ffff027224 */ /* 0x000fe400078e0017 */
[----:B------:R-:W-:Y:S01]  /*41820*/  IMAD.MOV.U32 R11, RZ, RZ, R20 ;  /* 0x000000ffff0b7224 */ /* 0x000fe200078e0014 */
[----:B------:R-:W-:Y:S01]  /*41830*/  MOV R10, R21 ;  /* 0x00000015000a7202 */ /* 0x000fe20000000f00 */
[----:B--2---:R-:W-:Y:S01]  /*41840*/  HMMA.16816.F32 R24, R20, R4, R24 ;  /* 0x000000041418723c */ /* 0x004fe20000001818 */
[----:B------:R-:W2:Y:S01]  /*41850*/  LDL.LU.64 R22, [R1+0x1818] ;  /* 0x0018180001167983 */ /* 0x000ea20000300a00 */
[----:B------:R-:W2:Y:S11]  /*41860*/  LDL.LU.64 R20, [R1+0x1810] ;  /* 0x0018100001147983 */ /* 0x000eb60000300a00 */
[----:B------:R-:W-:Y:S10]  /*41870*/  @!UPT UIADD3 URZ, URZ, URZ, URZ ;  /* 0x0000003f3f3ff290 */ /* 0x000ff4000fffe03f */
[----:B------:R-:W-:Y:S01]  /*41880*/  STL.64 [R1+0x430], R24 ;  /* 0x0004301801007387 */ /* 0x000fe20000100a00 */
[----:B------:R0:W-:Y:S01]  /*41890*/  STL [R1+0x438], R26 ;  /* 0x0004381a01007387 */ /* 0x0001e20000100800 */
[----:B------:R-:W-:Y:S02]  /*418a0*/  MOV R29, R27 ;  /* 0x0000001b001d7202 */ /* 0x000fe40000000f00 */
[----:B0-----:R-:W3:Y:S01]  /*418b0*/  LDL.LU.64 R26, [R1+0x1808] ;  /* 0x00180800011a7983 */ /* 0x001ee20000300a00 */
[----:B------:R-:W3:Y:S02]  /*418c0*/  LDL.LU.64 R24, [R1+0x1800] ;  /* 0x0018000001187983 */ /* 0x000ee40000300a00 */
[----:B------:R-:W-:Y:S02]  /*418d0*/  STL.64 [R1+0x17d8], R6 ;  /* 0x0017d80601007387 */ /* 0x000fe40000100a00 */
[----:B------:R0:W-:Y:S02]  /*418e0*/  STL.64 [R1+0x17d0], R4 ;  /* 0x0017d00401007387 */ /* 0x0001e40000100a00 */
[----:B0-----:R-:W-:-:S02]  /*418f0*/  IMAD.MOV.U32 R4, RZ, RZ, R11 ;  /* 0x000000ffff047224 */ /* 0x001fc400078e000b */
[----:B------:R-:W4:Y:S01]  /*41900*/  LDL.LU R11, [R1+0x17f8] ;  /* 0x0017f800010b7983 */ /* 0x000f220000300800 */
[----:B------:R-:W-:Y:S01]  /*41910*/  IMAD.MOV.U32 R5, RZ, RZ, R10 ;  /* 0x000000ffff057224 */ /* 0x000fe200078e000a */
[----:B------:R-:W-:Y:S01]  /*41920*/  MOV R6, R3 ;  /* 0x0000000300067202 */ /* 0x000fe20000000f00 */
[----:B------:R-:W-:Y:S01]  /*41930*/  IMAD.MOV.U32 R7, RZ, RZ, R2 ;  /* 0x000000ffff077224 */ /* 0x000fe200078e0002 */
[----:B------:R-:W4:Y:S01]  /*41940*/  LDL.LU R10, [R1+0x17f4] ;  /* 0x0017f400010a7983 */ /* 0x000f220000300800 */
[----:B------:R-:W-:Y:S02]  /*41950*/  STL [R1+0x13ec], R29 ;  /* 0x0013ec1d01007387 */ /* 0x000fe40000100800 */
[----:B------:R-:W-:Y:S03]  /*41960*/  STL.64 [R1+0x17c8], R8 ;  /* 0x0017c80801007387 */ /* 0x000fe60000100a00 */
[C---:B--2---:R-:W-:Y:S11]  /*41970*/  HMMA.16816.F32 R20, R4.reuse, R8, R20 ;  /* 0x000000080414723c */ /* 0x044ff60000001814 */
[----:B------:R-:W-:Y:S11]  /*41980*/  @!UPT UIADD3 URZ, URZ, URZ, URZ ;  /* 0x0000003f3f3ff290 */ /* 0x000ff6000fffe03f */
[----:B------:R-:W-:Y:S01]  /*41990*/  @!UPT UIADD3 URZ, URZ, URZ, URZ ;  /* 0x0000003f3f3ff290 */ /* 0x000fe2000fffe03f */
[----:B------:R-:W-:Y:S01]  /*419a0*/  STL.64 [R1+0x420], R20 ;  /* 0x0004201401007387 */ /* 0x000fe20000100a00 */
[----:B------:R3:W-:Y:S02]  /*419b0*/  STL.64 [R1+0x428], R22 ;  /* 0x0004281601007387 */ /* 0x0007e40000100a00 */
[----:B---3--:R-:W-:Y:S07]  /*419c0*/  HMMA.16816.F32 R20, R4, R12, R24 ;  /* 0x0000000c0414723c */ /* 0x008fee0000001818 */
[----:B-----5:R-:W-:Y:S01]  /*419d0*/  IMAD.MOV.U32 R26, RZ, RZ, R19 ;  /* 0x000000ffff1a7224 */ /* 0x020fe200078e0013 */
[----:B------:R-:W-:Y:S01]  /*419e0*/  MOV R27, R18 ;  /* 0x00000012001b7202 */ /* 0x000fe20000000f00 */
[----:B------:R-:W-:Y:S01]  /*419f0*/  IMAD.MOV.U32 R25, RZ, RZ, R28 ;  /* 0x000000ffff197224 */ /* 0x000fe200078e001c */
[----:B----4-:R-:W-:Y:S11]  /*41a00*/  MOV R24, R11 ;  /* 0x0000000b00187202 */ /* 0x010ff60000000f00 */
[----:B------:R-:W-:Y:S02]  /*41a10*/  @!UPT UIADD3 URZ, URZ, URZ, URZ ;  /* 0x0000003f3f3ff290 */ /* 0x000fe4000fffe03f */
[----:B------:R0:W-:Y:S01]  /*41a20*/  STL.64 [R1+0x410], R20 ;  /* 0x0004101401007387 */ /* 0x0001e20000100a00 */
[----:B------:R1:W-:Y:S02]  /*41a30*/  STL [R1+0x418], R22 ;  /* 0x0004181601007387 */ /* 0x0003e40000100800 */
[----:B------:R-:W-:Y:S02]  /*41a40*/  STL.64 [R1+0x17c0], R14 ;  /* 0x0017c00e01007387 */ /* 0x000fe40000100a00 */
[----:B------:R-:W-:Y:S01]  /*41a50*/  STL.64 [R1+0x17b8], R12 ;  /* 0x0017b80c01007387 */ /* 0x000fe20000100a00 */
[----:B------:R-:W2:Y:S01]  /*41a60*/  LDL.LU R11, [R1+0x17f0] ;  /* 0x0017f000010b7983 */ /* 0x000ea20000300800 */
[----:B------:R-:W-:Y:S02]  /*41a70*/  STL.64 [R1+0x1790], R26 ;  /* 0x0017901a01007387 */ /* 0x000fe40000100a00 */
[----:B------:R-:W-:Y:S02]  /*41a80*/  STL.64 [R1+0x1788], R24 ;  /* 0x0017881801007387 */ /* 0x000fe40000100a00 */
[----:B------:R-:W-:Y:S01]  /*41a90*/  IMAD.MOV.U32 R29, RZ, RZ, R23 ;  /* 0x000000ffff1d7224 */ /* 0x000fe200078e0017 */
[----:B0-----:R-:W3:Y:S01]  /*41aa0*/  LDL.LU R20, [R1+0x90] ;  /* 0x0000900001147983 */ /* 0x001ee20000300800 */
[----:B------:R-:W3:Y:S02]  /*41ab0*/  LDL.LU R21, [R1+0x94] ;  /* 0x0000940001157983 */ /* 0x000ee40000300800 */
[----:B-1----:R-:W4:Y:S02]  /*41ac0*/  LDL.LU R22, [R1+0x98] ;  /* 0x0000980001167983 */ /* 0x002f240000300800 */
[----:B------:R-:W4:Y:S02]  /*41ad0*/  LDL.LU R23, [R1+0x9c] ;  /* 0x00009c0001177983 */ /* 0x000f240000300800 */
[----:B----4-:R-:W-:Y:S01]  /*41ae0*/  STL.64 [R1+0x1710], R22 ;  /* 0x0017101601007387 */ /* 0x010fe20000100a00 */
[----:B---3--:R0:W-:Y:S03]  /*41af0*/  STL.64 [R1+0x1708], R20 ;  /* 0x0017081401007387 */ /* 0x0081e60000100a00 */
[----:B0-----:R-:W3:Y:S01]  /*41b00*/  LDL.LU R20, [R1+0xc0] ;  /* 0x0000c00001147983 */ /* 0x001ee20000300800 */
[----:B------:R-:W3:Y:S02]  /*41b10*/  LDL.LU R21, [R1+0xc4] ;  /* 0x0000c40001157983 */ /* 0x000ee40000300800 */
[----:B------:R-:W4:Y:S02]  /*41b20*/  LDL.LU R22, [R1+0xc8] ;  /* 0x0000c80001167983 */ /* 0x000f240000300800 */
[----:B------:R-:W4:Y:S02]  /*41b30*/  LDL.LU R23, [R1+0xcc] ;  /* 0x0000cc0001177983 */ /* 0x000f240000300800 */
[----:B----4-:R-:W-:Y:S01]  /*41b40*/  STL.64 [R1+0x1720], R22 ;  /* 0x0017201601007387 */ /* 0x010fe20000100a00 */
[----:B---3--:R0:W-:Y:S03]  /*41b50*/  STL.64 [R1+0x1718], R20 ;  /* 0x0017181401007387 */ /* 0x0081e60000100a00 */
[----:B0-----:R-:W3:Y:S01]  /*41b60*/  LDL.LU R20, [R1+0xd0] ;  /* 0x0000d00001147983 */ /* 0x001ee20000300800 */
[----:B------:R-:W3:Y:S02]  /*41b70*/  LDL.LU R21, [R1+0xd4] ;  /* 0x0000d40001157983 */ /* 0x000ee40000300800 */
[----:B------:R-:W4:Y:S02]  /*41b80*/  LDL.LU R22, [R1+0xd8] ;  /* 0x0000d80001167983 */ /* 0x000f240000300800 */
[----:B------:R-:W4:Y:S01]  /*41b90*/  LDL.LU R23, [R1+0xdc] ;  /* 0x0000dc0001177983 */ /* 0x000f220000300800 */
[----:B------:R-:W5:Y:S01]  /*41ba0*/  LDL.LU R24, [R1+0x20] ;  /* 0x0000200001187983 */ /* 0x000f620000300800 */
[----:B------:R-:W5:Y:S02]  /*41bb0*/  LDL.LU R25, [R1+0x24] ;  /* 0x0000240001197983 */ /* 0x000f640000300800 */
[----:B--2---:R-:W-:-:S02]  /*41bc0*/  IMAD.MOV.U32 R26, RZ, RZ, R11 ;  /* 0x000000ffff1a7224 */ /* 0x004fc400078e000b */
[----:B------:R-:W-:-:S05]  /*41bd0*/  IMAD.MOV.U32 R27, RZ, RZ, R10 ;  /* 0x000000ffff1b7224 */ /* 0x000fca00078e000a */
[----:B------:R-:W-:Y:S04]  /*41be0*/  STL.64 [R1+0x17e8], R26 ;  /* 0x0017e81a01007387 */ /* 0x000fe80000100a00 */
[----:B-----5:R-:W-:Y:S01]  /*41bf0*/  STL.64 [R1+0x17e0], R24 ;  /* 0x0017e01801007387 */ /* 0x020fe20000100a00 */
[----:B----4-:R-:W-:Y:S02]  /*41c00*/  STL.64 [R1+0x1730], R22 ;  /* 0x0017301601007387 */ /* 0x010fe40000100a00 */
[----:B---3--:R0:W-:Y:S02]  /*41c10*/  STL.64 [R1+0x1728], R20 ;  /* 0x0017281401007387 */ /* 0x0081e40000100a00 */
        /* <DEDUP_REMOVED lines=40> */
[----:B----4-:R-:W-:Y:S01]  /*41ea0*/  HMMA.16816.F32 R4, R4, R16, R24 ;  /* 0x000000100404723c */ /* 0x010fe20000001818 */
        /* <DEDUP_REMOVED lines=11> */
[----:B------:R-:W2:Y:S01]  /*41f60*/  LDL.LU R23, [R1+0x12c] ;  /* 0x00012c0001177983 */ /* 0x000ea20000300800 */
[----:B------:R-:W-:Y:S01]  /*41f70*/  STL [R1+0x13f0], R29 ;  /* 0x0013f01d01007387 */ /* 0x000fe20000100800 */
[----:B------:R-:W5:Y:S02]  /*41f80*/  LDL.LU.64 R26, [R1+0x17e8] ;  /* 0x0017e800011a7983 */ /* 0x000f640000300a00 */
[----:B------:R-:W5:Y:S02]  /*41f90*/  LDL.LU.64 R24, [R1+0x17e0] ;  /* 0x0017e00001187983 */ /* 0x000f640000300a00 */
[----:B------:R-:W-:Y:S01]  /*41fa0*/  STL.64 [R1+0x400], R4 ;  /* 0x0004000401007387 */ /* 0x000fe20000100a00 */
[----:B------:R0:W-:Y:S04]  /*41fb0*/  STL.64 [R1+0x408], R6 ;  /* 0x0004080601007387 */ /* 0x0001e80000100a00 */
[----:B0-----:R-:W3:Y:S01]  /*41fc0*/  LDL.LU.64 R6, [R1+0x17d8] ;  /* 0x0017d80001067983 */ /* 0x001ee20000300a00 */
[----:B------:R-:W5:Y:S02]  /*41fd0*/  LDL.LU.64 R4, [R1+0x17d0] ;  /* 0x0017d00001047983 */ /* 0x000f640000300a00 */
[C---:B-----5:R-:W-:Y:S11]  /*41fe0*/  HMMA.16816.F32 R8, R24.reuse, R4, R8 ;  /* 0x000000041808723c */ /* 0x060ff60000001808 */
[----:B------:R-:W-:Y:S11]  /*41ff0*/  @!UPT UIADD3 URZ, URZ, URZ, URZ ;  /* 0x0000003f3f3ff290 */ /* 0x000ff6000fffe03f */
[----:B------:R-:W-:Y:S01]  /*42000*/  @!UPT UIADD3 URZ, URZ, URZ, URZ ;  /* 0x0000003f3f3ff290 */ /* 0x000fe2000fffe03f */
[----:B------:R0:W-:Y:S01]  /*42010*/  STL.64 [R1+0x3f0], R8 ;  /* 0x0003f00801007387 */ /* 0x0001e20000100a00 */
[----:B------:R-:W-:Y:S03]  /*42020*/  STL.64 [R1+0x3f8], R10 ;  /* 0x0003f80a01007387 */ /* 0x000fe60000100a00 */
[----:B0-----:R-:W4:Y:S02]  /*42030*/  LDL.LU.64 R8, [R1+0x17c8] ;  /* 0x0017c80001087983 */ /* 0x001f240000300a00 */
[C---:B----4-:R-:W-:Y:S11]  /*42040*/  HMMA.16816.F32 R12, R24.reuse, R8, R12 ;  /* 0x00000008180c723c */ /* 0x050ff6000000180c */
[----:B------:R-:W-:Y:S11]  /*42050*/  @!UPT UIADD3 URZ, URZ, URZ, URZ ;  /* 0x0000003f3f3ff290 */ /* 0x000ff6000fffe03f */
[----:B------:R-:W-:Y:S01]  /*42060*/  @!UPT UIADD3 URZ, URZ, URZ, URZ ;  /* 0x0000003f3f3ff290 */ /* 0x000fe2000fffe03f */
[----:B------:R-:W-:Y:S01]  /*42070*/  STL.64 [R1+0x3e0], R12 ;  /* 0x0003e00c01007387 */ /* 0x000fe20000100a00 */
[----:B------:R0:W-:Y:S03]  /*42080*/  STL.64 [R1+0x3e8], R14 ;  /* 0x0003e80e01007387 */ /* 0x0001e60000100a00 */
[----:B0-----:R-:W4:Y:S01]  /*42090*/  LDL.LU.64 R14, [R1+0x17c0] ;  /* 0x0017c000010e7983 */ /* 0x001f220000300a00 */
        /* <DEDUP_REMOVED lines=48> */
[----:B------:R-:W0:Y:S02]  /*423a0*/  LDSM.16.M88.4 R24, [R0+0x53800] ;  /* 0x053800000018783b */ /* 0x000e240000000200 */
[----:B0-----:R-:W-:Y:S02]  /*423b0*/  STL.64 [R1+0x40], R24 ;  /* 0x0000401801007387 */ /* 0x001fe40000100a00 */
        /* <DEDUP_REMOVED lines=17> */
[----:B------:R-:W-:Y:S02]  /*424d0*/  STL.64 [R1+0x16f0], R10 ;  /* 0x0016f00a01007387 */ /* 0x000fe40000100a00 */
[----:B------:R0:W-:Y:S02]  /*424e0*/  STL.64 [R1+0x16e8], R8 ;  /* 0x0016e80801007387 */ /* 0x0001e40000100a00 */
[----:B0-----:R-:W5:Y:S01]  /*424f0*/  LDL.LU R8, [R1+0x80] ;  /* 0x0000800001087983 */ /* 0x001f620000300800 */
[----:B------:R-:W5:Y:S02]  /*42500*/  LDL.LU R9, [R1+0x84] ;  /* 0x0000840001097983 */ /* 0x000f640000300800 */
[----:B------:R-:W5:Y:S02]  /*42510*/  LDL.LU R10, [R1+0x88] ;  /* 0x00008800010a7983 */ /* 0x000f640000300800 */
        /* <DEDUP_REMOVED lines=8> */
[----:B----4-:R-:W-:Y:S02]  /*425a0*/  STL.64 [R1+0x16e0], R14 ;  /* 0x0016e00e01007387 */ /* 0x010fe40000100a00 */
[----:B------:R0:W-:Y:S02]  /*425b0*/  STL.64 [R1+0x16d8], R12 ;  /* 0x0016d80c01007387 */ /* 0x0001e40000100a00 */
[----:B0-----:R-:W4:Y:S01]  /*425c0*/  LDL.LU R12, [R1+0x70] ;  /* 0x00007000010c7983 */ /* 0x001f220000300800 */
[----:B------:R-:W4:Y:S02]  /*425d0*/  LDL.LU R13, [R1+0x74] ;  /* 0x00007400010d7983 */ /* 0x000f240000300800 */
[----:B------:R-:W4:Y:S02]  /*425e0*/  LDL.LU R14, [R1+0x78] ;  /* 0x00007800010e7983 */ /* 0x000f240000300800 */
[----:B------:R-:W4:Y:S01]  /*425f0*/  LDL.LU R15, [R1+0x7c] ;  /* 0x00007c00010f7983 */ /* 0x000f220000300800 */
[----:B--2---:R-:W-:Y:S01]  /*42600*/  HMMA.16816.F32 R24, R24, R16, R20 ;  /* 0x000000101818723c */ /* 0x004fe20000001814 */
[----:B------:R-:W5:Y:S01]  /*42610*/  LDL.LU.64 R22, [R1+0x1700] ;  /* 0x0017000001167983 */ /* 0x000f620000300a00 */
[----:B------:R-:W5:Y:S11]  /*42620*/  LDL.LU.64 R20, [R1+0x16f8] ;  /* 0x0016f80001147983 */ /* 0x000f760000300a00 */
[----:B------:R-:W-:Y:S10]  /*42630*/  @!UPT UIADD3 URZ, URZ, URZ, URZ ;  /* 0x0000003f3f3ff290 */ /* 0x000ff4000fffe03f */
[----:B------:R0:W-:Y:S01]  /*42640*/  STL.64 [R1+0x220], R24 ;  /* 0x0002201801007387 */ /* 0x0001e20000100a00 */
[----:B------:R1:W-:Y:S03]  /*42650*/  STL.64 [R1+0x228], R26 ;  /* 0x0002281a01007387 */ /* 0x0003e60000100a00 */
[----:B0-----:R-:W2:Y:S01]  /*42660*/  LDL.LU R24, [R1+0x170] ;  /* 0x0001700001187983 */ /* 0x001ea20000300800 */
[----:B------:R-:W2:Y:S02]  /*42670*/  LDL.LU R25, [R1+0x174] ;  /* 0x0001740001197983 */ /* 0x000ea40000300800 */
[----:B-1----:R-:W2:Y:S02]  /*42680*/  LDL.LU R26, [R1+0x178] ;  /* 0x00017800011a7983 */ /* 0x002ea40000300800 */
[----:B------:R-:W2:Y:S01]  /*42690*/  LDL.LU R27, [R1+0x17c] ;  /* 0x00017c00011b7983 */ /* 0x000ea20000300800 */
[C---:B-----5:R-:W-:Y:S11]  /*426a0*/  HMMA.16816.F32 R8, R20.reuse, R4, R8 ;  /* 0x000000041408723c */ /* 0x060ff60000001808 */
[----:B------:R-:W-:Y:S11]  /*426b0*/  @!UPT UIADD3 URZ, URZ, URZ, URZ ;  /* 0x0000003f3f3ff290 */ /* 0x000ff6000fffe03f */
[----:B------:R-:W-:Y:S01]  /*426c0*/  @!UPT UIADD3 URZ, URZ, URZ, URZ ;  /* 0x0000003f3f3ff290 */ /* 0x000fe2000fffe03f */
[----:B------:R-:W-:Y:S01]  /*426d0*/  STL.64 [R1+0x180], R8 ;  /* 0x0001800801007387 */ /* 0x000fe20000100a00 */
[----:B------:R0:W-:Y:S03]  /*426e0*/  STL.64 [R1+0x188], R10 ;  /* 0x0001880a01007387 */ /* 0x0001e60000100a00 */
[----:B0-----:R-:W5:Y:S01]  /*426f0*/  LDL.LU.64 R10, [R1+0x16f0] ;  /* 0x0016f000010a7983 */ /* 0x001f620000300a00 */
[----:B------:R-:W4:Y:S02]  /*42700*/  LDL.LU.64 R8, [R1+0x16e8] ;  /* 0x0016e80001087983 */ /* 0x000f240000300a00 */
[----:B---3--:R-:W-:Y:S02]  /*42710*/  STL.64 [R1+0x16c8], R6 ;  /* 0x0016c80601007387 */ /* 0x008fe40000100a00 */
[----:B------:R0:W-:Y:S02]  /*42720*/  STL.64 [R1+0x16c0], R4 ;  /* 0x0016c00401007387 */ /* 0x0001e40000100a00 */
[----:B0-----:R-:W3:Y:S01]  /*42730*/  LDL.LU R4, [R1+0x240] ;  /* 0x0002400001047983 */ /* 0x001ee20000300800 */
[----:B------:R-:W3:Y:S02]  /*42740*/  LDL.LU R5, [R1+0x244] ;  /* 0x0002440001057983 */ /* 0x000ee40000300800 */
[----:B------:R-:W3:Y:S02]  /*42750*/  LDL.LU R6, [R1+0x248] ;  /* 0x0002480001067983 */ /* 0x000ee40000300800 */
[----:B------:R-:W3:Y:S01]  /*42760*/  LDL.LU R7, [R1+0x24c] ;  /* 0x00024c0001077983 */ /* 0x000ee20000300800 */
[C---:B----4-:R-:W-:Y:S11]  /*42770*/  HMMA.16816.F32 R12, R20.reuse, R8, R12 ;  /* 0x00000008140c723c */ /* 0x050ff6000000180c */
[----:B------:R-:W-:Y:S11]  /*42780*/  @!UPT UIADD3 URZ, URZ, URZ, URZ ;  /* 0x0000003f3f3ff290 */ /* 0x000ff6000fffe03f */
[----:B------:R-:W-:Y:S01]  /*42790*/  @!UPT UIADD3 URZ, URZ, URZ, URZ ;  /* 0x0000003f3f3ff290 */ /* 0x000fe2000fffe03f */
[----:B------:R-:W-:Y:S01]  /*427a0*/  STL.64 [R1+0x120], R12 ;  /* 0x0001200c01007387 */ /* 0x000fe20000100a00 */
[----:B------:R0:W-:Y:S03]  /*427b0*/  STL.64 [R1+0x128], R14 ;  /* 0x0001280e01007387 */ /* 0x0001e60000100a00 */
[----:B0-----:R-:W4:Y:S01]  /*427c0*/  LDL.LU.64 R14, [R1+0x16e0] ;  /* 0x0016e000010e7983 */ /* 0x001f220000300a00 */
[----:B------:R-:W2:Y:S02]  /*427d0*/  LDL.LU.64 R12, [R1+0x16d8] ;  /* 0x0016d800010c7983 */ /* 0x000ea40000300a00 */
[C---:B--2---:R-:W-:Y:S01]  /*427e0*/  HMMA.16816.F32 R24, R20.reuse, R12, R24 ;  /* 0x0000000c1418723c */ /* 0x044fe20000001818 */
[----:B----4-:R-:W-:Y:S01]  /*427f0*/  STL.64 [R1+0x16b8], R14 ;  /* 0x0016b80e01007387 */ /* 0x010fe20000100a00 */
[----:B------:R-:W-:Y:S02]  /*42800*/  STL.64 [R1+0x16b0], R12 ;  /* 0x0016b00c01007387 */ /* 0x000fe40000100a00 */
[----:B------:R-:W-:Y:S11]  /*42810*/  LDSM.16.M88.4 R12, [R0+0x54800] ;  /* 0x05480000000c783b */ /* 0x000ff60000000200 */
[----:B------:R-:W-:Y:S08]  /*42820*/  @!UPT UIADD3 URZ, URZ, URZ, URZ ;  /* 0x0000003f3f3ff290 */ /* 0x000ff0000fffe03f */
[----:B------:R-:W-:Y:S01]  /*42830*/  STL.64 [R1+0x110], R24 ;  /* 0x0001101801007387 */ /* 0x000fe20000100a00 */
[----:B------:R-:W-:Y:S02]  /*42840*/  STL.64 [R1+0x118], R26 ;  /* 0x0001181a01007387 */ /* 0x000fe40000100a00 */
[----:B------:R-:W0:Y:S04]  /*42850*/  LDSM.16.M88.4 R24, [R0+0x54000] ;  /* 0x054000000018783b */ /* 0x000e280000000200 */
[----:B0-----:R-:W-:Y:S02]  /*42860*/  IMAD.MOV.U32 R19, RZ, RZ, R24 ;  /* 0x000000ffff137224 */ /* 0x001fe400078e0018 */
[----:B------:R-:W-:Y:S01]  /*42870*/  IMAD.MOV.U32 R18, RZ, RZ, R25 ;  /* 0x000000ffff127224 */ /* 0x000fe200078e0019 */
[----:B------:R-:W-:Y:S01]  /*42880*/  MOV R3, R26 ;  /* 0x0000001a00037202 */ /* 0x000fe20000000f00 */
[----:B------:R-:W-:Y:S01]  /*42890*/  IMAD.MOV.U32 R2, RZ, RZ, R27 ;  /* 0x000000ffff027224 */ /* 0x000fe200078e001b */
[----:B------:R-:W2:Y:S01]  /*428a0*/  LDL.LU.64 R24, [R1+0x40] ;  /* 0x0000400001187983 */ /* 0x000ea20000300a00 */
[----:B------:R-:W4:Y:S01]  /*428b0*/  LDL.LU.64 R26, [R1+0x48] ;  /* 0x00004800011a7983 */ /* 0x000f220000300a00 */
[----:B---3--:R-:W-:Y:S02]  /*428c0*/  HMMA.16816.F32 R4, R20, R16, R4 ;  /* 0x000000101404723c */ /* 0x008fe40000001804 */
[----:B----4-:R-:W-:Y:S01]  /*428d0*/  STL.64 [R1+0x1688], R26 ;  /* 0x0016881a01007387 */ /* 0x010fe20000100a00 */
[----:B--2---:R5:W-:Y:S02]  /*428e0*/  STL.64 [R1+0x1680], R24 ;  /* 0x0016801801007387 */ /* 0x004be40000100a00 */
[----:B-----5:R-:W-:Y:S01]  /*428f0*/  IMAD.MOV.U32 R24, RZ, RZ, R10 ;  /* 0x000000ffff187224 */ /* 0x020fe200078e000a */
[----:B------:R-:W-:Y:S01]  /*42900*/  MOV R25, R11 ;  /* 0x0000000b00197202 */ /* 0x000fe20000000f00 */
[----:B------:R-:W2:Y:S01]  /*42910*/  LDL.LU R10, [R1+0x16d4] ;  /* 0x0016d400010a7983 */ /* 0x000ea20000300800 */
[----:B------:R-:W2:Y:S02]  /*42920*/  LDL.LU R11, [R1+0x16d0] ;  /* 0x0016d000010b7983 */ /* 0x000ea40000300800 */
[----:B------:R-:W-:Y:S02]  /*42930*/  STL [R1+0x1670], R2 ;  /* 0x0016700201007387 */ /* 0x000fe40000100800 */
[----:B------:R-:W-:Y:S01]  /*42940*/  STL [R1+0x166c], R3 ;  /* 0x00166c0301007387 */ /* 0x000fe20000100800 */
[----:B------:R-:W-:Y:S01]  /*42950*/  STL [R1+0x1668], R18 ;  /* 0x0016681201007387 */ /* 0x000fe20000100800 */
[----:B------:R-:W-:-:S02]  /*42960*/  IMAD.MOV.U32 R26, RZ, RZ, R29 ;  /* 0x000000ffff1a7224 */ /* 0x000fc400078e001d */
[----:B------:R-:W-:Y:S02]  /*42970*/  STL [R1+0x1664], R19 ;  /* 0x0016641301007387 */ /* 0x000fe40000100800 */
[----:B------:R-:W-:Y:S01]  /*42980*/  IMAD.MOV.U32 R27, RZ, RZ, R28 ;  /* 0x000000ffff1b7224 */ /* 0x000fe200078e001c */
[----:B------:R0:W-:Y:S01]  /*42990*/  STL.64 [R1+0x20], R12 ;  /* 0x0000200c01007387 */ /* 0x0001e20000100a00 */
[----:B------:R-:W-:Y:S01]  /*429a0*/  IMAD.MOV.U32 R29, RZ, RZ, R15 ;  /* 0x000000ffff1d7224 */ /* 0x000fe200078e000f */
[----:B------:R-:W-:Y:S02]  /*429b0*/  MOV R28, R14 ;  /* 0x0000000e001c7202 */ /* 0x000fe40000000f00 */
[----:B0-----:R-:W3:Y:S01]  /*429c0*/  LDL.LU R12, [R1+0x6b0] ;  /* 0x0006b000010c7983 */ /* 0x001ee20000300800 */
[----:B------:R-:W3:Y:S02]  /*429d0*/  LDL.LU R13, [R1+0x6b4] ;  /* 0x0006b400010d7983 */ /* 0x000ee40000300800 */
[----:B------:R-:W3:Y:S02]  /*429e0*/  LDL.LU R14, [R1+0x6b8] ;  /* 0x0006b800010e7983 */ /* 0x000ee40000300800 */
[----:B------:R-:W3:Y:S01]  /*429f0*/  LDL.LU R15, [R1+0x6bc] ;  /* 0x0006bc00010f7983 */ /* 0x000ee20000300800 */
[----:B------:R-:W-:Y:S01]  /*42a00*/  STL [R1+0x1678], R29 ;  /* 0x0016781d01007387 */ /* 0x000fe20000100800 */
[----:B------:R-:W-:Y:S02]  /*42a10*/  STL [R1+0x1674], R28 ;  /* 0x0016741c01007387 */ /* 0x000fe40000100800 */
[----:B------:R-:W4:Y:S02]  /*42a20*/  LDL.LU R20, [R1+0x340] ;  /* 0x0003400001147983 */ /* 0x000f240000300800 */
[----:B------:R-:W-:Y:S01]  /*42a30*/  STL.64 [R1+0x60], R4 ;  /* 0x0000600401007387 */ /* 0x000fe20000100a00 */
[----:B------:R-:W-:Y:S02]  /*42a40*/  STL.64 [R1+0x68], R6 ;  /* 0x0000680601007387 */ /* 0x000fe40000100a00 */
[----:B------:R-:W0:Y:S04]  /*42a50*/  LDSM.16.M88.4 R4, [R0+0x55000] ;  /* 0x055000000004783b */ /* 0x000e280000000200 */
[----:B------:R-:W4:Y:S02]  /*42a60*/  LDL.LU R21, [R1+0x344] ;  /* 0x0003440001157983 */ /* 0x000f240000300800 */
[----:B------:R-:W4:Y:S01]  /*42a70*/  LDL.LU R22, [R1+0x348] ;  /* 0x0003480001167983 */ /* 0x000f220000300800 */
[----:B------:R-:W4:Y:S01]  /*42a80*/  LDL.LU R23, [R1+0x34c] ;  /* 0x00034c0001177983 */ /* 0x000f220000300800 */
[----:B0-----:R-:W-:Y:S01]  /*42a90*/  IMAD.MOV.U32 R2, RZ, RZ, R4 ;  /* 0x000000ffff027224 */ /* 0x001fe200078e0004 */
[----:B------:R-:W-:Y:S01]  /*42aa0*/  MOV R3, R5 ;  /* 0x0000000500037202 */ /* 0x000fe20000000f00 */
[----:B------:R-:W-:-:S02]  /*42ab0*/  IMAD.MOV.U32 R18, RZ, RZ, R6 ;  /* 0x000000ffff127224 */ /* 0x000fc400078e0006 */
[----:B------:R-:W-:Y:S02]  /*42ac0*/  IMAD.MOV.U32 R19, RZ, RZ, R7 ;  /* 0x000000ffff137224 */ /* 0x000fe400078e0007 */
[----:B------:R-:W0:Y:S04]  /*42ad0*/  LDSM.16.M88.4 R4, [R0+0x55800] ;  /* 0x055800000004783b */ /* 0x000e280000000200 */
[----:B------:R-:W-:Y:S01]  /*42ae0*/  STL.64 [R1+0x16a8], R18 ;  /* 0x0016a81201007387 */ /* 0x000fe20000100a00 */
[----:B------:R1:W-:Y:S03]  /*42af0*/  STL.64 [R1+0x16a0], R16 ;  /* 0x0016a01001007387 */ /* 0x0003e60000100a00 */
[----:B-1----:R-:W5:Y:S01]  /*42b00*/  LDL.LU R16, [R1+0x6a0] ;  /* 0x0006a00001107983 */ /* 0x002f620000300800 */
[----:B------:R-:W5:Y:S02]  /*42b10*/  LDL.LU R17, [R1+0x6a4] ;  /* 0x0006a40001117983 */ /* 0x000f640000300800 */
[----:B------:R-:W5:Y:S02]  /*42b20*/  LDL.LU R18, [R1+0x6a8] ;  /* 0x0006a80001127983 */ /* 0x000f640000300800 */
[----:B------:R-:W5:Y:S01]  /*42b30*/  LDL.LU R19, [R1+0x6ac] ;  /* 0x0006ac0001137983 */ /* 0x000f620000300800 */
[----:B0-----:R-:W-:Y:S01]  /*42b40*/  MOV R29, R6 ;  /* 0x00000006001d7202 */ /* 0x001fe20000000f00 */
[----:B------:R0:W-:Y:S01]  /*42b50*/  STL.64 [R1], R4 ;  /* 0x0000000401007387 */ /* 0x0001e20000100a00 */
[----:B------:R-:W-:-:S02]  /*42b60*/  IMAD.MOV.U32 R28, RZ, RZ, R7 ;  /* 0x000000ffff1c7224 */ /* 0x000fc400078e0007 */
[----:B------:R-:W2:Y:S01]  /*42b70*/  LDL.LU.64 R6, [R1+0x16c8] ;  /* 0x0016c80001067983 */ /* 0x000ea20000300a00 */
[----:B0-----:R-:W4:Y:S01]  /*42b80*/  LDL.LU.64 R4, [R1+0x16c0] ;  /* 0x0016c00001047983 */ /* 0x001f220000300a00 */
[C---:B---3--:R-:W-:Y:S08]  /*42b90*/  HMMA.16816.F32 R12, R24.reuse, R8, R12 ;  /* 0x00000008180c723c */ /* 0x048ff0000000180c */
[C---:B----4-:R-:W-:Y:S01]  /*42ba0*/  HMMA.16816.F32 R20, R24.reuse, R4, R20 ;  /* 0x000000041814723c */ /* 0x050fe20000001814 */
[----:B--2---:R-:W-:Y:S01]  /*42bb0*/  STL.64 [R1+0x1698], R6 ;  /* 0x0016980601007387 */ /* 0x004fe20000100a00 */
[----:B------:R0:W-:Y:S11]  /*42bc0*/  STL.64 [R1+0x1690], R4 ;  /* 0x0016900401007387 */ /* 0x0001f60000100a00 */
[----:B------:R-:W-:Y:S10]  /*42bd0*/  @!UPT UIADD3 URZ, URZ, URZ, URZ ;  /* 0x0000003f3f3ff290 */ /* 0x000ff4000fffe03f */
[----:B------:R-:W-:Y:S01]  /*42be0*/  STL.64 [R1+0x170], R20 ;  /* 0x0001701401007387 */ /* 0x000fe20000100a00 */
[----:B------:R-:W-:Y:S02]  /*42bf0*/  STL.64 [R1+0x178], R22 ;  /* 0x0001781601007387 */ /* 0x000fe40000100a00 */
[----:B------:R-:W1:Y:S04]  /*42c00*/  LDSM.16.M88.4 R20, [R0+0x56000] ;  /* 0x056000000014783b */ /* 0x000e680000000200 */
[----:B0-----:R-:W2:Y:S01]  /*42c10*/  LDL.LU R4, [R1+0x330] ;  /* 0x0003300001047983 */ /* 0x001ea20000300800 */
[----:B------:R-:W2:Y:S01]  /*42c20*/  LDL.LU R5, [R1+0x334] ;  /* 0x0003340001057983 */ /* 0x000ea20000300800 */
        /* <DEDUP_REMOVED lines=10> */
[----:B0-----:R-:W4:Y:S01]  /*42cd0*/  LDL.LU.64 R14, [R1+0x16b8] ;  /* 0x0016b800010e7983 */ /* 0x001f220000300a00 */
[----:B------:R-:W5:Y:S02]  /*42ce0*/  LDL.LU.64 R12, [R1+0x16b0] ;  /* 0x0016b000010c7983 */ /* 0x000f640000300a00 */
[C---:B-----5:R-:W-:Y:S11]  /*42cf0*/  HMMA.16816.F32 R16, R24.reuse, R12, R16 ;  /* 0x0000000c1810723c */ /* 0x060ff60000001810 */
[----:B------:R-:W-:Y:S11]  /*42d00*/  @!UPT UIADD3 URZ, URZ, URZ, URZ ;  /* 0x0000003f3f3ff290 */ /* 0x000ff6000fffe03f */
[----:B------:R-:W-:Y:S01]  /*42d10*/  @!UPT UIADD3 URZ, URZ, URZ, URZ ;  /* 0x0000003f3f3ff290 */ /* 0x000fe2000fffe03f */
[----:B------:R-:W-:Y:S01]  /*42d20*/  STL.64 [R1+0x2b0], R16 ;  /* 0x0002b01001007387 */ /* 0x000fe20000100a00 */
[----:B------:R0:W-:Y:S03]  /*42d30*/  STL.64 [R1+0x2b8], R18 ;  /* 0x0002b81201007387 */ /* 0x0001e60000100a00 */
[----:B0-----:R-:W5:Y:S01]  /*42d40*/  LDL.LU.64 R18, [R1+0x16a8] ;  /* 0x0016a80001127983 */ /* 0x001f620000300a00 */
        /* <DEDUP_REMOVED lines=8> */
[----:B------:R-:W2:Y:S01]  /*42dd0*/  LDL.LU.64 R6, [R1+0x1698] ;  /* 0x0016980001067983 */ /* 0x000ea20000300a00 */
[----:B------:R-:W4:Y:S11]  /*42de0*/  LDL.LU.64 R4, [R1+0x1690] ;  /* 0x0016900001047983 */ /* 0x000f360000300a00 */
[----:B------:R-:W-:Y:S10]  /*42df0*/  @!UPT UIADD3 URZ, URZ, URZ, URZ ;  /* 0x0000003f3f3ff290 */ /* 0x000ff4000fffe03f */
[----:B------:R-:W-:Y:S01]  /*42e00*/  STL.64 [R1+0x300], R24 ;  /* 0x0003001801007387 */ /* 0x000fe20000100a00 */
[----:B------:R0:W-:Y:S03]  /*42e10*/  STL.64 [R1+0x308], R26 ;  /* 0x0003081a01007387 */ /* 0x0001e60000100a00 */
[----:B0-----:R-:W4:Y:S01]  /*42e20*/  LDL.LU.64 R26, [R1+0x1688] ;  /* 0x00168800011a7983 */ /* 0x001f220000300a00 */
[----:B------:R-:W4:Y:S02]  /*42e30*/  LDL.LU.64 R24, [R1+0x1680] ;  /* 0x0016800001187983 */ /* 0x000f240000300a00 */
[----:B----4-:R-:W-:Y:S11]  /*42e40*/  HMMA.16816.F32 R12, R24, R4, R12 ;  /* 0x00000004180c723c */ /* 0x010ff6000000180c */
[----:B------:R-:W-:Y:S11]  /*42e50*/  @!UPT UIADD3 URZ, URZ, URZ, URZ ;  /* 0x0000003f3f3ff290 */ /* 0x000ff6000fffe03f */
[----:B------:R-:W-:Y:S01]  /*42e60*/  @!UPT UIADD3 URZ, URZ, URZ, URZ ;  /* 0x0000003f3f3ff290 */ /* 0x000fe2000fffe03f */
[----:B------:R0:W-:Y:S01]  /*42e70*/  STL.64 [R1+0x340], R12 ;  /* 0x0003400c01007387 */ /* 0x0001e20000100a00 */
[----:B------:R1:W-:Y:S02]  /*42e80*/  STL.64 [R1+0x348], R14 ;  /* 0x0003480e01007387 */ /* 0x0003e40000100a00 */
[----:B0-----:R-:W-:Y:S02]  /*42e90*/  IMAD.MOV.U32 R13, RZ, RZ, R26 ;  /* 0x000000ffff0d7224 */ /* 0x001fe400078e001a */
[----:B-1----:R-:W-:Y:S01]  /*42ea0*/  IMAD.MOV.U32 R15, RZ, RZ, R24 ;  /* 0x000000ffff0f7224 */ /* 0x002fe200078e0018 */
[----:B------:R-:W-:Y:S01]  /*42eb0*/  MOV R14, R25 ;  /* 0x00000019000e7202 */ /* 0x000fe20000000f00 */
[----:B------:R-:W-:Y:S02]  /*42ec0*/  IMAD.MOV.U32 R12, RZ, RZ, R27 ;  /* 0x000000ffff0c7224 */ /* 0x000fe400078e001b */
[----:B------:R-:W0:Y:S04]  /*42ed0*/  LDSM.16.M88.4 R24, [R0+0x56800] ;  /* 0x056800000018783b */ /* 0x000e280000000200 */
[----:B--2---:R1:W-:Y:S01]  /*42ee0*/  STL.64 [R1+0x1628], R6 ;  /* 0x0016280601007387 */ /* 0x0043e20000100a00 */
[----:B------:R2:W-:Y:S02]  /*42ef0*/  STL.64 [R1+0x1620], R4 ;  /* 0x0016200401007387 */ /* 0x0005e40000100a00 */
[----:B-1----:R-:W-:Y:S01]  /*42f00*/  IMAD.MOV.U32 R6, RZ, RZ, R13 ;  /* 0x000000ffff067224 */ /* 0x002fe200078e000d */
[----:B--2---:R-:W-:Y:S01]  /*42f10*/  MOV R4, R15 ;  /* 0x0000000f00047202 */ /* 0x004fe20000000f00 */
[----:B------:R-:W-:Y:S01]  /*42f20*/  IMAD.MOV.U32 R5, RZ, RZ, R14 ;  /* 0x000000ffff057224 */ /* 0x000fe200078e000e */
[----:B------:R-:W-:-:S07]  /*42f30*/  MOV R7, R12 ;  /* 0x0000000c00077202 */ /* 0x000fce0000000f00 */
[----:B---3--:R-:W-:Y:S01]  /*42f40*/  HMMA.16816.F32 R12, R4, R8, R20 ;  /* 0x00000008040c723c */ /* 0x008fe20000001814 */
[----:B0-----:R-:W-:Y:S01]  /*42f50*/  STL.64 [R1+0x14a8], R26 ;  /* 0x0014a81a01007387 */ /* 0x001fe20000100a00 */
[----:B------:R0:W-:Y:S02]  /*42f60*/  STL.64 [R1+0x14a0], R24 ;  /* 0x0014a01801007387 */ /* 0x0001e40000100a00 */
[----:B------:R-:W-:Y:S02]  /*42f70*/  STL.64 [R1+0x1618], R10 ;  /* 0x0016180a01007387 */ /* 0x000fe40000100a00 */
[----:B------:R-:W-:Y:S11]  /*42f80*/  STL.64 [R1+0x1610], R8 ;  /* 0x0016100801007387 */ /* 0x000ff60000100a00 */
[----:B------:R-:W-:Y:S06]  /*42f90*/  @!UPT UIADD3 URZ, URZ, URZ, URZ ;  /* 0x0000003f3f3ff290 */ /* 0x000fec000fffe03f */
[----:B------:R-:W-:Y:S01]  /*42fa0*/  STL.64 [R1+0x330], R12 ;  /* 0x0003300c01007387 */ /* 0x000fe20000100a00 */
[----:B------:R-:W-:Y:S02]  /*42fb0*/  STL.64 [R1+0x338], R14 ;  /* 0x0003380e01007387 */ /* 0x000fe40000100a00 */
[----:B------:R-:W-:Y:S02]  /*42fc0*/  IMAD.MOV.U32 R22, RZ, RZ, R29 ;  /* 0x000000ffff167224 */ /* 0x000fe400078e001d */
[----:B------:R-:W-:Y:S01]  /*42fd0*/  IMAD.MOV.U32 R23, RZ, RZ, R28 ;  /* 0x000000ffff177224 */ /* 0x000fe200078e001c */
[----:B------:R-:W1:Y:S04]  /*42fe0*/  LDSM.16.M88.4 R12, [R0+0x57000] ;  /* 0x05700000000c783b */ /* 0x000e680000000200 */
        /* <DEDUP_REMOVED lines=10> */
[----:B------:R-:W4:Y:S01]  /*43090*/  LDL.LU R20, [R1] ;  /* 0x0000000001147983 */ /* 0x000f220000300800 */
[----:B------:R-:W4:Y:S02]  /*430a0*/  LDL.LU R21, [R1+0x4] ;  /* 0x0000040001157983 */ /* 0x000f240000300800 */
[----:B------:R-:W2:Y:S02]  /*430b0*/  LDL.LU R29, [R1+0x1678] ;  /* 0x00167800011d7983 */ /* 0x000ea40000300800 */
[----:B------:R-:W2:Y:S01]  /*430c0*/  LDL.LU R28, [R1+0x1674] ;  /* 0x00167400011c7983 */ /* 0x000ea20000300800 */
[----:B------:R-:W-:Y:S04]  /*430d0*/  STL.64 [R1+0x1538], R22 ;  /* 0x0015381601007387 */ /* 0x000fe80000100a00 */
[----:B----4-:R-:W-:Y:S01]  /*430e0*/  STL.64 [R1+0x1530], R20 ;  /* 0x0015301401007387 */ /* 0x010fe20000100a00 */
[----:B---3--:R-:W-:Y:S02]  /*430f0*/  STL.64 [R1+0x14c8], R26 ;  /* 0x0014c81a01007387 */ /* 0x008fe40000100a00 */
[----:B--2---:R0:W-:Y:S02]  /*43100*/  STL.64 [R1+0x14c0], R24 ;  /* 0x0014c01801007387 */ /* 0x0041e40000100a00 */
        /* <DEDUP_REMOVED lines=10> */
[----:B------:R-:W-:Y:S01]  /*431b0*/  MOV R20, R2 ;  /* 0x0000000200147202 */ /* 0x000fe20000000f00 */
[----:B-----5:R-:W-:Y:S01]  /*431c0*/  IMAD.MOV.U32 R22, RZ, RZ, R18 ;  /* 0x000000ffff167224 */ /* 0x020fe200078e0012 */
[----:B---3--:R-:W-:Y:S01]  /*431d0*/  STL.64 [R1+0x14f8], R26 ;  /* 0x0014f81a01007387 */ /* 0x008fe20000100a00 */
[----:B--2---:R0:W-:Y:S03]  /*431e0*/  STL.64 [R1+0x14f0], R24 ;  /* 0x0014f01801007387 */ /* 0x0041e60000100a00 */
[----:B0-----:R-:W2:Y:S01]  /*431f0*/  LDL.LU R24, [R1+0x530] ;  /* 0x0005300001187983 */ /* 0x001ea20000300800 */
[----:B------:R-:W2:Y:S02]  /*43200*/  LDL.LU R25, [R1+0x534] ;  /* 0x0005340001197983 */ /* 0x000ea40000300800 */
[----:B------:R-:W3:Y:S02]  /*43210*/  LDL.LU R26, [R1+0x538] ;  /* 0x00053800011a7983 */ /* 0x000ee40000300800 */
[----:B------:R-:W3:Y:S01]  /*43220*/  LDL.LU R27, [R1+0x53c] ;  /* 0x00053c00011b7983 */ /* 0x000ee20000300800 */
[----:B------:R-:W-:Y:S01]  /*43230*/  MOV R23, R19 ;  /* 0x0000001300177202 */ /* 0x000fe20000000f00 */
[----:B------:R-:W4:Y:S01]  /*43240*/  LDL.LU R2, [R1+0x1670] ;  /* 0x0016700001027983 */ /* 0x000f220000300800 */
[----:B------:R-:W-:-:S02]  /*43250*/  IMAD.MOV.U32 R21, RZ, RZ, R3 ;  /* 0x000000ffff157224 */ /* 0x000fc400078e0003 */
[----:B------:R-:W5:Y:S02]  /*43260*/  LDL.LU R3, [R1+0x166c] ;  /* 0x00166c0001037983 */ /* 0x000f640000300800 */
[----:B------:R-:W4:Y:S01]  /*43270*/  LDL.LU R18, [R1+0x1668] ;  /* 0x0016680001127983 */ /* 0x000f220000300800 */
[----:B------:R-:W4:Y:S01]  /*43280*/  LDL.LU R19, [R1+0x1664] ;  /* 0x0016640001137983 */ /* 0x000f220000300800 */
[----:B------:R-:W-:Y:S02]  /*43290*/  STL.64 [R1+0x1588], R22 ;  /* 0x0015881601007387 */ /* 0x000fe40000100a00 */
[----:B------:R-:W-:Y:S01]  /*432a0*/  STL.64 [R1+0x1580], R20 ;  /* 0x0015801401007387 */ /* 0x000fe20000100a00 */
        /* <DEDUP_REMOVED lines=18> */
[----:B------:R-:W2:Y:S01]  /*433d0*/  LDL.LU R20, [R1+0x20] ;  /* 0x0000200001147983 */ /* 0x000ea20000300800 */
[----:B------:R-:W2:Y:S02]  /*433e0*/  LDL.LU R21, [R1+0x24] ;  /* 0x0000240001157983 */ /* 0x000ea40000300800 */
[----:B------:R-:W-:-:S02]  /*433f0*/  IMAD.MOV.U32 R22, RZ, RZ, R28 ;  /* 0x000000ffff167224 */ /* 0x000fc400078e001c */
[----:B------:R-:W-:Y:S01]  /*43400*/  IMAD.MOV.U32 R23, RZ, RZ, R29 ;  /* 0x000000ffff177224 */ /* 0x000fe200078e001d */
[----:B------:R-:W4:Y:S04]  /*43410*/  LDL.LU R28, [R1+0x1660] ;  /* 0x00166000011c7983 */ /* 0x000f280000300800 */
[----:B------:R-:W-:Y:S04]  /*43420*/  STL.64 [R1+0x15d8], R22 ;  /* 0x0015d81601007387 */ /* 0x000fe80000100a00 */
[----:B--2---:R-:W-:Y:S01]  /*43430*/  STL.64 [R1+0x15d0], R20 ;  /* 0x0015d01401007387 */ /* 0x004fe20000100a00 */
[----:B---3--:R-:W-:Y:S02]  /*43440*/  STL.64 [R1+0x1548], R26 ;  /* 0x0015481a01007387 */ /* 0x008fe40000100a00 */
        /* <DEDUP_REMOVED lines=17> */
[----:B-----5:R-:W-:Y:S01]  /*43560*/  IMAD.MOV.U32 R22, RZ, RZ, R3 ;  /* 0x000000ffff167224 */ /* 0x020fe200078e0003 */
[----:B----4-:R-:W-:Y:S01]  /*43570*/  MOV R23, R2 ;  /* 0x0000000200177202 */ /* 0x010fe20000000f00 */
        /* <DEDUP_REMOVED lines=8> */
[----:B------:R-:W-:Y:S04]  /*43600*/  STL.64 [R1+0x1638], R22 ;  /* 0x0016381601007387 */ /* 0x000fe80000100a00 */
[----:B------:R-:W-:Y:S04]  /*43610*/  STL.64 [R1+0x1630], R20 ;  /* 0x0016301401007387 */ /* 0x000fe80000100a00 */
        /* <DEDUP_REMOVED lines=28> */
[----:B------:R-:W5:Y:S01]  /*437e0*/  LDL.LU R20, [R1+0x680] ;  /* 0x0006800001147983 */ /* 0x000f620000300800 */
[----:B------:R-:W5:Y:S02]  /*437f0*/  LDL.LU R21, [R1+0x684] ;  /* 0x0006840001157983 */ /* 0x000f640000300800 */
[----:B------:R-:W5:Y:S02]  /*43800*/  LDL.LU R22, [R1+0x688] ;  /* 0x0006880001167983 */ /* 0x000f640000300800 */
[----:B------:R-:W5:Y:S01]  /*43810*/  LDL.LU R23, [R1+0x68c] ;  /* 0x00068c0001177983 */ /* 0x000f620000300800 */
        /* <DEDUP_REMOVED lines=18> */
[----:B-1----:R-:W-:Y:S01]  /*43940*/  MOV R18, R14 ;  /* 0x0000000e00127202 */ /* 0x002fe20000000f00 */
[----:B------:R-:W-:-:S02]  /*43950*/  IMAD.MOV.U32 R29, RZ, RZ, R15 ;  /* 0x000000ffff1d7224 */ /* 0x000fc400078e000f */
[----:B------:R-:W-:Y:S02]  /*43960*/  IMAD.MOV.U32 R3, RZ, RZ, R12 ;  /* 0x000000ffff037224 */ /* 0x000fe400078e000c */
[----:B------:R-:W-:Y:S01]  /*43970*/  IMAD.MOV.U32 R19, RZ, RZ, R13 ;  /* 0x000000ffff137224 */ /* 0x000fe200078e000d */
[----:B---3--:R-:W-:Y:S01]  /*43980*/  STL.64 [R1+0x1608], R26 ;  /* 0x0016081a01007387 */ /* 0x008fe20000100a00 */
[----:B--2---:R0:W-:Y:S03]  /*43990*/  STL.64 [R1+0x1600], R24 ;  /* 0x0016001801007387 */ /* 0x0041e60000100a00 */
[----:B0-----:R-:W2:Y:S01]  /*439a0*/  LDL.LU R24, [R1+0x660] ;  /* 0x0006600001187983 */ /* 0x001ea20000300800 */
[----:B------:R-:W2:Y:S02]  /*439b0*/  LDL.LU R25, [R1+0x664] ;  /* 0x0006640001197983 */ /* 0x000ea40000300800 */
[----:B------:R-:W2:Y:S02]  /*439c0*/  LDL.LU R26, [R1+0x668] ;  /* 0x00066800011a7983 */ /* 0x000ea40000300800 */
[----:B------:R-:W2:Y:S01]  /*439d0*/  LDL.LU R27, [R1+0x66c] ;  /* 0x00066c00011b7983 */ /* 0x000ea20000300800 */
[----:B------:R-:W3:Y:S01]  /*439e0*/  LDL.LU.64 R14, [R1+0x1658] ;  /* 0x00165800010e7983 */ /* 0x000ee20000300a00 */
[----:B------:R-:W4:Y:S02]  /*439f0*/  LDL.LU.64 R12, [R1+0x1650] ;  /* 0x00165000010c7983 */ /* 0x000f240000300a00 */
[C---:B----4-:R-:W-:Y:S08]  /*43a00*/  HMMA.16816.F32 R8, R4.reuse, R12, R8 ;  /* 0x0000000c0408723c */ /* 0x050ff00000001808 */
[----:B-----5:R-:W-:Y:S11]  /*43a10*/  HMMA.16816.F32 R4, R4, R16, R20 ;  /* 0x000000100404723c */ /* 0x020ff60000001814 */
[----:B------:R-:W-:Y:S04]  /*43a20*/  @!UPT UIADD3 URZ, URZ, URZ, URZ ;  /* 0x0000003f3f3ff290 */ /* 0x000fe8000fffe03f */
[----:B------:R-:W-:Y:S01]  /*43a30*/  STL.64 [R1+0x320], R8 ;  /* 0x0003200801007387 */ /* 0x000fe20000100a00 */
[----:B------:R0:W-:Y:S03]  /*43a40*/  STL.64 [R1+0x328], R10 ;  /* 0x0003280a01007387 */ /* 0x0001e60000100a00 */
[----:B0-----:R-:W4:Y:S01]  /*43a50*/  LDL.LU.64 R10, [R1+0x1648] ;  /* 0x00164800010a7983 */ /* 0x001f220000300a00 */
[----:B------:R-:W4:Y:S02]  /*43a60*/  LDL.LU.64 R8, [R1+0x1640] ;  /* 0x0016400001087983 */ /* 0x000f240000300a00 */
[----:B------:R-:W4:Y:S02]  /*43a70*/  LDL.LU.64 R22, [R1+0x1638] ;  /* 0x0016380001167983 */ /* 0x000f240000300a00 */
[----:B------:R-:W4:Y:S01]  /*43a80*/  LDL.LU.64 R20, [R1+0x1630] ;  /* 0x0016300001147983 */ /* 0x000f220000300a00 */
[----:B------:R-:W-:Y:S01]  /*43a90*/  STL.64 [R1+0x2f0], R4 ;  /* 0x0002f00401007387 */ /* 0x000fe20000100a00 */
[----:B------:R0:W-:Y:S03]  /*43aa0*/  STL.64 [R1+0x2f8], R6 ;  /* 0x0002f80601007387 */ /* 0x0001e60000100a00 */
[----:B0-----:R-:W5:Y:S01]  /*43ab0*/  LDL.LU.64 R6, [R1+0x1628] ;  /* 0x0016280001067983 */ /* 0x001f620000300a00 */
[----:B------:R-:W4:Y:S02]  /*43ac0*/  LDL.LU.64 R4, [R1+0x1620] ;  /* 0x0016200001047983 */ /* 0x000f240000300a00 */
        /* <DEDUP_REMOVED lines=144> */
[----:B------:R-:W2:Y:S11]  /*443d0*/  LDL.LU R20, [R1+0x4e0] ;  /* 0x0004e00001147983 */ /* 0x000eb60000300800 */
[----:B------:R-:W-:Y:S11]  /*443e0*/  @!UPT UIADD3 URZ, URZ, URZ, URZ ;  /* 0x0000003f3f3ff290 */ /* 0x000ff6000fffe03f */
[----:B------:R-:W-:Y:S01]  /*443f0*/  STL.64 [R1+0x160], R24 ;  /* 0x0001601801007387 */ /* 0x000fe20000100a00 */
[----:B------:R-:W-:Y:S02]  /*44400*/  STL.64 [R1+0x168], R26 ;  /* 0x0001681a01007387 */ /* 0x000fe40000100a00 */
[----:B------:R-:W0:Y:S04]  /*44410*/  LDSM.16.M88.4 R24, [R0+0x57800] ;  /* 0x057800000018783b */ /* 0x000e280000000200 */
[----:B------:R-:W2:Y:S01]  /*44420*/  LDL.LU R21, [R1+0x4e4] ;  /* 0x0004e40001157983 */ /* 0x000ea20000300800 */
[----:B------:R-:W2:Y:S01]  /*44430*/  LDL.LU R22, [R1+0x4e8] ;  /* 0x0004e80001167983 */ /* 0x000ea20000300800 */
[----:B------:R-:W2:Y:S02]  /*44440*/  LDL.LU R23, [R1+0x4ec] ;  /* 0x0004ec0001177983 */ /* 0x000ea40000300800 */
[----:B------:R-:W-:Y:S02]  /*44450*/  STL.64 [R1+0x1480], R18 ;  /* 0x0014801201007387 */ /* 0x000fe40000100a00 */
[----:B------:R1:W-:Y:S02]  /*44460*/  STL.64 [R1+0x1478], R16 ;  /* 0x0014781001007387 */ /* 0x0003e40000100a00 */
[----:B-1----:R-:W2:Y:S01]  /*44470*/  LDL.LU R16, [R1+0x4d0] ;  /* 0x0004d00001107983 */ /* 0x002ea20000300800 */
[----:B------:R-:W2:Y:S02]  /*44480*/  LDL.LU R17, [R1+0x4d4] ;  /* 0x0004d40001117983 */ /* 0x000ea40000300800 */
[----:B------:R-:W2:Y:S02]  /*44490*/  LDL.LU R18, [R1+0x4d8] ;  /* 0x0004d80001127983 */ /* 0x000ea40000300800 */
[----:B------:R-:W2:Y:S01]  /*444a0*/  LDL.LU R19, [R1+0x4dc] ;  /* 0x0004dc0001137983 */ /* 0x000ea20000300800 */
[----:B0-----:R-:W-:Y:S01]  /*444b0*/  STL.64 [R1+0x40], R24 ;  /* 0x0000401801007387 */ /* 0x001fe20000100a00 */
        /* <DEDUP_REMOVED lines=10> */
[----:B-----5:R-:W-:Y:S02]  /*44560*/  STL.64 [R1+0x1470], R6 ;  /* 0x0014700601007387 */ /* 0x020fe40000100a00 */
[----:B------:R0:W-:Y:S02]  /*44570*/  STL.64 [R1+0x1468], R4 ;  /* 0x0014680401007387 */ /* 0x0001e40000100a00 */
[----:B0-----:R-:W5:Y:S01]  /*44580*/  LDL.LU R4, [R1+0x480] ;  /* 0x0004800001047983 */ /* 0x001f620000300800 */
[----:B------:R-:W5:Y:S02]  /*44590*/  LDL.LU R5, [R1+0x484] ;  /* 0x0004840001057983 */ /* 0x000f640000300800 */
[----:B------:R-:W5:Y:S02]  /*445a0*/  LDL.LU R6, [R1+0x488] ;  /* 0x0004880001067983 */ /* 0x000f640000300800 */
[----:B------:R-:W5:Y:S01]  /*445b0*/  LDL.LU R7, [R1+0x48c] ;  /* 0x00048c0001077983 */ /* 0x000f620000300800 */
[----:B--2---:R-:W-:Y:S01]  /*445c0*/  HMMA.16816.F32 R20, R24, R8, R20 ;  /* 0x000000081814723c */ /* 0x004fe20000001814 */
[----:B----4-:R-:W-:Y:S01]  /*445d0*/  STL.64 [R1+0x1450], R10 ;  /* 0x0014500a01007387 */ /* 0x010fe20000100a00 */
[----:B------:R0:W-:Y:S11]  /*445e0*/  STL.64 [R1+0x1448], R8 ;  /* 0x0014480801007387 */ /* 0x0001f60000100a00 */
[----:B------:R-:W-:Y:S10]  /*445f0*/  @!UPT UIADD3 URZ, URZ, URZ, URZ ;  /* 0x0000003f3f3ff290 */ /* 0x000ff4000fffe03f */
[----:B------:R1:W-:Y:S01]  /*44600*/  STL.64 [R1+0x140], R20 ;  /* 0x0001401401007387 */ /* 0x0003e20000100a00 */
[----:B------:R2:W-:Y:S02]  /*44610*/  STL.64 [R1+0x148], R22 ;  /* 0x0001481601007387 */ /* 0x0005e40000100a00 */
[----:B0-----:R-:W4:Y:S02]  /*44620*/  LDL.LU R8, [R1+0x470] ;  /* 0x0004700001087983 */ /* 0x001f240000300800 */
[----:B------:R-:W4:Y:S01]  /*44630*/  LDL.LU R9, [R1+0x474] ;  /* 0x0004740001097983 */ /* 0x000f220000300800 */
[----:B------:R-:W4:Y:S01]  /*44640*/  LDL.LU R10, [R1+0x478] ;  /* 0x00047800010a7983 */ /* 0x000f220000300800 */
[----:B------:R-:W4:Y:S03]  /*44650*/  LDL.LU R11, [R1+0x47c] ;  /* 0x00047c00010b7983 */ /* 0x000f260000300800 */
[----:B-1----:R-:W3:Y:S01]  /*44660*/  LDL.LU R20, [R1+0x5a0] ;  /* 0x0005a00001147983 */ /* 0x002ee20000300800 */
[----:B------:R-:W3:Y:S02]  /*44670*/  LDL.LU R21, [R1+0x5a4] ;  /* 0x0005a40001157983 */ /* 0x000ee40000300800 */
[----:B--2---:R-:W2:Y:S02]  /*44680*/  LDL.LU R23, [R1+0x5ac] ;  /* 0x0005ac0001177983 */ /* 0x004ea40000300800 */
[----:B------:R-:W-:-:S02]  /*44690*/  IMAD.MOV.U32 R22, RZ, RZ, R28 ;  /* 0x000000ffff167224 */ /* 0x000fc400078e001c */
[----:B------:R-:W0:Y:S04]  /*446a0*/  S2R R28, SR_TID.X ;  /* 0x00000000001c7919 */ /* 0x000e280000002100 */
[----:B------:R-:W1:Y:S04]  /*446b0*/  S2R R0, SR_TID.X ;  /* 0x0000000000007919 */ /* 0x000e680000002100 */
[----:B------:R-:W5:Y:S01]  /*446c0*/  S2R R2, SR_TID.X ;  /* 0x0000000000027919 */ /* 0x000f620000002100 */
[----:B------:R-:W-:Y:S01]  /*446d0*/  HMMA.16816.F32 R16, R24, R12, R16 ;  /* 0x0000000c1810723c */ /* 0x000fe20000001810 */
[----:B0-----:R-:W-:Y:S01]  /*446e0*/  LOP3.LUT R28, R28, 0x7, RZ, 0xc0, !PT ;  /* 0x000000071c1c7812 */ /* 0x001fe200078ec0ff */
[----:B-1----:R-:W-:-:S03]  /*446f0*/  IMAD.SHL.U32 R0, R0, 0x80, RZ ;  /* 0x0000008000007824 */ /* 0x002fc600078e00ff */
[----:B------:R-:W-:-:S04]  /*44700*/  SHF.L.U32 R28, R28, 0x4, RZ ;  /* 0x000000041c1c7819 */ /* 0x000fc800000006ff */
[----:B------:R-:W-:-:S04]  /*44710*/  LOP3.LUT R28, R28, 0x780, R0, 0xf8, !PT ;  /* 0x000007801c1c7812 */ /* 0x000fc800078ef800 */
[----:B-----5:R-:W-:Y:S01]  /*44720*/  LOP3.LUT R28, R28, 0x10, R2, 0x78, !PT ;  /* 0x000000101c1c7812 */ /* 0x020fe200078e7802 */
[----:B--2---:R-:W-:Y:S01]  /*44730*/  STL.64 [R1+0x1438], R22 ;  /* 0x0014381601007387 */ /* 0x004fe20000100a00 */
[----:B---3--:R0:W-:Y:S03]  /*44740*/  STL.64 [R1+0x1430], R20 ;  /* 0x0014301401007387 */ /* 0x0081e60000100a00 */
[----:B0-----:R-:W2:Y:S01]  /*44750*/  LDL.LU R20, [R1+0x4c0] ;  /* 0x0004c00001147983 */ /* 0x001ea20000300800 */
[----:B------:R-:W2:Y:S02]  /*44760*/  LDL.LU R21, [R1+0x4c4] ;  /* 0x0004c40001157983 */ /* 0x000ea40000300800 */
[----:B------:R-:W2:Y:S02]  /*44770*/  LDL.LU R22, [R1+0x4c8] ;  /* 0x0004c80001167983 */ /* 0x000ea40000300800 */
[----:B------:R-:W2:Y:S01]  /*44780*/  LDL.LU R23, [R1+0x4cc] ;  /* 0x0004cc0001177983 */ /* 0x000ea20000300800 */
[----:B------:R-:W3:Y:S01]  /*44790*/  LDL.LU R0, [R1+0x148c] ;  /* 0x00148c0001007983 */ /* 0x000ee20000300800 */
[----:B------:R-:W5:Y:S02]  /*447a0*/  LDL.LU R2, [R1+0x1488] ;  /* 0x0014880001027983 */ /* 0x000f640000300800 */
[----:B------:R-:W-:Y:S02]  /*447b0*/  STL.64 [R1+0x130], R16 ;  /* 0x0001301001007387 */ /* 0x000fe40000100a00 */
[----:B------:R0:W-:Y:S02]  /*447c0*/  STL.64 [R1+0x138], R18 ;  /* 0x0001381201007387 */ /* 0x0001e40000100a00 */
[----:B0-----:R-:W2:Y:S01]  /*447d0*/  LDL.LU.64 R18, [R1+0x1480] ;  /* 0x0014800001127983 */ /* 0x001ea20000300a00 */
[----:B------:R-:W2:Y:S02]  /*447e0*/  LDL.LU.64 R16, [R1+0x1478] ;  /* 0x0014780001107983 */ /* 0x000ea40000300a00 */
[----:B--2---:R-:W-:Y:S01]  /*447f0*/  HMMA.16816.F32 R24, R24, R16, R4 ;  /* 0x000000101818723c */ /* 0x004fe20000001804 */
[----:B------:R-:W2:Y:S01]  /*44800*/  LDL.LU.64 R6, [R1+0x1470] ;  /* 0x0014700001067983 */ /* 0x000ea20000300a00 */
[----:B------:R-:W4:Y:S11]  /*44810*/  LDL.LU.64 R4, [R1+0x1468] ;  /* 0x0014680001047983 */ /* 0x000f360000300a00 */
[----:B------:R-:W-:Y:S10]  /*44820*/  @!UPT UIADD3 URZ, URZ, URZ, URZ ;  /* 0x0000003f3f3ff290 */ /* 0x000ff4000fffe03f */
[----:B------:R0:W-:Y:S01]  /*44830*/  STL.64 [R1+0x100], R24 ;  /* 0x0001001801007387 */ /* 0x0001e20000100a00 */
[----:B------:R1:W-:Y:S02]  /*44840*/  STL.64 [R1+0x108], R26 ;  /* 0x0001081a01007387 */ /* 0x0003e40000100a00 */
[----:B0-----:R-:W-:Y:S01]  /*44850*/  IMAD.MOV.U32 R24, RZ, RZ, R3 ;  /* 0x000000ffff187224 */ /* 0x001fe200078e0003 */
[----:B------:R-:W-:Y:S01]  /*44860*/  MOV R25, R19 ;  /* 0x0000001300197202 */ /* 0x000fe20000000f00 */
[----:B-1----:R-:W-:Y:S02]  /*44870*/  IMAD.MOV.U32 R26, RZ, RZ, R18 ;  /* 0x000000ffff1a7224 */ /* 0x002fe400078e0012 */
[----:B------:R-:W-:Y:S01]  /*44880*/  IMAD.MOV.U32 R27, RZ, RZ, R29 ;  /* 0x000000ffff1b7224 */ /* 0x000fe200078e001d */
[----:B------:R-:W3:Y:S01]  /*44890*/  LDL.LU R3, [R1+0x1460] ;  /* 0x0014600001037983 */ /* 0x000ee20000300800 */
[----:B------:R-:W3:Y:S01]  /*448a0*/  LDL.LU R19, [R1+0x145c] ;  /* 0x00145c0001137983 */ /* 0x000ee20000300800 */
[----:B------:R-:W-:Y:S01]  /*448b0*/  LOP3.LUT R28, R28, 0x60, RZ, 0x3c, !PT ;  /* 0x000000601c1c7812 */ /* 0x000fe200078e3cff */
[----:B------:R-:W3:Y:S03]  /*448c0*/  LDL.LU R18, [R1+0x1458] ;  /* 0x0014580001127983 */ /* 0x000ee60000300800 */
[----:B----4-:R-:W-:Y:S01]  /*448d0*/  HMMA.16816.F32 R8, R24, R4, R8 ;  /* 0x000000041808723c */ /* 0x010fe20000001808 */
        /* <DEDUP_REMOVED lines=11> */
[----:B------:R0:W-:Y:S01]  /*44990*/  STL [R1+0x38], R10 ;  /* 0x0000380a01007387 */ /* 0x0001e20000100800 */
[----:B------:R-:W-:-:S02]  /*449a0*/  MOV R29, R11 ;  /* 0x0000000b001d7202 */ /* 0x000fc40000000f00 */
[----:B0-----:R-:W4:Y:S01]  /*449b0*/  LDL.LU.64 R10, [R1+0x1450] ;  /* 0x00145000010a7983 */ /* 0x001f220000300a00 */
[----:B------:R-:W2:Y:S02]  /*449c0*/  LDL.LU.64 R8, [R1+0x1448] ;  /* 0x0014480001087983 */ /* 0x000ea40000300a00 */
[----:B------:R-:W-:Y:S01]  /*449d0*/  STL [R1+0x13f4], R29 ;  /* 0x0013f41d01007387 */ /* 0x000fe20000100800 */
[----:B--2---:R-:W-:Y:S01]  /*449e0*/  HMMA.16816.F32 R20, R24, R8, R20 ;  /* 0x000000081814723c */ /* 0x004fe20000001814 */
[----:B----4-:R-:W-:Y:S01]  /*449f0*/  STL.64 [R1+0x1408], R10 ;  /* 0x0014080a01007387 */ /* 0x010fe20000100a00 */
[----:B------:R0:W-:Y:S11]  /*44a00*/  STL.64 [R1+0x1400], R8 ;  /* 0x0014000801007387 */ /* 0x0001f60000100a00 */
[----:B------:R-:W-:Y:S10]  /*44a10*/  @!UPT UIADD3 URZ, URZ, URZ, URZ ;  /* 0x0000003f3f3ff290 */ /* 0x000ff4000fffe03f */
[----:B------:R-:W-:Y:S01]  /*44a20*/  STL.64 [R1+0xe0], R20 ;  /* 0x0000e01401007387 */ /* 0x000fe20000100a00 */
[----:B------:R-:W-:Y:S02]  /*44a30*/  STL.64 [R1+0xe8], R22 ;  /* 0x0000e81601007387 */ /* 0x000fe40000100a00 */
[----:B------:R-:W1:Y:S04]  /*44a40*/  LDSM.16.M88.4 R20, [R28+0x50800] ;  /* 0x050800001c14783b */ /* 0x000e680000000200 */
[----:B0-----:R-:W2:Y:S01]  /*44a50*/  LDL.LU R8, [R1+0x5f0] ;  /* 0x0005f00001087983 */ /* 0x001ea20000300800 */
[----:B------:R-:W2:Y:S01]  /*44a60*/  LDL.LU R9, [R1+0x5f4] ;  /* 0x0005f40001097983 */ /* 0x000ea20000300800 */
[----:B---3--:R-:W-:Y:S02]  /*44a70*/  IMAD.MOV.U32 R10, RZ, RZ, R18 ;  /* 0x000000ffff0a7224 */ /* 0x008fe400078e0012 */
[----:B------:R-:W3:Y:S02]  /*44a80*/  LDL.LU R18, [R1+0x1444] ;  /* 0x0014440001127983 */ /* 0x000ee40000300800 */
[----:B------:R-:W-:-:S02]  /*44a90*/  IMAD.MOV.U32 R11, RZ, RZ, R19 ;  /* 0x000000ffff0b7224 */ /* 0x000fc400078e0013 */
[----:B------:R-:W3:Y:S04]  /*44aa0*/  LDL.LU R19, [R1+0x1440] ;  /* 0x0014400001137983 */ /* 0x000ee80000300800 */
[----:B-1----:R-:W-:Y:S01]  /*44ab0*/  STL.64 [R1+0x20], R20 ;  /* 0x0000201401007387 */ /* 0x002fe20000100a00 */
[----:B------:R-:W-:Y:S01]  /*44ac0*/  STL [R1+0x28], R22 ;  /* 0x0000281601007387 */ /* 0x000fe20000100800 */
[----:B------:R-:W-:Y:S02]  /*44ad0*/  MOV R29, R23 ;  /* 0x00000017001d7202 */ /* 0x000fe40000000f00 */
[----:B------:R-:W0:Y:S04]  /*44ae0*/  LDSM.16.M88.4 R20, [R28+0x51000] ;  /* 0x051000001c14783b */ /* 0x000e280000000200 */
[----:B------:R-:W-:Y:S04]  /*44af0*/  STL [R1+0x13f8], R29 ;  /* 0x0013f81d01007387 */ /* 0x000fe80000100800 */
        /* <DEDUP_REMOVED lines=8> */
[----:B------:R-:W-:Y:S02]  /*44b80*/  STL.64 [R1+0xd8], R22 ;  /* 0x0000d81601007387 */ /* 0x000fe40000100a00 */
[----:B------:R-:W0:Y:S02]  /*44b90*/  LDSM.16.M88.4 R20, [R28+0x51800] ;  /* 0x051800001c14783b */ /* 0x000e240000000200 */
[----:B0-----:R-:W-:Y:S02]  /*44ba0*/  STL.64 [R1], R20 ;  /* 0x0000001401007387 */ /* 0x001fe40000100a00 */
[----:B------:R-:W-:Y:S02]  /*44bb0*/  STL [R1+0x8], R22 ;  /* 0x0000081601007387 */ /* 0x000fe40000100800 */
[----:B------:R-:W-:Y:S02]  /*44bc0*/  IMAD.MOV.U32 R29, RZ, RZ, R23 ;  /* 0x000000ffff1d7224 */ /* 0x000fe400078e0017 */
[----:B------:R-:W0:Y:S01]  /*44bd0*/  LDSM.16.M88.4 R20, [R28+0x52000] ;  /* 0x052000001c14783b */ /* 0x000e220000000200 */
[----:B------:R-:W-:Y:S03]  /*44be0*/  HMMA.16816.F32 R24, R24, R16, R4 ;  /* 0x000000101818723c */ /* 0x000fe60000001804 */
[----:B0-----:R-:W-:Y:S01]  /*44bf0*/  STL.64 [R1+0x1288], R22 ;  /* 0x0012881601007387 */ /* 0x001fe20000100a00 */
[----:B------:R0:W-:Y:S03]  /*44c00*/  STL.64 [R1+0x1280], R20 ;  /* 0x0012801401007387 */ /* 0x0001e60000100a00 */
[----:B0-----:R-:W2:Y:S01]  /*44c10*/  LDL.LU.64 R20, [R1+0x40] ;  /* 0x0000400001147983 */ /* 0x001ea20000300a00 */
[----:B------:R-:W2:Y:S02]  /*44c20*/  LDL.LU.64 R22, [R1+0x48] ;  /* 0x0000480001167983 */ /* 0x000ea40000300a00 */
[----:B------:R-:W4:Y:S02]  /*44c30*/  LDL.LU.64 R6, [R1+0x1428] ;  /* 0x0014280001067983 */ /* 0x000f240000300a00 */
[----:B------:R-:W2:Y:S01]  /*44c40*/  LDL.LU.64 R4, [R1+0x1420] ;  /* 0x0014200001047983 */ /* 0x000ea20000300a00 */
[----:B---3--:R0:W-:Y:S01]  /*44c50*/  STL.64 [R1+0x13e0], R18 ;  /* 0x0013e01201007387 */ /* 0x0081e20000100a00 */
[----:B------:R1:W-:Y:S09]  /*44c60*/  STL.64 [R1+0x13d8], R16 ;  /* 0x0013d81001007387 */ /* 0x0003f20000100a00 */
[----:B------:R-:W-:Y:S02]  /*44c70*/  STL.64 [R1+0xc0], R24 ;  /* 0x0000c01801007387 */ /* 0x000fe40000100a00 */
[----:B------:R-:W-:Y:S02]  /*44c80*/  STL.64 [R1+0xc8], R26 ;  /* 0x0000c81a01007387 */ /* 0x000fe40000100a00 */
[----:B------:R-:W3:Y:S01]  /*44c90*/  LDSM.16.M88.4 R24, [R28+0x52800] ;  /* 0x052800001c18783b */ /* 0x000ee20000000200 */
[----:B0-----:R-:W-:-:S03]  /*44ca0*/  MOV R18, R15 ;  /* 0x0000000f00127202 */ /* 0x001fc60000000f00 */
[----:B-1----:R-:W5:Y:S01]  /*44cb0*/  LDL.LU R16, [R1+0x540] ;  /* 0x0005400001107983 */ /* 0x002f620000300800 */
[----:B------:R-:W-:Y:S02]  /*44cc0*/  IMAD.MOV.U32 R17, RZ, RZ, R14 ;  /* 0x000000ffff117224 */ /* 0x000fe400078e000e */
[----:B------:R-:W5:Y:S02]  /*44cd0*/  LDL.LU R14, [R1+0x141c] ;  /* 0x00141c00010e7983 */ /* 0x000f640000300800 */
[----:B------:R-:W5:Y:S01]  /*44ce0*/  LDL.LU R15, [R1+0x1418] ;  /* 0x00141800010f7983 */ /* 0x000f620000300800 */
[----:B--2---:R-:W-:Y:S01]  /*44cf0*/  HMMA.16816.F32 R8, R20, R4, R8 ;  /* 0x000000041408723c */ /* 0x004fe20000001808 */
[----:B----4-:R-:W-:Y:S02]  /*44d00*/  IMAD.MOV.U32 R19, RZ, RZ, R6 ;  /* 0x000000ffff137224 */ /* 0x010fe400078e0006 */
[----:B------:R-:W2:Y:S01]  /*44d10*/  LDL.LU R6, [R1+0x1414] ;  /* 0x0014140001067983 */ /* 0x000ea20000300800 */
[----:B---3--:R0:W-:Y:S02]  /*44d20*/  STL.64 [R1+0x1248], R26 ;  /* 0x0012481a01007387 */ /* 0x0081e40000100a00 */
[----:B------:R1:W-:Y:S02]  /*44d30*/  STL.64 [R1+0x1240], R24 ;  /* 0x0012401801007387 */ /* 0x0003e40000100a00 */
[----:B0-----:R-:W-:-:S02]  /*44d40*/  IMAD.MOV.U32 R27, RZ, RZ, R0 ;  /* 0x000000ffff1b7224 */ /* 0x001fc400078e0000 */
[----:B-1----:R-:W-:Y:S01]  /*44d50*/  IMAD.MOV.U32 R24, RZ, RZ, R7 ;  /* 0x000000ffff187224 */ /* 0x002fe200078e0007 */
[----:B------:R-:W-:Y:S01]  /*44d60*/  MOV R25, R3 ;  /* 0x0000000300197202 */ /* 0x000fe20000000f00 */
[----:B------:R-:W2:Y:S01]  /*44d70*/  LDL.LU R7, [R1+0x1410] ;  /* 0x0014100001077983 */ /* 0x000ea20000300800 */
[----:B-----5:R-:W-:-:S10]  /*44d80*/  IMAD.MOV.U32 R26, RZ, RZ, R2 ;  /* 0x000000ffff1a7224 */ /* 0x020fd400078e0002 */
[----:B------:R0:W-:Y:S01]  /*44d90*/  STL [R1+0xb0], R8 ;  /* 0x0000b00801007387 */ /* 0x0001e20000100800 */
[----:B------:R-:W-:Y:S02]  /*44da0*/  IMAD.MOV.U32 R0, RZ, RZ, R10 ;  /* 0x000000ffff007224 */ /* 0x000fe400078e000a */
[----:B------:R-:W-:Y:S01]  /*44db0*/  IMAD.MOV.U32 R3, RZ, RZ, R11 ;  /* 0x000000ffff037224 */ /* 0x000fe200078e000b */
[----:B------:R-:W-:Y:S01]  /*44dc0*/  MOV R2, R9 ;  /* 0x0000000900027202 */ /* 0x000fe20000000f00 */
[----:B------:R-:W3:Y:S04]  /*44dd0*/  LDL.LU.64 R10, [R1+0x1408] ;  /* 0x00140800010a7983 */ /* 0x000ee80000300a00 */
[----:B0-----:R-:W4:Y:S01]  /*44de0*/  LDL.LU.64 R8, [R1+0x1400] ;  /* 0x0014000001087983 */ /* 0x001f220000300a00 */
[C---:B------:R-:W-:Y:S11]  /*44df0*/  HMMA.16816.F32 R16, R20.reuse, R12, R16 ;  /* 0x0000000c1410723c */ /* 0x040ff60000001810 */
[----:B------:R-:W-:Y:S11]  /*44e00*/  @!UPT UIADD3 URZ, URZ, URZ, URZ ;  /* 0x0000003f3f3ff290 */ /* 0x000ff6000fffe03f */
[----:B------:R-:W-:Y:S02]  /*44e10*/  @!UPT UIADD3 URZ, URZ, URZ, URZ ;  /* 0x0000003f3f3ff290 */ /* 0x000fe4000fffe03f */
[----:B------:R-:W-:Y:S01]  /*44e20*/  IMAD.MOV.U32 R12, RZ, RZ, R19 ;  /* 0x000000ffff0c7224 */ /* 0x000fe200078e0013 */
[----:B----4-:R-:W-:Y:S01]  /*44e30*/  HMMA.16816.F32 R24, R20, R8, R24 ;  /* 0x000000081418723c */ /* 0x010fe20000001818 */
[----:B--2---:R-:W-:Y:S01]  /*44e40*/  STL.64 [R1+0x13d0], R6 ;  /* 0x0013d00601007387 */ /* 0x004fe20000100a00 */
[----:B------:R-:W-:Y:S02]  /*44e50*/  STL [R1+0xf1c], R3 ;  /* 0x000f1c0301007387 */ /* 0x000fe40000100800 */
[----:B------:R-:W-:Y:S02]  /*44e60*/  STL [R1+0xf18], R0 ;  /* 0x000f180001007387 */ /* 0x000fe40000100800 */
[----:B------:R-:W-:Y:S11]  /*44e70*/  STL [R1+0xf14], R2 ;  /* 0x000f140201007387 */ /* 0x000ff60000100800 */
[----:B------:R-:W-:Y:S07]  /*44e80*/  @!UPT UIADD3 URZ, URZ, URZ, URZ ;  /* 0x0000003f3f3ff290 */ /* 0x000fee000fffe03f */
[----:B------:R-:W-:Y:S01]  /*44e90*/  MOV R8, R27 ;  /* 0x0000001b00087202 */ /* 0x000fe20000000f00 */
[----:B------:R0:W-:Y:S01]  /*44ea0*/  STL.64 [R1+0xa0], R24 ;  /* 0x0000a01801007387 */ /* 0x0001e20000100a00 */
[----:B------:R1:W-:Y:S02]  /*44eb0*/  STL [R1+0xa8], R26 ;  /* 0x0000a81a01007387 */ /* 0x0003e40000100800 */
[----:B---3--:R-:W-:Y:S01]  /*44ec0*/  STL.64 [R1+0x13b8], R10 ;  /* 0x0013b80a01007387 */ /* 0x008fe20000100a00 */
[----:B------:R-:W-:Y:S01]  /*44ed0*/  STL [R1+0x13b0], R8 ;  /* 0x0013b00801007387 */ /* 0x000fe20000100800 */
[----:B------:R-:W-:Y:S02]  /*44ee0*/  STL.64 [R1+0x13a8], R14 ;  /* 0x0013a80e01007387 */ /* 0x000fe40000100a00 */
[----:B------:R-:W-:Y:S01]  /*44ef0*/  STL [R1+0x13a0], R12 ;  /* 0x0013a00c01007387 */ /* 0x000fe20000100800 */
[----:B0-----:R-:W2:Y:S01]  /*44f00*/  LDL.LU R24, [R1+0x220] ;  /* 0x0002200001187983 */ /* 0x001ea20000300800 */
[----:B------:R-:W2:Y:S02]  /*44f10*/  LDL.LU R25, [R1+0x224] ;  /* 0x0002240001197983 */ /* 0x000ea40000300800 */
[----:B-1----:R-:W3:Y:S02]  /*44f20*/  LDL.LU R26, [R1+0x228] ;  /* 0x00022800011a7983 */ /* 0x002ee40000300800 */
[----:B------:R-:W3:Y:S02]  /*44f30*/  LDL.LU R27, [R1+0x22c] ;  /* 0x00022c00011b7983 */ /* 0x000ee40000300800 */
[----:B---3--:R-:W-:Y:S01]  /*44f40*/  STL.64 [R1+0x1258], R26 ;  /* 0x0012581a01007387 */ /* 0x008fe20000100a00 */
[----:B--2---:R0:W-:Y:S03]  /*44f50*/  STL.64 [R1+0x1250], R24 ;  /* 0x0012501801007387 */ /* 0x0041e60000100a00 */
[----:B0-----:R-:W2:Y:S01]  /*44f60*/  LDL.LU R24, [R1+0x310] ;  /* 0x0003100001187983 */ /* 0x001ea20000300800 */
[----:B------:R-:W2:Y:S02]  /*44f70*/  LDL.LU R25, [R1+0x314] ;  /* 0x0003140001197983 */ /* 0x000ea40000300800 */
[----:B------:R-:W3:Y:S02]  /*44f80*/  LDL.LU R26, [R1+0x318] ;  /* 0x00031800011a7983 */ /* 0x000ee40000300800 */
[----:B------:R-:W3:Y:S02]  /*44f90*/  LDL.LU R27, [R1+0x31c] ;  /* 0x00031c00011b7983 */ /* 0x000ee40000300800 */
[----:B------:R-:W-:-:S02]  /*44fa0*/  IMAD.MOV.U32 R7, RZ, RZ, R20 ;  /* 0x000000ffff077224 */ /* 0x000fc400078e0014 */
[----:B------:R-:W-:Y:S01]  /*44fb0*/  IMAD.MOV.U32 R6, RZ, RZ, R21 ;  /* 0x000000ffff067224 */ /* 0x000fe200078e0015 */
[----:B------:R-:W-:Y:S01]  /*44fc0*/  MOV R5, R22 ;  /* 0x0000001600057202 */ /* 0x000fe20000000f00 */
        /* <DEDUP_REMOVED lines=8> */
[----:B------:R-:W5:Y:S02]  /*45050*/  LDL.LU R22, [R1+0x8] ;  /* 0x0000080001167983 */ /* 0x000f640000300800 */
[----:B------:R-:W-:Y:S01]  /*45060*/  IMAD.MOV.U32 R4, RZ, RZ, R23 ;  /* 0x000000ffff047224 */ /* 0x000fe200078e0017 */
[----:B------:R-:W-:-:S02]  /*45070*/  MOV R23, R29 ;  /* 0x0000001d00177202 */ /* 0x000fc40000000f00 */
[----:B------:R-:W2:Y:S04]  /*45080*/  LDL.LU R29, [R1+0x13f8] ;  /* 0x0013f800011d7983 */ /* 0x000ea80000300800 */
[----:B-----5:R-:W-:Y:S01]  /*45090*/  STL.64 [R1+0x12d8], R22 ;  /* 0x0012d81601007387 */ /* 0x020fe20000100a00 */
[----:B----4-:R-:W-:Y:S02]  /*450a0*/  STL.64 [R1+0x12d0], R20 ;  /* 0x0012d01401007387 */ /* 0x010fe40000100a00 */
        /* <DEDUP_REMOVED lines=45> */
[----:B------:R-:W-:-:S02]  /*45380*/  IMAD.MOV.U32 R23, RZ, RZ, R29 ;  /* 0x000000ffff177224 */ /* 0x000fc400078e001d */
        /* <DEDUP_REMOVED lines=38> */
[----:B------:R-:W3:Y:S01]  /*455f0*/  LDL.LU R26, [R1+0x418] ;  /* 0x00041800011a7983 */ /* 0x000ee20000300800 */
[----:B------:R-:W-:-:S02]  /*45600*/  MOV R27, R29 ;  /* 0x0000001d001b7202 */ /* 0x000fc40000000f00 */
[----:B------:R-:W4:Y:S01]  /*45610*/  LDL.LU R29, [R1+0x13ec] ;  /* 0x0013ec00011d7983 */ /* 0x000f220000300800 */
[----:B------:R-:W-:Y:S01]  /*45620*/  IMAD.MOV.U32 R23, RZ, RZ, R4 ;  /* 0x000000ffff177224 */ /* 0x000fe200078e0004 */
[----:B------:R-:W-:Y:S01]  /*45630*/  MOV R22, R5 ;  /* 0x0000000500167202 */ /* 0x000fe20000000f00 */
[----:B------:R-:W-:Y:S01]  /*45640*/  IMAD.MOV.U32 R21, RZ, RZ, R6 ;  /* 0x000000ffff157224 */ /* 0x000fe200078e0006 */
[----:B---3--:R-:W-:Y:S01]  /*45650*/  STL.64 [R1+0x1358], R26 ;  /* 0x0013581a01007387 */ /* 0x008fe20000100a00 */
[----:B--2---:R0:W-:Y:S03]  /*45660*/  STL.64 [R1+0x1350], R24 ;  /* 0x0013501801007387 */ /* 0x0041e60000100a00 */
[----:B0-----:R-:W2:Y:S01]  /*45670*/  LDL.LU R24, [R1+0x420] ;  /* 0x0004200001187983 */ /* 0x001ea20000300800 */
[----:B------:R-:W2:Y:S02]  /*45680*/  LDL.LU R25, [R1+0x424] ;  /* 0x0004240001197983 */ /* 0x000ea40000300800 */
[----:B------:R-:W3:Y:S02]  /*45690*/  LDL.LU R26, [R1+0x428] ;  /* 0x00042800011a7983 */ /* 0x000ee40000300800 */
[----:B------:R-:W3:Y:S01]  /*456a0*/  LDL.LU R27, [R1+0x42c] ;  /* 0x00042c00011b7983 */ /* 0x000ee20000300800 */
[----:B------:R-:W5:Y:S01]  /*456b0*/  LDL.LU R4, [R1+0x4b0] ;  /* 0x0004b00001047983 */ /* 0x000f620000300800 */
[----:B------:R-:W5:Y:S02]  /*456c0*/  LDL.LU R5, [R1+0x4b4] ;  /* 0x0004b40001057983 */ /* 0x000f640000300800 */
[----:B------:R-:W-:-:S02]  /*456d0*/  IMAD.MOV.U32 R20, RZ, RZ, R7 ;  /* 0x000000ffff147224 */ /* 0x000fc400078e0007 */
[----:B------:R-:W5:Y:S01]  /*456e0*/  LDL.LU R6, [R1+0x4b8] ;  /* 0x0004b80001067983 */ /* 0x000f620000300800 */
[----:B------:R-:W5:Y:S01]  /*456f0*/  LDL.LU R7, [R1+0x4bc] ;  /* 0x0004bc0001077983 */ /* 0x000f620000300800 */
        /* <DEDUP_REMOVED lines=8> */
[----:B---3--:R-:W-:Y:S01]  /*45780*/  STL.64 [R1+0x1368], R26 ;  /* 0x0013681a01007387 */ /* 0x008fe20000100a00 */
[----:B--2---:R0:W-:Y:S03]  /*45790*/  STL.64 [R1+0x1360], R24 ;  /* 0x0013601801007387 */ /* 0x0041e60000100a00 */
[----:B0-----:R-:W2:Y:S01]  /*457a0*/  LDL.LU R24, [R1+0x430] ;  /* 0x0004300001187983 */ /* 0x001ea20000300800 */
[----:B------:R-:W2:Y:S02]  /*457b0*/  LDL.LU R25, [R1+0x434] ;  /* 0x0004340001197983 */ /* 0x000ea40000300800 */
[----:B------:R-:W3:Y:S02]  /*457c0*/  LDL.LU R26, [R1+0x438] ;  /* 0x00043800011a7983 */ /* 0x000ee40000300800 */
[----:B----4-:R-:W-:-:S02]  /*457d0*/  IMAD.MOV.U32 R27, RZ, RZ, R29 ;  /* 0x000000ffff1b7224 */ /* 0x010fc400078e001d */
[----:B------:R-:W4:Y:S01]  /*457e0*/  LDL.LU R29, [R1+0x13e8] ;  /* 0x0013e800011d7983 */ /* 0x000f220000300800 */
[----:B------:R-:W-:Y:S01]  /*457f0*/  IMAD.MOV.U32 R3, RZ, RZ, R16 ;  /* 0x000000ffff037224 */ /* 0x000fe200078e0010 */
[----:B------:R-:W-:Y:S01]  /*45800*/  MOV R0, R17 ;  /* 0x0000001100007202 */ /* 0x000fe20000000f00 */
[----:B------:R-:W-:Y:S02]  /*45810*/  IMAD.MOV.U32 R2, RZ, RZ, R18 ;  /* 0x000000ffff027224 */ /* 0x000fe400078e0012 */
        /* <DEDUP_REMOVED lines=12> */
[----:B------:R-:W-:Y:S01]  /*458e0*/  STL [R1+0x1140], R2 ;  /* 0x0011400201007387 */ /* 0x000fe20000100800 */
[----:B------:R-:W-:Y:S01]  /*458f0*/  STL [R1+0x113c], R0 ;  /* 0x00113c0001007387 */ /* 0x000fe20000100800 */
[----:B------:R-:W-:Y:S02]  /*45900*/  STL [R1+0x1138], R3 ;  /* 0x0011380301007387 */ /* 0x000fe40000100800 */
[----:B0-----:R-:W-:Y:S02]  /*45910*/  STL.64 [R1+0x70], R16 ;  /* 0x0000701001007387 */ /* 0x001fe40000100a00 */
[----:B------:R0:W-:Y:S02]  /*45920*/  STL.64 [R1+0x78], R18 ;  /* 0x0000781201007387 */ /* 0x0001e40000100a00 */
[----:B0-----:R-:W3:Y:S01]  /*45930*/  LDL.LU.64 R18, [R1+0x13e0] ;  /* 0x0013e00001127983 */ /* 0x001ee20000300a00 */
[----:B------:R-:W5:Y:S01]  /*45940*/  LDL.LU.64 R16, [R1+0x13d8] ;  /* 0x0013d80001107983 */ /* 0x000f620000300a00 */
[----:B----4-:R-:W-:Y:S01]  /*45950*/  MOV R27, R29 ;  /* 0x0000001d001b7202 */ /* 0x010fe20000000f00 */
[----:B-----5:R-:W-:Y:S01]  /*45960*/  HMMA.16816.F32 R20, R20, R16, R4 ;  /* 0x000000101414723c */ /* 0x020fe20000001804 */
[----:B------:R-:W4:Y:S11]  /*45970*/  LDL.LU.64 R6, [R1+0x13d0] ;  /* 0x0013d00001067983 */ /* 0x000f360000300a00 */
[----:B------:R-:W-:Y:S11]  /*45980*/  @!UPT UIADD3 URZ, URZ, URZ, URZ ;  /* 0x0000003f3f3ff290 */ /* 0x000ff6000fffe03f */
[----:B------:R-:W-:Y:S01]  /*45990*/  @!UPT UIADD3 URZ, URZ, URZ, URZ ;  /* 0x0000003f3f3ff290 */ /* 0x000fe2000fffe03f */
[----:B------:R-:W-:Y:S01]  /*459a0*/  MOV R5, R22 ;  /* 0x0000001600057202 */ /* 0x000fe20000000f00 */
[----:B------:R-:W-:Y:S02]  /*459b0*/  IMAD.MOV.U32 R4, RZ, RZ, R23 ;  /* 0x000000ffff047224 */ /* 0x000fe400078e0017 */
[----:B------:R-:W-:Y:S02]  /*459c0*/  IMAD.MOV.U32 R29, RZ, RZ, R20 ;  /* 0x000000ffff1d7224 */ /* 0x000fe400078e0014 */
[----:B------:R-:W-:Y:S01]  /*459d0*/  IMAD.MOV.U32 R28, RZ, RZ, R21 ;  /* 0x000000ffff1c7224 */ /* 0x000fe200078e0015 */
[----:B------:R-:W4:Y:S01]  /*459e0*/  LDL.LU.64 R22, [R1+0x13c8] ;  /* 0x0013c80001167983 */ /* 0x000f220000300a00 */
[----:B------:R-:W4:Y:S02]  /*459f0*/  LDL.LU.64 R20, [R1+0x13c0] ;  /* 0x0013c00001147983 */ /* 0x000f240000300a00 */
[----:B------:R-:W-:Y:S02]  /*45a00*/  STL [R1+0x1150], R4 ;  /* 0x0011500401007387 */ /* 0x000fe40000100800 */
[----:B------:R-:W-:Y:S01]  /*45a10*/  STL [R1+0x114c], R5 ;  /* 0x00114c0501007387 */ /* 0x000fe20000100800 */
[----:B------:R-:W-:Y:S01]  /*45a20*/  STL [R1+0x1148], R28 ;  /* 0x0011481c01007387 */ /* 0x000fe20000100800 */
[----:B------:R-:W-:Y:S01]  /*45a30*/  STL [R1+0x1144], R29 ;  /* 0x0011441d01007387 */ /* 0x000fe20000100800 */
[C---:B----4-:R-:W-:Y:S11]  /*45a40*/  HMMA.16816.F32 R8, R20.reuse, R6, R8 ;  /* 0x000000061408723c */ /* 0x050ff60000001808 */
[----:B------:R-:W-:Y:S11]  /*45a50*/  @!UPT UIADD3 URZ, URZ, URZ, URZ ;  /* 0x0000003f3f3ff290 */ /* 0x000ff6000fffe03f */
[----:B------:R-:W-:Y:S01]  /*45a60*/  @!UPT UIADD3 URZ, URZ, URZ, URZ ;  /* 0x0000003f3f3ff290 */ /* 0x000fe2000fffe03f */
[----:B------:R-:W-:Y:S01]  /*45a70*/  STL.64 [R1+0x700], R8 ;  /* 0x0007000801007387 */ /* 0x000fe20000100a00 */
[----:B------:R0:W-:Y:S03]  /*45a80*/  STL.64 [R1+0x708], R10 ;  /* 0x0007080a01007387 */ /* 0x0001e60000100a00 */
[----:B0-----:R-:W4:Y:S01]  /*45a90*/  LDL.LU.64 R10, [R1+0x13b8] ;  /* 0x0013b800010a7983 */ /* 0x001f220000300a00 */
[----:B------:R-:W5:Y:S01]  /*45aa0*/  LDL.LU R8, [R1+0x13b0] ;  /* 0x0013b00001087983 */ /* 0x000f620000300800 */
[C---:B----4-:R-:W-:Y:S11]  /*45ab0*/  HMMA.16816.F32 R12, R20.reuse, R10, R12 ;  /* 0x0000000a140c723c */ /* 0x050ff6000000180c */
[----:B------:R-:W-:Y:S11]  /*45ac0*/  @!UPT UIADD3 URZ, URZ, URZ, URZ ;  /* 0x0000003f3f3ff290 */ /* 0x000ff6000fffe03f */
[----:B------:R-:W-:Y:S01]  /*45ad0*/  @!UPT UIADD3 URZ, URZ, URZ, URZ ;  /* 0x0000003f3f3ff290 */ /* 0x000fe2000fffe03f */
[----:B------:R-:W-:Y:S01]  /*45ae0*/  STL.64 [R1+0x730], R12 ;  /* 0x0007300c01007387 */ /* 0x000fe20000100a00 */
[----:B------:R0:W-:Y:S03]  /*45af0*/  STL.64 [R1+0x738], R14 ;  /* 0x0007380e01007387 */ /* 0x0001e60000100a00 */
[----:B0-----:R-:W2:Y:S01]  /*45b00*/  LDL.LU.64 R14, [R1+0x13a8] ;  /* 0x0013a800010e7983 */ /* 0x001ea20000300a00 */
[----:B------:R-:W4:Y:S01]  /*45b10*/  LDL.LU R12, [R1+0x13a0] ;  /* 0x0013a000010c7983 */ /* 0x000f220000300800 */
[C---:B--2---:R-:W-:Y:S11]  /*45b20*/  HMMA.16816.F32 R24, R20.reuse, R14, R24 ;  /* 0x0000000e1418723c */ /* 0x044ff60000001818 */
[----:B------:R-:W-:Y:S11]  /*45b30*/  @!UPT UIADD3 URZ, URZ, URZ, URZ ;  /* 0x0000003f3f3ff290 */ /* 0x000ff6000fffe03f */
[----:B------:R-:W-:Y:S01]  /*45b40*/  @!UPT UIADD3 URZ, URZ, URZ, URZ ;  /* 0x0000003f3f3ff290 */ /* 0x000fe2000fffe03f */
[----:B------:R-:W-:Y:S01]  /*45b50*/  STL.64 [R1+0x7d0], R24 ;  /* 0x0007d01801007387 */ /* 0x000fe20000100a00 */
[----:B------:R0:W-:Y:S03]  /*45b60*/  STL.64 [R1+0x7d8], R26 ;  /* 0x0007d81a01007387 */ /* 0x0001e60000100a00 */
[----:B0-----:R-:W3:Y:S01]  /*45b70*/  LDL.LU.64 R26, [R1+0x1398] ;  /* 0x00139800011a7983 */ /* 0x001ee20000300a00 */
[----:B------:R-:W3:Y:S02]  /*45b80*/  LDL.LU.64 R24, [R1+0x1390] ;  /* 0x0013900001187983 */ /* 0x000ee40000300a00 */
[----:B---3--:R-:W-:Y:S01]  /*45b90*/  HMMA.16816.F32 R20, R20, R18, R24 ;  /* 0x000000121414723c */ /* 0x008fe20000001818 */
        /* <DEDUP_REMOVED lines=117> */
[----:B------:R-:W2:Y:S02]  /*462f0*/  LDL.LU.64 R24, [R1+0x1240] ;  /* 0x0012400001187983 */ /* 0x000ea40000300a00 */
[----:B------:R0:W-:Y:S02]  /*46300*/  STL.64 [R1+0x1218], R18 ;  /* 0x0012181201007387 */ /* 0x0001e40000100a00 */
[----:B------:R-:W3:Y:S11]  /*46310*/  LDL.LU R16, [R1+0x110] ;  /* 0x0001100001107983 */ /* 0x000ef60000300800 */
[----:B------:R-:W-:Y:S06]  /*46320*/  @!UPT UIADD3 URZ, URZ, URZ, URZ ;  /* 0x0000003f3f3ff290 */ /* 0x000fec000fffe03f */
[----:B------:R-:W-:Y:S01]  /*46330*/  STL.64 [R1+0x5e0], R20 ;  /* 0x0005e01401007387 */ /* 0x000fe20000100a00 */
[----:B------:R-:W-:Y:S02]  /*46340*/  STL.64 [R1+0x5e8], R22 ;  /* 0x0005e81601007387 */ /* 0x000fe40000100a00 */
[----:B------:R-:W3:Y:S02]  /*46350*/  LDL.LU R17, [R1+0x114] ;  /* 0x0001140001117983 */ /* 0x000ee40000300800 */
[----:B0-----:R-:W2:Y:S01]  /*46360*/  LDL.LU R18, [R1+0x118] ;  /* 0x0001180001127983 */ /* 0x001ea20000300800 */
[----:B------:R-:W2:Y:S04]  /*46370*/  LDL.LU R19, [R1+0x11c] ;  /* 0x00011c0001137983 */ /* 0x000ea80000300800 */
[----:B--2---:R-:W-:Y:S01]  /*46380*/  STL.64 [R1+0x1228], R18 ;  /* 0x0012281201007387 */ /* 0x004fe20000100a00 */
[----:B---3--:R0:W-:Y:S03]  /*46390*/  STL.64 [R1+0x1220], R16 ;  /* 0x0012201001007387 */ /* 0x0081e60000100a00 */
        /* <DEDUP_REMOVED lines=10> */
[----:B------:R-:W3:Y:S04]  /*46440*/  LDL.64 R22, [R1+0x78] ;  /* 0x0000780001167983 */ /* 0x000ee80000100a00 */
[----:B------:R-:W4:Y:S01]  /*46450*/  LDL.64 R20, [R1+0x70] ;  /* 0x0000700001147983 */ /* 0x000f220000100a00 */
[C---:B--2---:R-:W-:Y:S03]  /*46460*/  HMMA.16816.F32 R16, R24.reuse, R6, R16 ;  /* 0x000000061810723c */ /* 0x044fe60000001810 */
[----:B---3--:R-:W-:Y:S01]  /*46470*/  STL.64 [R1+0x1210], R22 ;  /* 0x0012101601007387 */ /* 0x008fe20000100a00 */
[----:B----4-:R0:W-:Y:S03]  /*46480*/  STL.64 [R1+0x1208], R20 ;  /* 0x0012081401007387 */ /* 0x0101e60000100a00 */
[----:B0-----:R-:W2:Y:S01]  /*46490*/  LDL.LU R20, [R1+0x60] ;  /* 0x0000600001147983 */ /* 0x001ea20000300800 */
[----:B------:R-:W2:Y:S02]  /*464a0*/  LDL.LU R21, [R1+0x64] ;  /* 0x0000640001157983 */ /* 0x000ea40000300800 */
[----:B------:R-:W2:Y:S02]  /*464b0*/  LDL.LU R22, [R1+0x68] ;  /* 0x0000680001167983 */ /* 0x000ea40000300800 */
[----:B------:R-:W2:Y:S11]  /*464c0*/  LDL.LU R23, [R1+0x6c] ;  /* 0x00006c0001177983 */ /* 0x000eb60000300800 */
        /* <DEDUP_REMOVED lines=11> */
[----:B---3--:R-:W-:Y:S11]  /*46580*/  HMMA.16816.F32 R16, R24, R14, R16 ;  /* 0x0000000e1810723c */ /* 0x008ff60000001810 */
[----:B------:R-:W-:Y:S11]  /*46590*/  @!UPT UIADD3 URZ, URZ, URZ, URZ ;  /* 0x0000003f3f3ff290 */ /* 0x000ff6000fffe03f */
[----:B------:R-:W-:Y:S01]  /*465a0*/  @!UPT UIADD3 URZ, URZ, URZ, URZ ;  /* 0x0000003f3f3ff290 */ /* 0x000fe2000fffe03f */
[----:B------:R-:W-:Y:S01]  /*465b0*/  STL.64 [R1+0x5a0], R16 ;  /* 0x0005a01001007387 */ /* 0x000fe20000100a00 */
[----:B------:R0:W-:Y:S03]  /*465c0*/  STL.64 [R1+0x5a8], R18 ;  /* 0x0005a81201007387 */ /* 0x0001e60000100a00 */
[----:B0-----:R-:W2:Y:S04]  /*465d0*/  LDL.LU.64 R18, [R1+0x1218] ;  /* 0x0012180001127983 */ /* 0x001ea80000300a00 */
[----:B------:R-:W0:Y:S02]  /*465e0*/  S2R R9, SR_TID.X ;  /* 0x0000000000097919 */ /* 0x000e240000002100 */
[----:B0-----:R-:W-:-:S02]  /*465f0*/  LOP3.LUT R13, R9, 0x7, RZ, 0xc0, !PT ;  /* 0x00000007090d7812 */ /* 0x001fc400078ec0ff */
[----:B------:R-:W-:-:S03]  /*46600*/  SHF.L.U32 R2, R9, 0x7, RZ ;  /* 0x0000000709027819 */ /* 0x000fc600000006ff */
[----:B------:R-:W-:Y:S01]  /*46610*/  IMAD.SHL.U32 R13, R13, 0x10, RZ ;  /* 0x000000100d0d7824 */ /* 0x000fe200078e00ff */
[----:B--2---:R-:W-:Y:S07]  /*46620*/  HMMA.16816.F32 R20, R24, R18, R20 ;  /* 0x000000121814723c */ /* 0x004fee0000001814 */
[----:B------:R-:W-:-:S04]  /*46630*/  LOP3.LUT R27, R13, 0x780, R2, 0xf8, !PT ;  /* 0x000007800d1b7812 */ /* 0x000fc800078ef802 */
[----:B------:R-:W-:-:S04]  /*46640*/  LOP3.LUT R27, R27, 0x10, R9, 0x78, !PT ;  /* 0x000000101b1b7812 */ /* 0x000fc800078e7809 */
[----:B------:R-:W-:-:S08]  /*46650*/  LOP3.LUT R27, R27, 0x60, RZ, 0x3c, !PT ;  /* 0x000000601b1b7812 */ /* 0x000fd000078e3cff */
[----:B------:R-:W-:Y:S01]  /*46660*/  STL.64 [R1+0x5b0], R20 ;  /* 0x0005b01401007387 */ /* 0x000fe20000100a00 */
[----:B------:R-:W-:Y:S02]  /*46670*/  STL.64 [R1+0x5b8], R22 ;  /* 0x0005b81601007387 */ /* 0x000fe40000100a00 */
[----:B------:R-:W0:Y:S04]  /*46680*/  LDSM.16.M88.4 R20, [R27+0x53800] ;  /* 0x053800001b14783b */ /* 0x000e280000000200 */
[----:B0-----:R-:W-:Y:S02]  /*46690*/  IMAD.MOV.U32 R26, RZ, RZ, R21 ;  /* 0x000000ffff1a7224 */ /* 0x001fe400078e0015 */
[----:B------:R-:W-:Y:S01]  /*466a0*/  IMAD.MOV.U32 R25, RZ, RZ, R22 ;  /* 0x000000ffff197224 */ /* 0x000fe200078e0016 */
[----:B------:R-:W-:Y:S01]  /*466b0*/  STL [R1+0x60], R20 ;  /* 0x0000601401007387 */ /* 0x000fe20000100800 */
[----:B------:R-:W-:-:S02]  /*466c0*/  MOV R24, R23 ;  /* 0x0000001700187202 */ /* 0x000fc40000000f00 */
[----:B------:R-:W0:Y:S04]  /*466d0*/  LDSM.16.M88.4 R20, [R27+0x54000] ;  /* 0x054000001b14783b */ /* 0x000e280000000200 */
[----:B0-----:R-:W-:Y:S01]  /*466e0*/  IMAD.MOV.U32 R9, RZ, RZ, R23 ;  /* 0x000000ffff097224 */ /* 0x001fe200078e0017 */
[----:B------:R-:W-:Y:S01]  /*466f0*/  MOV R13, R22 ;  /* 0x00000016000d7202 */ /* 0x000fe20000000f00 */
[----:B------:R-:W-:Y:S02]  /*46700*/  IMAD.MOV.U32 R17, RZ, RZ, R20 ;  /* 0x000000ffff117224 */ /* 0x000fe400078e0014 */
[----:B------:R-:W-:Y:S01]  /*46710*/  IMAD.MOV.U32 R16, RZ, RZ, R21 ;  /* 0x000000ffff107224 */ /* 0x000fe200078e0015 */
[----:B------:R-:W2:Y:S01]  /*46720*/  LDL.LU.64 R22, [R1+0x1210] ;  /* 0x0012100001167983 */ /* 0x000ea20000300a00 */
[----:B------:R-:W2:Y:S02]  /*46730*/  LDL.LU.64 R20, [R1+0x1208] ;  /* 0x0012080001147983 */ /* 0x000ea40000300a00 */
[----:B------:R-:W-:Y:S02]  /*46740*/  STL [R1+0x1160], R9 ;  /* 0x0011600901007387 */ /* 0x000fe40000100800 */
[----:B------:R-:W-:Y:S01]  /*46750*/  STL.64 [R1+0x1200], R10 ;  /* 0x0012000a01007387 */ /* 0x000fe20000100a00 */
[----:B-----5:R0:W-:Y:S04]  /*46760*/  STL [R1+0x11f8], R8 ;  /* 0x0011f80801007387 */ /* 0x0201e80000100800 */
[----:B0-----:R-:W2:Y:S01]  /*46770*/  LDL.LU R8, [R1+0x170] ;  /* 0x0001700001087983 */ /* 0x001ea20000300800 */
[----:B------:R-:W2:Y:S02]  /*46780*/  LDL.LU R9, [R1+0x174] ;  /* 0x0001740001097983 */ /* 0x000ea40000300800 */
[----:B------:R-:W2:Y:S02]  /*46790*/  LDL.LU R10, [R1+0x178] ;  /* 0x00017800010a7983 */ /* 0x000ea40000300800 */
[----:B------:R-:W2:Y:S01]  /*467a0*/  LDL.LU R11, [R1+0x17c] ;  /* 0x00017c00010b7983 */ /* 0x000ea20000300800 */
[----:B------:R-:W-:Y:S01]  /*467b0*/  STL [R1+0x115c], R13 ;  /* 0x00115c0d01007387 */ /* 0x000fe20000100800 */
[----:B------:R-:W-:Y:S02]  /*467c0*/  STL.64 [R1+0x11f0], R14 ;  /* 0x0011f00e01007387 */ /* 0x000fe40000100a00 */
[----:B------:R0:W-:Y:S02]  /*467d0*/  STL [R1+0x11e8], R12 ;  /* 0x0011e80c01007387 */ /* 0x0001e40000100800 */
[----:B0-----:R-:W3:Y:S01]  /*467e0*/  LDL.LU R12, [R1+0x210] ;  /* 0x00021000010c7983 */ /* 0x001ee20000300800 */
[----:B------:R-:W3:Y:S02]  /*467f0*/  LDL.LU R13, [R1+0x214] ;  /* 0x00021400010d7983 */ /* 0x000ee40000300800 */
[----:B------:R-:W3:Y:S02]  /*46800*/  LDL.LU R14, [R1+0x218] ;  /* 0x00021800010e7983 */ /* 0x000ee40000300800 */
[----:B------:R-:W3:Y:S01]  /*46810*/  LDL.LU R15, [R1+0x21c] ;  /* 0x00021c00010f7983 */ /* 0x000ee20000300800 */
[----:B------:R-:W-:Y:S01]  /*46820*/  STL [R1+0x1158], R16 ;  /* 0x0011581001007387 */ /* 0x000fe20000100800 */
[----:B------:R-:W-:Y:S01]  /*46830*/  STL [R1+0x1154], R17 ;  /* 0x0011541101007387 */ /* 0x000fe20000100800 */
[----:B--2---:R-:W-:Y:S01]  /*46840*/  HMMA.16816.F32 R8, R20, R6, R8 ;  /* 0x000000061408723c */ /* 0x004fe20000001808 */
[----:B------:R-:W-:Y:S01]  /*46850*/  IMAD.MOV.U32 R4, RZ, RZ, R20 ;  /* 0x000000ffff047224 */ /* 0x000fe200078e0014 */
[----:B------:R-:W-:Y:S01]  /*46860*/  MOV R3, R21 ;  /* 0x0000001500037202 */ /* 0x000fe20000000f00 */
[----:B------:R-:W-:-:S02]  /*46870*/  IMAD.MOV.U32 R2, RZ, RZ, R22 ;  /* 0x000000ffff027224 */ /* 0x000fc400078e0016 */
[----:B------:R-:W-:Y:S11]  /*46880*/  IMAD.MOV.U32 R0, RZ, RZ, R23 ;  /* 0x000000ffff007224 */ /* 0x000ff600078e0017 */
[----:B------:R-:W-:Y:S07]  /*46890*/  @!UPT UIADD3 URZ, URZ, URZ, URZ ;  /* 0x0000003f3f3ff290 */ /* 0x000fee000fffe03f */
[----:B------:R-:W-:Y:S01]  /*468a0*/  STL.64 [R1+0x560], R8 ;  /* 0x0005600801007387 */ /* 0x000fe20000100a00 */
[----:B------:R-:W-:Y:S02]  /*468b0*/  STL.64 [R1+0x568], R10 ;  /* 0x0005680a01007387 */ /* 0x000fe40000100a00 */
[----:B------:R-:W2:Y:S02]  /*468c0*/  LDL.LU R20, [R1+0x2b0] ;  /* 0x0002b00001147983 */ /* 0x000ea40000300800 */
[----:B------:R-:W2:Y:S01]  /*468d0*/  LDL.LU R21, [R1+0x2b4] ;  /* 0x0002b40001157983 */ /* 0x000ea20000300800 */
[----:B------:R-:W4:Y:S01]  /*468e0*/  LDL.LU R22, [R1+0x2b8] ;  /* 0x0002b80001167983 */ /* 0x000f220000300800 */
[----:B------:R-:W4:Y:S03]  /*468f0*/  LDL.LU R23, [R1+0x2bc] ;  /* 0x0002bc0001177983 */ /* 0x000f260000300800 */
[----:B------:R-:W0:Y:S02]  /*46900*/  LDSM.16.M88.4 R8, [R27+0x54800] ;  /* 0x054800001b08783b */ /* 0x000e240000000200 */
[----:B0-----:R-:W-:-:S02]  /*46910*/  IMAD.MOV.U32 R29, RZ, RZ, R8 ;  /* 0x000000ffff1d7224 */ /* 0x001fc400078e0008 */
[----:B----4-:R0:W-:Y:S01]  /*46920*/  STL.64 [R1+0x11e0], R22 ;  /* 0x0011e01601007387 */ /* 0x0101e20000100a00 */
[----:B--2---:R1:W-:Y:S02]  /*46930*/  STL.64 [R1+0x11d8], R20 ;  /* 0x0011d81401007387 */ /* 0x0043e40000100a00 */
[----:B0-----:R-:W-:Y:S02]  /*46940*/  IMAD.MOV.U32 R22, RZ, RZ, R2 ;  /* 0x000000ffff167224 */ /* 0x001fe400078e0002 */
[----:B-1----:R-:W-:Y:S01]  /*46950*/  IMAD.MOV.U32 R21, RZ, RZ, R3 ;  /* 0x000000ffff157224 */ /* 0x002fe200078e0003 */
[----:B------:R-:W-:Y:S01]  /*46960*/  MOV R23, R0 ;  /* 0x0000000000177202 */ /* 0x000fe20000000f00 */
[----:B------:R-:W-:Y:S01]  /*46970*/  IMAD.MOV.U32 R2, RZ, RZ, R9 ;  /* 0x000000ffff027224 */ /* 0x000fe200078e0009 */
[----:B------:R-:W-:Y:S01]  /*46980*/  MOV R0, R10 ;  /* 0x0000000a00007202 */ /* 0x000fe20000000f00 */
[----:B------:R-:W-:Y:S02]  /*46990*/  IMAD.MOV.U32 R3, RZ, RZ, R11 ;  /* 0x000000ffff037224 */ /* 0x000fe400078e000b */
[----:B------:R-:W0:Y:S04]  /*469a0*/  LDSM.16.M88.4 R8, [R27+0x55000] ;  /* 0x055000001b08783b */ /* 0x000e280000000200 */
[----:B------:R-:W-:Y:S01]  /*469b0*/  STL [R1+0x1170], R3 ;  /* 0x0011700301007387 */ /* 0x000fe20000100800 */
[----:B------:R-:W-:Y:S02]  /*469c0*/  STL [R1+0x116c], R0 ;  /* 0x00116c0001007387 */ /* 0x000fe40000100800 */
[----:B------:R-:W-:Y:S02]  /*469d0*/  STL [R1+0x1168], R2 ;  /* 0x0011680201007387 */ /* 0x000fe40000100800 */
[----:B------:R-:W-:Y:S02]  /*469e0*/  STL [R1+0x1164], R29 ;  /* 0x0011641d01007387 */ /* 0x000fe40000100800 */
[----:B0-----:R-:W-:-:S02]  /*469f0*/  IMAD.MOV.U32 R5, RZ, RZ, R10 ;  /* 0x000000ffff057224 */ /* 0x001fc400078e000a */
[----:B------:R-:W-:Y:S02]  /*46a00*/  IMAD.MOV.U32 R28, RZ, RZ, R11 ;  /* 0x000000ffff1c7224 */ /* 0x000fe400078e000b */
[----:B------:R-:W3:Y:S01]  /*46a10*/  LDL.LU.64 R10, [R1+0x1200] ;  /* 0x00120000010a7983 */ /* 0x000ee20000300a00 */
[----:B------:R-:W-:Y:S02]  /*46a20*/  IMAD.MOV.U32 R17, RZ, RZ, R8 ;  /* 0x000000ffff117224 */ /* 0x000fe400078e0008 */
[----:B------:R-:W2:Y:S01]  /*46a30*/  LDL.LU R8, [R1+0x11f8] ;  /* 0x0011f80001087983 */ /* 0x000ea20000300800 */
[----:B------:R-:W-:Y:S01]  /*46a40*/  MOV R20, R4 ;  /* 0x0000000400147202 */ /* 0x000fe20000000f00 */
[----:B------:R-:W-:Y:S01]  /*46a50*/  MOV R4, R9 ;  /* 0x0000000900047202 */ /* 0x000fe20000000f00 */
[----:B------:R-:W-:Y:S01]  /*46a60*/  STL [R1+0x1180], R28 ;  /* 0x0011801c01007387 */ /* 0x000fe20000100800 */
[----:B------:R-:W-:Y:S03]  /*46a70*/  STL [R1+0x117c], R5 ;  /* 0x00117c0501007387 */ /* 0x000fe60000100800 */
[----:B------:R-:W-:Y:S01]  /*46a80*/  STL [R1+0x1178], R4 ;  /* 0x0011780401007387 */ /* 0x000fe20000100800 */
[----:B------:R-:W-:Y:S01]  /*46a90*/  STL [R1+0x1174], R17 ;  /* 0x0011741101007387 */ /* 0x000fe20000100800 */
[----:B---3--:R-:W-:Y:S02]  /*46aa0*/  HMMA.16816.F32 R20, R20, R10, R12 ;  /* 0x0000000a1414723c */ /* 0x008fe4000000180c */
[----:B------:R-:W3:Y:S01]  /*46ab0*/  LDL.LU.64 R14, [R1+0x11f0] ;  /* 0x0011f000010e7983 */ /* 0x000ee20000300a00 */
[----:B------:R-:W4:Y:S11]  /*46ac0*/  LDL.LU R12, [R1+0x11e8] ;  /* 0x0011e800010c7983 */ /* 0x000f360000300800 */
[----:B------:R-:W-:Y:S09]  /*46ad0*/  @!UPT UIADD3 URZ, URZ, URZ, URZ ;  /* 0x0000003f3f3ff290 */ /* 0x000ff2000fffe03f */
[----:B------:R-:W-:Y:S01]  /*46ae0*/  STL.64 [R1+0x4a0], R20 ;  /* 0x0004a01401007387 */ /* 0x000fe20000100a00 */
[----:B------:R-:W-:Y:S02]  /*46af0*/  STL.64 [R1+0x4a8], R22 ;  /* 0x0004a81601007387 */ /* 0x000fe40000100a00 */
[----:B------:R-:W0:Y:S04]  /*46b00*/  LDSM.16.M88.4 R20, [R27+0x55800] ;  /* 0x055800001b14783b */ /* 0x000e280000000200 */
[----:B------:R-:W-:Y:S01]  /*46b10*/  STL.64 [R1+0x11b0], R10 ;  /* 0x0011b00a01007387 */ /* 0x000fe20000100a00 */
[----:B0-----:R-:W-:Y:S01]  /*46b20*/  MOV R29, R20 ;  /* 0x00000014001d7202 */ /* 0x001fe20000000f00 */
[----:B------:R-:W-:Y:S02]  /*46b30*/  IMAD.MOV.U32 R9, RZ, RZ, R21 ;  /* 0x000000ffff097224 */ /* 0x000fe400078e0015 */
[----:B------:R-:W-:Y:S01]  /*46b40*/  IMAD.MOV.U32 R13, RZ, RZ, R22 ;  /* 0x000000ffff0d7224 */ /* 0x000fe200078e0016 */
[----:B------:R-:W-:-:S02]  /*46b50*/  MOV R16, R23 ;  /* 0x0000001700107202 */ /* 0x000fc40000000f00 */
[----:B------:R-:W0:Y:S04]  /*46b60*/  LDSM.16.M88.4 R20, [R27+0x56000] ;  /* 0x056000001b14783b */ /* 0x000e280000000200 */
[----:B--2---:R1:W-:Y:S04]  /*46b70*/  STL.64 [R1+0x11a8], R8 ;  /* 0x0011a80801007387 */ /* 0x0043e80000100a00 */
[----:B-1----:R-:W3:Y:S01]  /*46b80*/  LDL.LU.64 R8, [R1+0x70] ;  /* 0x0000700001087983 */ /* 0x002ee20000300a00 */
[----:B------:R-:W2:Y:S02]  /*46b90*/  LDL.LU.64 R10, [R1+0x78] ;  /* 0x00007800010a7983 */ /* 0x000ea40000300a00 */
[----:B------:R-:W-:Y:S01]  /*46ba0*/  STL [R1+0x1184], R29 ;  /* 0x0011841d01007387 */ /* 0x000fe20000100800 */
[----:B0-----:R-:W-:Y:S01]  /*46bb0*/  MOV R0, R22 ;  /* 0x0000001600007202 */ /* 0x001fe20000000f00 */
[----:B------:R-:W-:-:S02]  /*46bc0*/  IMAD.MOV.U32 R2, RZ, RZ, R23 ;  /* 0x000000ffff027224 */ /* 0x000fc400078e0017 */
[----:B------:R-:W-:Y:S02]  /*46bd0*/  IMAD.MOV.U32 R17, RZ, RZ, R20 ;  /* 0x000000ffff117224 */ /* 0x000fe400078e0014 */
[----:B------:R-:W-:Y:S01]  /*46be0*/  IMAD.MOV.U32 R3, RZ, RZ, R21 ;  /* 0x000000ffff037224 */ /* 0x000fe200078e0015 */
[----:B------:R-:W3:Y:S01]  /*46bf0*/  LDL.LU.64 R22, [R1+0x11e0] ;  /* 0x0011e00001167983 */ /* 0x000ee20000300a00 */
[----:B------:R-:W3:Y:S02]  /*46c00*/  LDL.LU.64 R20, [R1+0x11d8] ;  /* 0x0011d80001147983 */ /* 0x000ee40000300a00 */
[----:B--2---:R-:W-:Y:S02]  /*46c10*/  IMAD.MOV.U32 R5, RZ, RZ, R10 ;  /* 0x000000ffff057224 */ /* 0x004fe400078e000a */
[----:B------:R-:W-:Y:S01]  /*46c20*/  IMAD.MOV.U32 R4, RZ, RZ, R11 ;  /* 0x000000ffff047224 */ /* 0x000fe200078e000b */
[----:B---3--:R-:W-:Y:S11]  /*46c30*/  HMMA.16816.F32 R20, R8, R14, R20 ;  /* 0x0000000e0814723c */ /* 0x008ff60000001814 */
[----:B------:R-:W-:Y:S11]  /*46c40*/  @!UPT UIADD3 URZ, URZ, URZ, URZ ;  /* 0x0000003f3f3ff290 */ /* 0x000ff6000fffe03f */
[----:B------:R-:W-:Y:S01]  /*46c50*/  @!UPT UIADD3 URZ, URZ, URZ, URZ ;  /* 0x0000003f3f3ff290 */ /* 0x000fe2000fffe03f */
[----:B------:R0:W-:Y:S01]  /*46c60*/  STL.64 [R1+0x490], R20 ;  /* 0x0004901401007387 */ /* 0x0001e20000100a00 */
[----:B------:R-:W-:Y:S02]  /*46c70*/  STL.64 [R1+0x498], R22 ;  /* 0x0004981601007387 */ /* 0x000fe40000100a00 */
[----:B0-----:R-:W-:Y:S01]  /*46c80*/  IMAD.MOV.U32 R21, RZ, RZ, R8 ;  /* 0x000000ffff157224 */ /* 0x001fe200078e0008 */
[----:B------:R-:W-:Y:S01]  /*46c90*/  MOV R20, R9 ;  /* 0x0000000900147202 */ /* 0x000fe20000000f00 */
[----:B------:R-:W2:Y:S01]  /*46ca0*/  LDL.LU R8, [R1+0x340] ;  /* 0x0003400001087983 */ /* 0x000ea20000300800 */
[----:B------:R-:W2:Y:S02]  /*46cb0*/  LDL.LU R9, [R1+0x344] ;  /* 0x0003440001097983 */ /* 0x000ea40000300800 */
[----:B------:R-:W3:Y:S02]  /*46cc0*/  LDL.LU R10, [R1+0x348] ;  /* 0x00034800010a7983 */ /* 0x000ee40000300800 */
[----:B------:R-:W3:Y:S02]  /*46cd0*/  LDL.LU R11, [R1+0x34c] ;  /* 0x00034c00010b7983 */ /* 0x000ee40000300800 */
[----:B---3--:R-:W-:Y:S01]  /*46ce0*/  STL.64 [R1+0x11c0], R10 ;  /* 0x0011c00a01007387 */ /* 0x008fe20000100a00 */
[----:B--2---:R-:W-:Y:S02]  /*46cf0*/  STL.64 [R1+0x11b8], R8 ;  /* 0x0011b80801007387 */ /* 0x004fe40000100a00 */
[----:B------:R-:W-:Y:S02]  /*46d00*/  STL.64 [R1+0x11a0], R14 ;  /* 0x0011a00e01007387 */ /* 0x000fe40000100a00 */
[----:B----4-:R0:W-:Y:S02]  /*46d10*/  STL.64 [R1+0x1198], R12 ;  /* 0x0011980c01007387 */ /* 0x0101e40000100a00 */
[----:B0-----:R-:W2:Y:S01]  /*46d20*/  LDL.LU R12, [R1+0x330] ;  /* 0x00033000010c7983 */ /* 0x001ea20000300800 */
[----:B------:R-:W2:Y:S02]  /*46d30*/  LDL.LU R13, [R1+0x334] ;  /* 0x00033400010d7983 */ /* 0x000ea40000300800 */
[----:B------:R-:W3:Y:S02]  /*46d40*/  LDL.LU R14, [R1+0x338] ;  /* 0x00033800010e7983 */ /* 0x000ee40000300800 */
[----:B------:R-:W3:Y:S01]  /*46d50*/  LDL.LU R15, [R1+0x33c] ;  /* 0x00033c00010f7983 */ /* 0x000ee20000300800 */
[----:B------:R-:W-:Y:S01]  /*46d60*/  MOV R8, R21 ;  /* 0x0000001500087202 */ /* 0x000fe20000000f00 */
[----:B------:R-:W-:-:S02]  /*46d70*/  IMAD.MOV.U32 R9, RZ, RZ, R20 ;  /* 0x000000ffff097224 */ /* 0x000fc400078e0014 */
[----:B------:R-:W0:Y:S01]  /*46d80*/  LDSM.16.M88.4 R20, [R27+0x56800] ;  /* 0x056800001b14783b */ /* 0x000e220000000200 */
[----:B------:R-:W-:Y:S01]  /*46d90*/  IMAD.MOV.U32 R10, RZ, RZ, R5 ;  /* 0x000000ffff0a7224 */ /* 0x000fe200078e0005 */
[----:B------:R-:W-:Y:S02]  /*46da0*/  MOV R11, R4 ;  /* 0x00000004000b7202 */ /* 0x000fe40000000f00 */
[----:B---3--:R-:W-:Y:S01]  /*46db0*/  STL.64 [R1+0x11d0], R14 ;  /* 0x0011d00e01007387 */ /* 0x008fe20000100a00 */
[----:B--2---:R1:W-:Y:S03]  /*46dc0*/  STL.64 [R1+0x11c8], R12 ;  /* 0x0011c80c01007387 */ /* 0x0043e60000100a00 */
[----:B-1----:R-:W2:Y:S01]  /*46dd0*/  LDL.LU R12, [R1+0x300] ;  /* 0x00030000010c7983 */ /* 0x002ea20000300800 */
[----:B------:R-:W2:Y:S02]  /*46de0*/  LDL.LU R13, [R1+0x304] ;  /* 0x00030400010d7983 */ /* 0x000ea40000300800 */
[----:B------:R-:W2:Y:S02]  /*46df0*/  LDL.LU R14, [R1+0x308] ;  /* 0x00030800010e7983 */ /* 0x000ea40000300800 */
[----:B------:R-:W2:Y:S02]  /*46e00*/  LDL.LU R15, [R1+0x30c] ;  /* 0x00030c00010f7983 */ /* 0x000ea40000300800 */
[----:B0-----:R-:W-:-:S02]  /*46e10*/  IMAD.MOV.U32 R29, RZ, RZ, R20 ;  /* 0x000000ffff1d7224 */ /* 0x001fc400078e0014 */
[----:B------:R-:W-:Y:S01]  /*46e20*/  IMAD.MOV.U32 R28, RZ, RZ, R21 ;  /* 0x000000ffff1c7224 */ /* 0x000fe200078e0015 */
[----:B------:R-:W-:Y:S01]  /*46e30*/  MOV R5, R22 ;  /* 0x0000001600057202 */ /* 0x000fe20000000f00 */
[----:B------:R-:W-:Y:S02]  /*46e40*/  IMAD.MOV.U32 R4, RZ, RZ, R23 ;  /* 0x000000ffff047224 */ /* 0x000fe400078e0017 */
[----:B------:R-:W0:Y:S04]  /*46e50*/  LDSM.16.M88.4 R20, [R27+0x57000] ;  /* 0x057000001b14783b */ /* 0x000e280000000200 */
[----:B0-----:R-:W-:Y:S01]  /*46e60*/  STL.64 [R1+0xf68], R22 ;  /* 0x000f681601007387 */ /* 0x001fe20000100a00 */
[----:B------:R0:W-:Y:S03]  /*46e70*/  STL.64 [R1+0xf60], R20 ;  /* 0x000f601401007387 */ /* 0x0001e60000100a00 */
[----:B0-----:R-:W3:Y:S01]  /*46e80*/  LDL.LU R20, [R1+0x60] ;  /* 0x0000600001147983 */ /* 0x001ee20000300800 */
[----:B--2---:R-:W-:Y:S03]  /*46e90*/  HMMA.16816.F32 R8, R8, R18, R12 ;  /* 0x000000120808723c */ /* 0x004fe6000000180c */
[----:B------:R-:W2:Y:S01]  /*46ea0*/  LDL.LU.64 R14, [R1+0x11d0] ;  /* 0x0011d000010e7983 */ /* 0x000ea20000300a00 */
[----:B------:R-:W2:Y:S11]  /*46eb0*/  LDL.LU.64 R12, [R1+0x11c8] ;  /* 0x0011c800010c7983 */ /* 0x000eb60000300a00 */
[----:B------:R-:W-:Y:S08]  /*46ec0*/  @!UPT UIADD3 URZ, URZ, URZ, URZ ;  /* 0x0000003f3f3ff290 */ /* 0x000ff0000fffe03f */
[----:B------:R-:W-:Y:S01]  /*46ed0*/  STL.64 [R1+0x480], R8 ;  /* 0x0004800801007387 */ /* 0x000fe20000100a00 */
[----:B------:R0:W-:Y:S03]  /*46ee0*/  STL.64 [R1+0x488], R10 ;  /* 0x0004880a01007387 */ /* 0x0001e60000100a00 */
[----:B0-----:R-:W3:Y:S01]  /*46ef0*/  LDL.LU.64 R10, [R1+0x11c0] ;  /* 0x0011c000010a7983 */ /* 0x001ee20000300a00 */
[----:B------:R-:W3:Y:S02]  /*46f00*/  LDL.LU.64 R8, [R1+0x11b8] ;  /* 0x0011b80001087983 */ /* 0x000ee40000300a00 */
[----:B------:R-:W-:Y:S01]  /*46f10*/  IMAD.MOV.U32 R21, RZ, RZ, R26 ;  /* 0x000000ffff157224 */ /* 0x000fe200078e001a */
[----:B------:R-:W-:Y:S01]  /*46f20*/  MOV R22, R25 ;  /* 0x0000001900167202 */ /* 0x000fe20000000f00 */
[----:B------:R-:W-:Y:S02]  /*46f30*/  IMAD.MOV.U32 R23, RZ, RZ, R24 ;  /* 0x000000ffff177224 */ /* 0x000fe400078e0018 */
[----:B------:R-:W0:Y:S04]  /*46f40*/  LDSM.16.M88.4 R24, [R27+0x57800] ;  /* 0x057800001b18783b */ /* 0x000e280000000200 */
        /* <DEDUP_REMOVED lines=12> */
[C---:B---3--:R-:W-:Y:S11]  /*47010*/  HMMA.16816.F32 R8, R20.reuse, R6, R8 ;  /* 0x000000061408723c */ /* 0x048ff60000001808 */
[----:B------:R-:W-:Y:S11]  /*47020*/  @!UPT UIADD3 URZ, URZ, URZ, URZ ;  /* 0x0000003f3f3ff290 */ /* 0x000ff6000fffe03f */
[----:B------:R-:W-:Y:S01]  /*47030*/  @!UPT UIADD3 URZ, URZ, URZ, URZ ;  /* 0x0000003f3f3ff290 */ /* 0x000fe2000fffe03f */
[----:B------:R-:W-:Y:S01]  /*47040*/  STL.64 [R1+0x450], R8 ;  /* 0x0004500801007387 */ /* 0x000fe20000100a00 */
[----:B------:R0:W-:Y:S03]  /*47050*/  STL.64 [R1+0x458], R10 ;  /* 0x0004580a01007387 */ /* 0x0001e60000100a00 */
[----:B0-----:R-:W2:Y:S01]  /*47060*/  LDL.LU.64 R10, [R1+0x11b0] ;  /* 0x0011b000010a7983 */ /* 0x001ea20000300a00 */
[----:B------:R-:W3:Y:S01]  /*47070*/  LDL.LU.64 R8, [R1+0x11a8] ;  /* 0x0011a80001087983 */ /* 0x000ee20000300a00 */
[C---:B--2---:R-:W-:Y:S11]  /*47080*/  HMMA.16816.F32 R12, R20.reuse, R10, R12 ;  /* 0x0000000a140c723c */ /* 0x044ff6000000180c */
[----:B------:R-:W-:Y:S11]  /*47090*/  @!UPT UIADD3 URZ, URZ, URZ, URZ ;  /* 0x0000003f3f3ff290 */ /* 0x000ff6000fffe03f */
[----:B------:R-:W-:Y:S01]  /*470a0*/  @!UPT UIADD3 URZ, URZ, URZ, URZ ;  /* 0x0000003f3f3ff290 */ /* 0x000fe2000fffe03f */
[----:B------:R-:W-:Y:S01]  /*470b0*/  STL.64 [R1+0x410], R12 ;  /* 0x0004100c01007387 */ /* 0x000fe20000100a00 */
[----:B------:R0:W-:Y:S03]  /*470c0*/  STL.64 [R1+0x418], R14 ;  /* 0x0004180e01007387 */ /* 0x0001e60000100a00 */
[----:B0-----:R-:W4:Y:S01]  /*470d0*/  LDL.LU.64 R14, [R1+0x11a0] ;  /* 0x0011a000010e7983 */ /* 0x001f220000300a00 */
[----:B------:R-:W2:Y:S02]  /*470e0*/  LDL.LU.64 R12, [R1+0x1198] ;  /* 0x00119800010c7983 */ /* 0x000ea40000300a00 */
[----:B------:R-:W-:Y:S02]  /*470f0*/  STL.64 [R1+0x1130], R10 ;  /* 0x0011300a01007387 */ /* 0x000fe40000100a00 */
[----:B---3--:R-:W-:Y:S01]  /*47100*/  STL [R1+0x1128], R8 ;  /* 0x0011280801007387 */ /* 0x008fe20000100800 */
[C---:B----4-:R-:W-:Y:S11]  /*47110*/  HMMA.16816.F32 R16, R20.reuse, R14, R16 ;  /* 0x0000000e1410723c */ /* 0x050ff60000001810 */
[----:B------:R-:W-:Y:S11]  /*47120*/  @!UPT UIADD3 URZ, URZ, URZ, URZ ;  /* 0x0000003f3f3ff290 */ /* 0x000ff6000fffe03f */
[----:B------:R-:W-:Y:S01]  /*47130*/  @!UPT UIADD3 URZ, URZ, URZ, URZ ;  /* 0x0000003f3f3ff290 */ /* 0x000fe2000fffe03f */
[----:B------:R-:W-:Y:S01]  /*47140*/  STL.64 [R1+0x400], R16 ;  /* 0x0004001001007387 */ /* 0x000fe20000100a00 */
[----:B------:R0:W-:Y:S03]  /*47150*/  STL.64 [R1+0x408], R18 ;  /* 0x0004081201007387 */ /* 0x0001e60000100a00 */
[----:B0-----:R-:W5:Y:S01]  /*47160*/  LDL.LU.64 R18, [R1+0x1190] ;  /* 0x0011900001127983 */ /* 0x001f620000300a00 */
[----:B------:R-:W3:Y:S02]  /*47170*/  LDL.LU.64 R16, [R1+0x1188] ;  /* 0x0011880001107983 */ /* 0x000ee40000300a00 */
[----:B------:R-:W-:Y:S02]  /*47180*/  STL.64 [R1+0x1120], R14 ;  /* 0x0011200e01007387 */ /* 0x000fe40000100a00 */
[----:B--2---:R-:W-:Y:S01]  /*47190*/  STL [R1+0x1118], R12 ;  /* 0x0011180c01007387 */ /* 0x004fe20000100800 */
[----:B-----5:R-:W-:Y:S01]  /*471a0*/  HMMA.16816.F32 R20, R20, R18, R24 ;  /* 0x000000121414723c */ /* 0x020fe20000001818 */
[----:B------:R-:W-:Y:S01]  /*471b0*/  STL.64 [R1+0x1110], R18 ;  /* 0x0011101201007387 */ /* 0x000fe20000100a00 */
[----:B------:R-:W2:Y:S11]  /*471c0*/  LDL.LU R24, [R1+0xc0] ;  /* 0x0000c00001187983 */ /* 0x000eb60000300800 */
[----:B------:R-:W-:Y:S10]  /*471d0*/  @!UPT UIADD3 URZ, URZ, URZ, URZ ;  /* 0x0000003f3f3ff290 */ /* 0x000ff4000fffe03f */
[----:B------:R-:W-:Y:S01]  /*471e0*/  STL.64 [R1+0x3f0], R20 ;  /* 0x0003f01401007387 */ /* 0x000fe20000100a00 */
[----:B------:R-:W-:Y:S02]  /*471f0*/  STL.64 [R1+0x3f8], R22 ;  /* 0x0003f81601007387 */ /* 0x000fe40000100a00 */
[----:B------:R-:W2:Y:S02]  /*47200*/  LDL.LU R25, [R1+0xc4] ;  /* 0x0000c40001197983 */ /* 0x000ea40000300800 */
[----:B------:R-:W4:Y:S01]  /*47210*/  LDL.LU R26, [R1+0xc8] ;  /* 0x0000c800011a7983 */ /* 0x000f220000300800 */
[----:B------:R-:W4:Y:S04]  /*47220*/  LDL.LU R27, [R1+0xcc] ;  /* 0x0000cc00011b7983 */ /* 0x000f280000300800 */
[----:B----4-:R-:W-:Y:S01]  /*47230*/  STL.64 [R1+0xf38], R26 ;  /* 0x000f381a01007387 */ /* 0x010fe20000100a00 */
[----:B--2---:R0:W-:Y:S03]  /*47240*/  STL.64 [R1+0xf30], R24 ;  /* 0x000f301801007387 */ /* 0x0041e60000100a00 */
[----:B0-----:R-:W2:Y:S01]  /*47250*/  LDL.LU R24, [R1+0xd0] ;  /* 0x0000d00001187983 */ /* 0x001ea20000300800 */
[----:B------:R-:W2:Y:S02]  /*47260*/  LDL.LU R25, [R1+0xd4] ;  /* 0x0000d40001197983 */ /* 0x000ea40000300800 */
[----:B------:R-:W4:Y:S02]  /*47270*/  LDL.LU R26, [R1+0xd8] ;  /* 0x0000d800011a7983 */ /* 0x000f240000300800 */
[----:B------:R-:W4:Y:S02]  /*47280*/  LDL.LU R27, [R1+0xdc] ;  /* 0x0000dc00011b7983 */ /* 0x000f240000300800 */
[----:B------:R-:W-:-:S02]  /*47290*/  IMAD.MOV.U32 R20, RZ, RZ, R29 ;  /* 0x000000ffff147224 */ /* 0x000fc400078e001d */
[----:B------:R-:W-:Y:S02]  /*472a0*/  IMAD.MOV.U32 R22, RZ, RZ, R5 ;  /* 0x000000ffff167224 */ /* 0x000fe400078e0005 */
[----:B------:R-:W-:Y:S01]  /*472b0*/  IMAD.MOV.U32 R23, RZ, RZ, R4 ;  /* 0x000000ffff177224 */ /* 0x000fe200078e0004 */
[----:B------:R-:W5:Y:S01]  /*472c0*/  LDL.LU R29, [R1+0x1184] ;  /* 0x00118400011d7983 */ /* 0x000f620000300800 */
[----:B------:R-:W-:Y:S02]  /*472d0*/  MOV R21, R28 ;  /* 0x0000001c00157202 */ /* 0x000fe40000000f00 */
[----:B------:R-:W3:Y:S02]  /*472e0*/  LDL.LU R28, [R1+0x1180] ;  /* 0x00118000011c7983 */ /* 0x000ee40000300800 */
[----:B------:R-:W3:Y:S01]  /*472f0*/  LDL.LU R5, [R1+0x117c] ;  /* 0x00117c0001057983 */ /* 0x000ee20000300800 */
[----:B------:R-:W3:Y:S01]  /*47300*/  LDL.LU R4, [R1+0x1178] ;  /* 0x0011780001047983 */ /* 0x000ee20000300800 */
[----:B------:R-:W-:Y:S02]  /*47310*/  STL.64 [R1+0xfb8], R22 ;  /* 0x000fb81601007387 */ /* 0x000fe40000100a00 */
[----:B------:R-:W-:Y:S01]  /*47320*/  STL.64 [R1+0xfb0], R20 ;  /* 0x000fb01401007387 */ /* 0x000fe20000100a00 */
[----:B----4-:R-:W-:Y:S01]  /*47330*/  STL.64 [R1+0xf48], R26 ;  /* 0x000f481a01007387 */ /* 0x010fe20000100a00 */
[----:B--2---:R0:W-:Y:S03]  /*47340*/  STL.64 [R1+0xf40], R24 ;  /* 0x000f401801007387 */ /* 0x0041e60000100a00 */
[----:B0-----:R-:W2:Y:S01]  /*47350*/  LDL.LU R24, [R1+0xe0] ;  /* 0x0000e00001187983 */ /* 0x001ea20000300800 */
[----:B------:R-:W2:Y:S02]  /*47360*/  LDL.LU R25, [R1+0xe4] ;  /* 0x0000e40001197983 */ /* 0x000ea40000300800 */
[----:B------:R-:W4:Y:S02]  /*47370*/  LDL.LU R26, [R1+0xe8] ;  /* 0x0000e800011a7983 */ /* 0x000f240000300800 */
[----:B------:R-:W4:Y:S02]  /*47380*/  LDL.LU R27, [R1+0xec] ;  /* 0x0000ec00011b7983 */ /* 0x000f240000300800 */
        /* <DEDUP_REMOVED lines=11> */
[----:B------:R-:W4:Y:S01]  /*47440*/  LDL.LU R27, [R1+0x10c] ;  /* 0x00010c00011b7983 */ /* 0x000f220000300800 */
[----:B---3--:R-:W-:Y:S01]  /*47450*/  MOV R20, R17 ;  /* 0x0000001100147202 */ /* 0x008fe20000000f00 */
[----:B------:R-:W-:Y:S01]  /*47460*/  IMAD.MOV.U32 R22, RZ, RZ, R0 ;  /* 0x000000ffff167224 */ /* 0x000fe200078e0000 */
[----:B----4-:R-:W-:Y:S01]  /*47470*/  STL.64 [R1+0xf88], R26 ;  /* 0x000f881a01007387 */ /* 0x010fe20000100a00 */
        /* <DEDUP_REMOVED lines=8> */
[----:B------:R-:W4:Y:S02]  /*47500*/  LDL.LU R3, [R1+0x1170] ;  /* 0x0011700001037983 */ /* 0x000f240000300800 */
        /* <DEDUP_REMOVED lines=17> */
[----:B------:R-:W-:Y:S01]  /*47620*/  MOV R22, R13 ;  /* 0x0000000d00167202 */ /* 0x000fe20000000f00 */
[----:B---3--:R-:W-:Y:S01]  /*47630*/  STL.64 [R1+0xfc8], R26 ;  /* 0x000fc81a01007387 */ /* 0x008fe20000100a00 */
[----:B--2---:R0:W-:Y:S03]  /*47640*/  STL.64 [R1+0xfc0], R24 ;  /* 0x000fc01801007387 */ /* 0x0041e60000100a00 */
[----:B0-----:R-:W2:Y:S01]  /*47650*/  LDL.LU R24, [R1+0x160] ;  /* 0x0001600001187983 */ /* 0x001ea20000300800 */
[----:B------:R-:W2:Y:S02]  /*47660*/  LDL.LU R25, [R1+0x164] ;  /* 0x0001640001197983 */ /* 0x000ea40000300800 */
[----:B------:R-:W3:Y:S02]  /*47670*/  LDL.LU R26, [R1+0x168] ;  /* 0x00016800011a7983 */ /* 0x000ee40000300800 */
[----:B------:R-:W3:Y:S02]  /*47680*/  LDL.LU R27, [R1+0x16c] ;  /* 0x00016c00011b7983 */ /* 0x000ee40000300800 */
[----:B------:R-:W-:Y:S01]  /*47690*/  IMAD.MOV.U32 R23, RZ, RZ, R16 ;  /* 0x000000ffff177224 */ /* 0x000fe200078e0010 */
[----:B------:R-:W5:Y:S01]  /*476a0*/  LDL.LU R29, [R1+0x1164] ;  /* 0x00116400011d7983 */ /* 0x000f620000300800 */
        /* <DEDUP_REMOVED lines=18> */
[----:B----4-:R-:W-:-:S02]  /*477d0*/  IMAD.MOV.U32 R20, RZ, RZ, R17 ;  /* 0x000000ffff147224 */ /* 0x010fc400078e0011 */
[----:B------:R-:W-:Y:S01]  /*477e0*/  IMAD.MOV.U32 R22, RZ, RZ, R5 ;  /* 0x000000ffff167224 */ /* 0x000fe200078e0005 */
[----:B---3--:R-:W-:Y:S01]  /*477f0*/  STL.64 [R1+0xff8], R26 ;  /* 0x000ff81a01007387 */ /* 0x008fe20000100a00 */
[----:B--2---:R0:W-:Y:S03]  /*47800*/  STL.64 [R1+0xff0], R24 ;  /* 0x000ff01801007387 */ /* 0x0041e60000100a00 */
[----:B0-----:R-:W2:Y:S01]  /*47810*/  LDL.LU R24, [R1+0x1b0] ;  /* 0x0001b00001187983 */ /* 0x001ea20000300800 */
[----:B------:R-:W2:Y:S02]  /*47820*/  LDL.LU R25, [R1+0x1b4] ;  /* 0x0001b40001197983 */ /* 0x000ea40000300800 */
[----:B------:R-:W3:Y:S02]  /*47830*/  LDL.LU R26, [R1+0x1b8] ;  /* 0x0001b800011a7983 */ /* 0x000ee40000300800 */
[----:B------:R-:W3:Y:S02]  /*47840*/  LDL.LU R27, [R1+0x1bc] ;  /* 0x0001bc00011b7983 */ /* 0x000ee40000300800 */
[----:B------:R-:W-:Y:S01]  /*47850*/  IMAD.MOV.U32 R23, RZ, RZ, R28 ;  /* 0x000000ffff177224 */ /* 0x000fe200078e001c */
[----:B------:R-:W4:Y:S01]  /*47860*/  LDL.LU R17, [R1+0x1154] ;  /* 0x0011540001117983 */ /* 0x000f220000300800 */
[----:B------:R-:W-:-:S02]  /*47870*/  MOV R21, R4 ;  /* 0x0000000400157202 */ /* 0x000fc40000000f00 */
        /* <DEDUP_REMOVED lines=17> */
[----:B-----5:R-:W-:Y:S01]  /*47990*/  MOV R20, R29 ;  /* 0x0000001d00147202 */ /* 0x020fe20000000f00 */
[----:B------:R-:W-:Y:S01]  /*479a0*/  IMAD.MOV.U32 R22, RZ, RZ, R0 ;  /* 0x000000ffff167224 */ /* 0x000fe200078e0000 */
[----:B---3--:R-:W-:Y:S01]  /*479b0*/  STL.64 [R1+0x1038], R26 ;  /* 0x0010381a01007387 */ /* 0x008fe20000100a00 */
[----:B--2---:R0:W-:Y:S03]  /*479c0*/  STL.64 [R1+0x1030], R24 ;  /* 0x0010301801007387 */ /* 0x0041e60000100a00 */
[----:B0-----:R-:W2:Y:S01]  /*479d0*/  LDL.LU R24, [R1+0x1e0] ;  /* 0x0001e00001187983 */ /* 0x001ea20000300800 */
[----:B------:R-:W2:Y:S02]  /*479e0*/  LDL.LU R25, [R1+0x1e4] ;  /* 0x0001e40001197983 */ /* 0x000ea40000300800 */
[----:B------:R-:W3:Y:S02]  /*479f0*/  LDL.LU R26, [R1+0x1e8] ;  /* 0x0001e800011a7983 */ /* 0x000ee40000300800 */
[----:B------:R-:W3:Y:S01]  /*47a00*/  LDL.LU R27, [R1+0x1ec] ;  /* 0x0001ec00011b7983 */ /* 0x000ee20000300800 */
[----:B------:R-:W-:Y:S01]  /*47a10*/  MOV R23, R3 ;  /* 0x0000000300177202 */ /* 0x000fe20000000f00 */
        /* <DEDUP_REMOVED lines=32> */
[----:B----4-:R-:W-:Y:S01]  /*47c20*/  IMAD.MOV.U32 R20, RZ, RZ, R17 ;  /* 0x000000ffff147224 */ /* 0x010fe200078e0011 */
[----:B------:R-:W-:Y:S01]  /*47c30*/  MOV R22, R13 ;  /* 0x0000000d00167202 */ /* 0x000fe20000000f00 */
        /* <DEDUP_REMOVED lines=10> */
[----:B------:R-:W4:Y:S01]  /*47ce0*/  LDL.LU R12, [R1+0x2d0] ;  /* 0x0002d000010c7983 */ /* 0x000f220000300800 */
[----:B------:R-:W4:Y:S02]  /*47cf0*/  LDL.LU R13, [R1+0x2d4] ;  /* 0x0002d400010d7983 */ /* 0x000f240000300800 */
[----:B------:R-:W4:Y:S02]  /*47d00*/  LDL.LU R14, [R1+0x2d8] ;  /* 0x0002d800010e7983 */ /* 0x000f240000300800 */
[----:B------:R-:W4:Y:S02]  /*47d10*/  LDL.LU R15, [R1+0x2dc] ;  /* 0x0002dc00010f7983 */ /* 0x000f240000300800 */
[----:B------:R-:W-:Y:S01]  /*47d20*/  IMAD.MOV.U32 R23, RZ, RZ, R9 ;  /* 0x000000ffff177224 */ /* 0x000fe200078e0009 */
        /* <DEDUP_REMOVED lines=37> */
[----:B0-----:R-:W3:Y:S01]  /*47f80*/  LDL.LU.64 R10, [R1+0x1130] ;  /* 0x00113000010a7983 */ /* 0x001ee20000300a00 */
[----:B------:R-:W4:Y:S01]  /*47f90*/  LDL.LU R8, [R1+0x1128] ;  /* 0x0011280001087983 */ /* 0x000f220000300800 */
[C---:B---3--:R-:W-:Y:S11]  /*47fa0*/  HMMA.16816.F32 R12, R20.reuse, R10, R12 ;  /* 0x0000000a140c723c */ /* 0x048ff6000000180c */
[----:B------:R-:W-:Y:S11]  /*47fb0*/  @!UPT UIADD3 URZ, URZ, URZ, URZ ;  /* 0x0000003f3f3ff290 */ /* 0x000ff6000fffe03f */
[----:B------:R-:W-:Y:S01]  /*47fc0*/  @!UPT UIADD3 URZ, URZ, URZ, URZ ;  /* 0x0000003f3f3ff290 */ /* 0x000fe2000fffe03f */
[----:B------:R-:W-:Y:S01]  /*47fd0*/  STL.64 [R1+0x300], R12 ;  /* 0x0003000c01007387 */ /* 0x000fe20000100a00 */
[----:B------:R0:W-:Y:S03]  /*47fe0*/  STL.64 [R1+0x308], R14 ;  /* 0x0003080e01007387 */ /* 0x0001e60000100a00 */
[----:B0-----:R-:W3:Y:S01]  /*47ff0*/  LDL.LU.64 R14, [R1+0x1120] ;  /* 0x00112000010e7983 */ /* 0x001ee20000300a00 */
[----:B------:R-:W2:Y:S01]  /*48000*/  LDL.LU R12, [R1+0x1118] ;  /* 0x00111800010c7983 */ /* 0x000ea20000300800 */
[C---:B---3--:R-:W-:Y:S11]  /*48010*/  HMMA.16816.F32 R16, R20.reuse, R14, R16 ;  /* 0x0000000e1410723c */ /* 0x048ff60000001810 */
[----:B------:R-:W-:Y:S11]  /*48020*/  @!UPT UIADD3 URZ, URZ, URZ, URZ ;  /* 0x0000003f3f3ff290 */ /* 0x000ff6000fffe03f */
[----:B------:R-:W-:Y:S01]  /*48030*/  @!UPT UIADD3 URZ, URZ, URZ, URZ ;  /* 0x0000003f3f3ff290 */ /* 0x000fe2000fffe03f */
[----:B------:R-:W-:Y:S01]  /*48040*/  STL.64 [R1+0x220], R16 ;  /* 0x0002201001007387 */ /* 0x000fe20000100a00 */
[----:B------:R0:W-:Y:S03]  /*48050*/  STL.64 [R1+0x228], R18 ;  /* 0x0002281201007387 */ /* 0x0001e60000100a00 */
[----:B0-----:R-:W2:Y:S02]  /*48060*/  LDL.LU.64 R18, [R1+0x1110] ;  /* 0x0011100001127983 */ /* 0x001ea40000300a00 */
[----:B--2---:R-:W-:Y:S02]  /*48070*/  HMMA.16816.F32 R20, R20, R18, R24 ;  /* 0x000000121414723c */ /* 0x004fe40000001818 */
[----:B------:R-:W2:Y:S01]  /*48080*/  LDL.LU.64 R26, [R1+0x1108] ;  /* 0x00110800011a7983 */ /* 0x000ea20000300a00 */
[----:B------:R-:W2:Y:S11]  /*48090*/  LDL.LU.64 R24, [R1+0x1100] ;  /* 0x0011000001187983 */ /* 0x000eb60000300a00 */
[----:B------:R-:W-:Y:S09]  /*480a0*/  @!UPT UIADD3 URZ, URZ, URZ, URZ ;  /* 0x0000003f3f3ff290 */ /* 0x000ff2000fffe03f */
        /* <DEDUP_REMOVED lines=91> */
[----:B------:R-:W3:Y:S02]  /*48660*/  LDL.LU R17, [R1+0x870] ;  /* 0x0008700001117983 */ /* 0x000ee40000300800 */
[----:B------:R-:W3:Y:S01]  /*48670*/  LDL.LU R13, [R1+0x86c] ;  /* 0x00086c00010d7983 */ /* 0x000ee20000300800 */
        /* <DEDUP_REMOVED lines=83> */
[----:B------:R-:W3:Y:S02]  /*48bb0*/  LDL.LU R16, [R1+0x898] ;  /* 0x0008980001107983 */ /* 0x000ee40000300800 */
[----:B------:R0:W-:Y:S02]  /*48bc0*/  STL.64 [R1+0xed8], R18 ;  /* 0x000ed81201007387 */ /* 0x0001e40000100a00 */
[----:B0-----:R-:W-:-:S02]  /*48bd0*/  IMAD.MOV.U32 R18, RZ, RZ, R2 ;  /* 0x000000ffff127224 */ /* 0x001fc400078e0002 */
[----:B------:R-:W-:Y:S11]  /*48be0*/  IMAD.MOV.U32 R19, RZ, RZ, R12 ;  /* 0x000000ffff137224 */ /* 0x000ff600078e000c */
[----:B------:R-:W-:Y:S02]  /*48bf0*/  @!UPT UIADD3 URZ, URZ, URZ, URZ ;  /* 0x0000003f3f3ff290 */ /* 0x000fe4000fffe03f */
[----:B------:R-:W-:Y:S01]  /*48c00*/  STL.64 [R1+0x770], R20 ;  /* 0x0007701401007387 */ /* 0x000fe20000100a00 */
[----:B------:R-:W-:Y:S03]  /*48c10*/  STL.64 [R1+0x778], R22 ;  /* 0x0007781601007387 */ /* 0x000fe60000100a00 */
[----:B---3--:R0:W-:Y:S02]  /*48c20*/  STL.64 [R1+0xed0], R16 ;  /* 0x000ed01001007387 */ /* 0x0081e40000100a00 */
[----:B0-----:R-:W-:Y:S01]  /*48c30*/  IMAD.MOV.U32 R16, RZ, RZ, R3 ;  /* 0x000000ffff107224 */ /* 0x001fe200078e0003 */
[----:B------:R-:W-:Y:S01]  /*48c40*/  MOV R17, R0 ;  /* 0x0000000000117202 */ /* 0x000fe20000000f00 */
[----:B------:R-:W3:Y:S01]  /*48c50*/  LDL.LU R3, [R1+0xf1c] ;  /* 0x000f1c0001037983 */ /* 0x000ee20000300800 */
[----:B------:R-:W2:Y:S02]  /*48c60*/  LDL.LU R0, [R1+0xf18] ;  /* 0x000f180001007983 */ /* 0x000ea40000300800 */
[----:B------:R-:W2:Y:S02]  /*48c70*/  LDL.LU R2, [R1+0xf14] ;  /* 0x000f140001027983 */ /* 0x000ea40000300800 */
[----:B------:R-:W-:Y:S01]  /*48c80*/  STL.64 [R1+0xee8], R18 ;  /* 0x000ee81201007387 */ /* 0x000fe20000100a00 */
[----:B------:R0:W-:Y:S04]  /*48c90*/  STL.64 [R1+0xee0], R16 ;  /* 0x000ee01001007387 */ /* 0x0001e80000100a00 */
[----:B0-----:R-:W2:Y:S01]  /*48ca0*/  LDL.LU R16, [R1+0xa0] ;  /* 0x0000a00001107983 */ /* 0x001ea20000300800 */
[----:B------:R-:W2:Y:S02]  /*48cb0*/  LDL.LU R17, [R1+0xa4] ;  /* 0x0000a40001117983 */ /* 0x000ea40000300800 */
[----:B------:R-:W2:Y:S01]  /*48cc0*/  LDL.LU R18, [R1+0xa8] ;  /* 0x0000a80001127983 */ /* 0x000ea20000300800 */
[----:B----4-:R-:W-:-:S05]  /*48cd0*/  MOV R19, R8 ;  /* 0x0000000800137202 */ /* 0x010fca0000000f00 */
[----:B--2---:R-:W-:Y:S01]  /*48ce0*/  STL.64 [R1+0xef8], R18 ;  /* 0x000ef81201007387 */ /* 0x004fe20000100a00 */
[----:B------:R0:W-:Y:S03]  /*48cf0*/  STL.64 [R1+0xef0], R16 ;  /* 0x000ef01001007387 */ /* 0x0001e60000100a00 */
[----:B0-----:R-:W2:Y:S01]  /*48d00*/  LDL.LU R16, [R1+0xb0] ;  /* 0x0000b00001107983 */ /* 0x001ea20000300800 */
[----:B------:R-:W-:Y:S02]  /*48d10*/  IMAD.MOV.U32 R17, RZ, RZ, R2 ;  /* 0x000000ffff117224 */ /* 0x000fe400078e0002 */
[----:B------:R-:W-:Y:S01]  /*48d20*/  IMAD.MOV.U32 R18, RZ, RZ, R0 ;  /* 0x000000ffff127224 */ /* 0x000fe200078e0000 */
[----:B---3--:R-:W-:Y:S01]  /*48d30*/  MOV R19, R3 ;  /* 0x0000000300137202 */ /* 0x008fe20000000f00 */
[----:B------:R-:W3:Y:S01]  /*48d40*/  LDL.LU R2, [R1+0xf10] ;  /* 0x000f100001027983 */ /* 0x000ee20000300800 */
[----:B------:R-:W4:Y:S02]  /*48d50*/  LDL.LU R0, [R1+0xf0c] ;  /* 0x000f0c0001007983 */ /* 0x000f240000300800 */
[----:B------:R-:W3:Y:S02]  /*48d60*/  LDL.LU R3, [R1+0xf08] ;  /* 0x000f080001037983 */ /* 0x000ee40000300800 */
[----:B------:R-:W4:Y:S01]  /*48d70*/  LDL.LU R12, [R1+0x894] ;  /* 0x00089400010c7983 */ /* 0x000f220000300800 */
[----:B------:R-:W3:Y:S01]  /*48d80*/  LDL.LU R8, [R1+0x89c] ;  /* 0x00089c0001087983 */ /* 0x000ee20000300800 */
[----:B-----5:R-:W-:-:S02]  /*48d90*/  IMAD.MOV.U32 R20, RZ, RZ, R29 ;  /* 0x000000ffff147224 */ /* 0x020fc400078e001d */
[----:B------:R-:W5:Y:S02]  /*48da0*/  LDL.LU R29, [R1+0xf04] ;  /* 0x000f0400011d7983 */ /* 0x000f640000300800 */
[----:B------:R-:W-:Y:S02]  /*48db0*/  IMAD.MOV.U32 R21, RZ, RZ, R28 ;  /* 0x000000ffff157224 */ /* 0x000fe400078e001c */
        /* <DEDUP_REMOVED lines=16> */
[----:B------:R-:W2:Y:S01]  /*48ec0*/  LDL.LU.64 R16, [R1+0xee0] ;  /* 0x000ee00001107983 */ /* 0x000ea20000300a00 */
[----:B------:R-:W-:Y:S02]  /*48ed0*/  MOV R22, R5 ;  /* 0x0000000500167202 */ /* 0x000fe40000000f00 */
[----:B------:R-:W0:Y:S01]  /*48ee0*/  S2R R5, SR_CTAID.X ;  /* 0x0000000000057919 */ /* 0x000e220000002500 */
[----:B--2---:R-:W-:Y:S11]  /*48ef0*/  HMMA.16816.F32 R16, R24, R14, R16 ;  /* 0x0000000e1810723c */ /* 0x004ff60000001810 */
[----:B------:R-:W-:Y:S11]  /*48f00*/  @!UPT UIADD3 URZ, URZ, URZ, URZ ;  /* 0x0000003f3f3ff290 */ /* 0x000ff6000fffe03f */
[----:B------:R-:W-:Y:S01]  /*48f10*/  @!UPT UIADD3 URZ, URZ, URZ, URZ ;  /* 0x0000003f3f3ff290 */ /* 0x000fe2000fffe03f */
[----:B------:R-:W-:Y:S01]  /*48f20*/  STL.64 [R1+0x7b0], R16 ;  /* 0x0007b01001007387 */ /* 0x000fe20000100a00 */
[----:B------:R1:W-:Y:S03]  /*48f30*/  STL.64 [R1+0x7b8], R18 ;  /* 0x0007b81201007387 */ /* 0x0003e60000100a00 */
[----:B-1----:R-:W2:Y:S01]  /*48f40*/  LDL.LU.64 R18, [R1+0xed8] ;  /* 0x000ed80001127983 */ /* 0x002ea20000300a00 */
[----:B------:R-:W5:Y:S02]  /*48f50*/  LDL.LU.64 R16, [R1+0xed0] ;  /* 0x000ed00001107983 */ /* 0x000f640000300a00 */
[----:B0-----:R-:W-:Y:S01]  /*48f60*/  IMAD.SHL.U32 R5, R5, 0x100, RZ ;  /* 0x0000010005057824 */ /* 0x001fe200078e00ff */
[----:B------:R-:W-:Y:S01]  /*48f70*/  UIADD3 UR4, UP0, UR4, 0x40, URZ ;  /* 0x0000004004047890 */ /* 0x000fe2000ff1e03f */
[----:B------:R-:W-:-:S03]  /*48f80*/  IMAD.MOV.U32 R23, RZ, RZ, R4 ;  /* 0x000000ffff177224 */ /* 0x000fc600078e0004 */
[----:B------:R-:W-:Y:S01]  /*48f90*/  IADD3 R4, R5, 0x100, RZ ;  /* 0x0000010005047810 */ /* 0x000fe20007ffe0ff */
[----:B------:R-:W-:Y:S01]  /*48fa0*/  UIADD3.X UR5, URZ, UR5, URZ, UP0, !UPT ;  /* 0x000000053f057290 */ /* 0x000fe200087fe43f */
[----:B------:R-:W-:Y:S02]  /*48fb0*/  MOV R5, 0x40 ;  /* 0x0000004000057802 */ /* 0x000fe40000000f00 */
[----:B------:R-:W-:-:S03]  /*48fc0*/  ISETP.LE.U32.AND P2, PT, R4, UR4, PT ;  /* 0x0000000404007c0c */ /* 0x000fc6000bf43070 */
[C---:B---3--:R-:W-:Y:S02]  /*48fd0*/  IMAD R6, R5.reuse, c[0x0][0x1b4], R6 ;  /* 0x00006d0005067a24 */ /* 0x048fe400078e0206 */
[----:B------:R-:W-:Y:S02]  /*48fe0*/  IMAD.U32 R4, RZ, RZ, UR5 ;  /* 0x00000005ff047e24 */ /* 0x000fe4000f8e00ff */
[----:B------:R-:W-:Y:S01]  /*48ff0*/  IMAD R7, R5, c[0x0][0x1a4], R7 ;  /* 0x0000690005077a24 */ /* 0x000fe200078e0207 */
[----:B------:R-:W-:Y:S02]  /*49000*/  STL [R1+0x364], R6 ;  /* 0x0003640601007387 */ /* 0x000fe40000100800 */
[----:B------:R-:W-:Y:S02]  /*49010*/  ISETP.GE.U32.AND.EX P2, PT, R4, RZ, PT, P2 ;  /* 0x000000ff0400720c */ /* 0x000fe40003f46120 */
[----:B------:R2:W-:Y:S02]  /*49020*/  STL [R1+0x368], R7 ;  /* 0x0003680701007387 */ /* 0x0005e40000100800 */
[----:B----4-:R-:W-:-:S02]  /*49030*/  FFMA R12, R0, R12, R13 ;  /* 0x0000000c000c7223 */ /* 0x010fc4000000000d */
[----:B------:R-:W-:Y:S01]  /*49040*/  FFMA R8, R2, R8, R9 ;  /* 0x0000000802087223 */ /* 0x000fe20000000009 */
[----:B--2---:R-:W-:Y:S01]  /*49050*/  HMMA.16816.F32 R4, R24, R18, R20 ;  /* 0x000000121804723c */ /* 0x004fe20000001814 */
[----:B-----5:R-:W-:-:S05]  /*49060*/  FFMA R16, R3, R16, R17 ;  /* 0x0000001003107223 */ /* 0x020fca0000000011 */
[----:B------:R-:W-:Y:S01]  /*49070*/  STL [R1+0x898], R16 ;  /* 0x0008981001007387 */ /* 0x000fe20000100800 */
[----:B------:R-:W2:Y:S02]  /*49080*/  LDL R0, [R1+0x860] ;  /* 0x0008600001007983 */ /* 0x000ea40000100800 */
[----:B------:R-:W-:Y:S02]  /*49090*/  STL [R1+0x894], R12 ;  /* 0x0008940c01007387 */ /* 0x000fe40000100800 */
[----:B------:R-:W-:Y:S11]  /*490a0*/  STL [R1+0x89c], R8 ;  /* 0x00089c0801007387 */ /* 0x000ff60000100800 */
[----:B------:R-:W-:Y:S01]  /*490b0*/  @!UPT UIADD3 URZ, URZ, URZ, URZ ;  /* 0x0000003f3f3ff290 */ /* 0x000fe2000fffe03f */
[----:B------:R-:W-:Y:S01]  /*490c0*/  STL.64 [R1+0x7a0], R4 ;  /* 0x0007a00401007387 */ /* 0x000fe20000100a00 */
[----:B------:R-:W-:Y:S02]  /*490d0*/  STL.64 [R1+0x7a8], R6 ;  /* 0x0007a80601007387 */ /* 0x000fe40000100a00 */
[----:B------:R-:W3:Y:S01]  /*490e0*/  LDL R2, [R1+0x85c] ;  /* 0x00085c0001027983 */ /* 0x000ee20000100800 */
[----:B--2---:R0:W-:Y:S04]  /*490f0*/  STL [R1+0x190], R0 ;  /* 0x0001900001007387 */ /* 0x0041e80000100800 */
[----:B0-----:R-:W2:Y:S04]  /*49100*/  LDL R0, [R1+0x858] ;  /* 0x0008580001007983 */ /* 0x001ea80000100800 */
[----:B---3--:R0:W-:Y:S04]  /*49110*/  STL [R1+0x194], R2 ;  /* 0x0001940201007387 */ /* 0x0081e80000100800 */
[----:B0-----:R-:W3:Y:S04]  /*49120*/  LDL R2, [R1+0x854] ;  /* 0x0008540001027983 */ /* 0x001ee80000100800 */
        /* <DEDUP_REMOVED lines=50> */
[----:B---3--:R0:W-:Y:S01]  /*49450*/  STL [R1+0x870], R2 ;  /* 0x0008700201007387 */ /* 0x0081e20000100800 */
[----:B------:R-:W3:Y:S02]  /*49460*/  LDL R3, [R1+0x6e0] ;  /* 0x0006e00001037983 */ /* 0x000ee40000100800 */
[----:B0-----:R-:W-:Y:S01]  /*49470*/  IMAD.MOV.U32 R2, RZ, RZ, R28 ;  /* 0x000000ffff027224 */ /* 0x001fe200078e001c */
[----:B--2---:R0:W-:Y:S02]  /*49480*/  STL [R1+0x884], R0 ;  /* 0x0008840001007387 */ /* 0x0041e40000100800 */
[----:B0-----:R-:W-:-:S02]  /*49490*/  MOV R0, R29 ;  /* 0x0000001d00007202 */ /* 0x001fc40000000f00 */
[----:B---3--:R0:W-:Y:S04]  /*494a0*/  STL [R1+0x888], R3 ;  /* 0x0008880301007387 */ /* 0x0081e80000100800 */
[----:B------:R0:W-:Y:S01]  /*494b0*/  STL [R1+0x890], R0 ;  /* 0x0008900001007387 */ /* 0x0001e20000100800 */
[----:B------:R0:W-:Y:S01]  /*494c0*/  STL [R1+0x88c], R2 ;  /* 0x00088c0201007387 */ /* 0x0001e20000100800 */
[----:B------:R-:W-:Y:S01]  /*494d0*/  @P2 CALL.REL.NOINC `(.L_x_0) ;  /* 0x0000001000002944 */ /* 0x000fe20003c00000 */
[----:B------:R-:W-:Y:S05]  /*494e0*/  BRA `(.L_x_1) ;  /* 0xfffc64b000007947 */ /* 0x000fea000383ffff */
.L_x_0:
[----:B01----:R-:W2:Y:S01]  /*494f0*/  LDL.LU R2, [R1+0x894] ;  /* 0x0008940001027983 */ /* 0x003ea20000300800 */
[----:B------:R-:W-:Y:S01]  /*49500*/  IMAD.MOV.U32 R18, RZ, RZ, 0x3dc6b27f ;  /* 0x3dc6b27fff127424 */ /* 0x000fe200078e00ff */
[----:B------:R-:W-:-:S04]  /*49510*/  LOP3.LUT R28, R28, 0xdfffffff, RZ, 0xc0, !PT ;  /* 0xdfffffff1c1c7812 */ /* 0x000fc800078ec0ff */
[----:B------:R-:W-:Y:S02]  /*49520*/  @P0 LOP3.LUT R28, R28, 0x20000000, RZ, 0xfc, !PT ;  /* 0x200000001c1c0812 */ /* 0x000fe400078efcff */
[----:B------:R-:W-:Y:S01]  /*49530*/  LOP3.LUT R29, R29, 0xfffffffe, RZ, 0xc0, !PT ;  /* 0xfffffffe1d1d7812 */ /* 0x000fe200078ec0ff */
[----:B------:R-:W-:Y:S01]  /*49540*/  BAR.SYNC.DEFER_BLOCKING 0x0 ;  /* 0x0000000000007b1d */ /* 0x000fe20000010000 */
[C---:B--2---:R-:W-:Y:S01]  /*49550*/  FMUL R5, R2.reuse, 8388608 ;  /* 0x4b00000002057820 */ /* 0x044fe20000400000 */
[----:B------:R-:W-:-:S04]  /*49560*/  FSETP.GEU.AND P2, PT, R2, 1.175494350822287508e-38, PT ;  /* 0x008000000200780b */ /* 0x000fc80003f4e000 */
[----:B------:R-:W-:-:S04]  /*49570*/  FSEL R5, R5, R2, !P2 ;  /* 0x0000000205057208 */ /* 0x000fc80005000000 */
[----:B------:R-:W-:-:S04]  /*49580*/  IADD3 R0, R5, -0x3f3504f3, RZ ;  /* 0xc0cafb0d05007810 */ /* 0x000fc80007ffe0ff */
[----:B------:R-:W-:-:S04]  /*49590*/  LOP3.LUT R0, R0, 0xff800000, RZ, 0xc0, !PT ;  /* 0xff80000000007812 */ /* 0x000fc800078ec0ff */
[----:B------:R0:W1:Y:S01]  /*495a0*/  I2F R6, R0 ;  /* 0x0000000000067306 */ /* 0x0000620000201400 */
[----:B------:R-:W-:Y:S02]  /*495b0*/  IMAD.IADD R3, R5, 0x1, -R0 ;  /* 0x0000000105037824 */ /* 0x000fe400078e0a00 */
[----:B0-----:R-:W2:Y:S02]  /*495c0*/  LDL.LU R0, [R1+0x898] ;  /* 0x0008980001007983 */ /* 0x001ea40000300800 */
[----:B------:R-:W-:-:S04]  /*495d0*/  FADD R3, R3, -1 ;  /* 0xbf80000003037421 */ /* 0x000fc80000000000 */
[----:B------:R-:W-:-:S04]  /*495e0*/  FFMA.FTZ R4, R3, R18, -0.16845393180847167969 ;  /* 0xbe2c7f3003047423 */ /* 0x000fc80000010012 */
[----:B------:R-:W-:-:S04]  /*495f0*/  FFMA.FTZ R4, R3, R4, 0.1716887056827545166 ;  /* 0x3e2fcf2a03047423 */ /* 0x000fc80000010004 */
[----:B------:R-:W-:-:S04]  /*49600*/  FFMA.FTZ R4, R3, R4, -0.17900948226451873779 ;  /* 0xbe374e4303047423 */ /* 0x000fc80000010004 */
[----:B------:R-:W-:-:S04]  /*49610*/  FFMA.FTZ R4, R3, R4, 0.20512372255325317383 ;  /* 0x3e520bf403047423 */ /* 0x000fc80000010004 */
[----:B------:R-:W-:-:S04]  /*49620*/  FFMA.FTZ R4, R3, R4, -0.24046532809734344482 ;  /* 0xbe763c8b03047423 */ /* 0x000fc80000010004 */
[----:B------:R-:W-:-:S04]  /*49630*/  FFMA.FTZ R4, R3, R4, 0.28857114911079406738 ;  /* 0x3e93bf9903047423 */ /* 0x000fc80000010004 */
[----:B------:R-:W-:-:S04]  /*49640*/  FFMA.FTZ R4, R3, R4, -0.36067417263984680176 ;  /* 0xbeb8aa4903047423 */ /* 0x000fc80000010004 */
[----:B------:R-:W-:-:S04]  /*49650*/  FFMA.FTZ R4, R3, R4, 0.48089820146560668945 ;  /* 0x3ef6384a03047423 */ /* 0x000fc80000010004 */
[----:B------:R-:W-:-:S04]  /*49660*/  FFMA.FTZ R4, R3, R4, -0.72134751081466674805 ;  /* 0xbf38aa3b03047423 */ /* 0x000fc80000010004 */
[----:B------:R-:W-:-:S04]  /*49670*/  FMUL R4, R3, R4 ;  /* 0x0000000403047220 */ /* 0x000fc80000400000 */
[----:B------:R-:W-:-:S04]  /*49680*/  FMUL R4, R3, R4 ;  /* 0x0000000403047220 */ /* 0x000fc80000400000 */
[----:B------:R-:W-:Y:S01]  /*49690*/  FFMA.FTZ R7, R3, 1.4426950216293334961, R4 ;  /* 0x3fb8aa3b03077823 */ /* 0x000fe20000010004 */
[----:B------:R-:W-:Y:S02]  /*496a0*/  FSEL R3, RZ, -23, P2 ;  /* 0xc1b80000ff037808 */ /* 0x000fe40001000000 */
[----:B------:R-:W-:-:S03]  /*496b0*/  ISETP.GE.U32.AND P2, PT, R5, 0x7f800000, PT ;  /* 0x7f8000000500780c */ /* 0x000fc60003f46070 */
[----:B-1----:R-:W-:-:S04]  /*496c0*/  FFMA.FTZ R6, R6, 1.1920928955078125e-07, R3 ;  /* 0x3400000006067823 */ /* 0x002fc80000010003 */
[----:B------:R-:W-:-:S06]  /*496d0*/  FADD R8, R6, R7 ;  /* 0x0000000706087221 */ /* 0x000fcc0000000000 */
[----:B------:R-:W-:-:S05]  /*496e0*/  @P2 MOV R6, 0x7f800000 ;  /* 0x7f80000000062802 */ /* 0x000fca0000000f00 */
[C---:B------:R-:W-:Y:S01]  /*496f0*/  @P2 FFMA.FTZ R8, R5.reuse, R6, +INF ;  /* 0x7f80000005082423 */ /* 0x040fe20000010006 */
[----:B------:R-:W-:-:S04]  /*49700*/  FSETP.NEU.AND P0, PT, R5, RZ, PT ;  /* 0x000000ff0500720b */ /* 0x000fc80003f0d000 */
[----:B------:R0:W-:Y:S01]  /*49710*/  STL [R1+0x864], R8 ;  /* 0x0008640801007387 */ /* 0x0001e20000100800 */
[----:B------:R-:W-:-:S08]  /*49720*/  LOP3.LUT R28, R28, 0xefffffff, RZ, 0xc0, !PT ;  /* 0xefffffff1c1c7812 */ /* 0x000fd000078ec0ff */
[----:B------:R-:W-:Y:S01]  /*49730*/  @P0 LOP3.LUT R28, R28, 0x10000000, RZ, 0xfc, !PT ;  /* 0x100000001c1c0812 */ /* 0x000fe200078efcff */
[C---:B--2---:R-:W-:Y:S01]  /*49740*/  FMUL R4, R0.reuse, 8388608 ;  /* 0x4b00000000047820 */ /* 0x044fe20000400000 */
[----:B------:R-:W-:-:S04]  /*49750*/  FSETP.GEU.AND P1, PT, R0, 1.175494350822287508e-38, PT ;  /* 0x008000000000780b */ /* 0x000fc80003f2e000 */
[----:B------:R-:W-:-:S04]  /*49760*/  FSEL R4, R4, R0, !P1 ;  /* 0x0000000004047208 */ /* 0x000fc80004800000 */
[----:B------:R-:W-:-:S04]  /*49770*/  IADD3 R3, R4, -0x3f3504f3, RZ ;  /* 0xc0cafb0d04037810 */ /* 0x000fc80007ffe0ff */
[----:B------:R-:W-:-:S04]  /*49780*/  LOP3.LUT R3, R3, 0xff800000, RZ, 0xc0, !PT ;  /* 0xff80000003037812 */ /* 0x000fc800078ec0ff */
[----:B------:R1:W2:Y:S01]  /*49790*/  I2F R7, R3 ;  /* 0x0000000300077306 */ /* 0x0002a20000201400 */
[----:B------:R-:W-:Y:S01]  /*497a0*/  FSEL R6, RZ, -23, P1 ;  /* 0xc1b80000ff067808 */ /* 0x000fe20000800000 */
[----:B-1----:R-:W-:-:S04]  /*497b0*/  IMAD.IADD R3, R4, 0x1, -R3 ;  /* 0x0000000104037824 */ /* 0x002fc800078e0a03 */
[----:B------:R-:W-:Y:S02]  /*497c0*/  FADD R3, R3, -1 ;  /* 0xbf80000003037421 */ /* 0x000fe40000000000 */
[----:B--2---:R-:W-:Y:S02]  /*497d0*/  FFMA.FTZ R7, R7, 1.1920928955078125e-07, R6 ;  /* 0x3400000007077823 */ /* 0x004fe40000010006 */
        /* <DEDUP_REMOVED lines=8> */
[----:B------:R-:W-:Y:S01]  /*49860*/  FFMA.FTZ R6, R3, R6, -0.72134751081466674805 ;  /* 0xbf38aa3b03067423 */ /* 0x000fe20000010006 */
[----:B------:R-:W-:-:S03]  /*49870*/  ISETP.GE.U32.AND P1, PT, R4, 0x7f800000, PT ;  /* 0x7f8000000400780c */ /* 0x000fc60003f26070 */
[----:B------:R-:W-:-:S04]  /*49880*/  FMUL R6, R3, R6 ;  /* 0x0000000603067220 */ /* 0x000fc80000400000 */
[----:B------:R-:W-:-:S04]  /*49890*/  FMUL R6, R3, R6 ;  /* 0x0000000603067220 */ /* 0x000fc80000400000 */
[----:B------:R-:W-:-:S04]  /*498a0*/  FFMA.FTZ R3, R3, 1.4426950216293334961, R6 ;  /* 0x3fb8aa3b03037823 */ /* 0x000fc80000010006 */
[----:B0-----:R-:W-:Y:S02]  /*498b0*/  FADD R8, R7, R3 ;  /* 0x0000000307087221 */ /* 0x001fe40000000000 */
[----:B------:R-:W-:-:S04]  /*498c0*/  @P1 IMAD.MOV.U32 R3, RZ, RZ, 0x7f800000 ;  /* 0x7f800000ff031424 */ /* 0x000fc800078e00ff */
[C---:B------:R-:W-:Y:S01]  /*498d0*/  @P1 FFMA.FTZ R8, R4.reuse, R3, +INF ;  /* 0x7f80000004081423 */ /* 0x040fe20000010003 */
[----:B------:R-:W-:-:S04]  /*498e0*/  FSETP.NEU.AND P0, PT, R4, RZ, PT ;  /* 0x000000ff0400720b */ /* 0x000fc80003f0d000 */
[----:B------:R0:W-:Y:S04]  /*498f0*/  STL [R1+0x7fc], R8 ;  /* 0x0007fc0801007387 */ /* 0x0001e80000100800 */
[----:B------:R-:W2:Y:S04]  /*49900*/  LDL.LU R4, [R1+0x89c] ;  /* 0x00089c0001047983 */ /* 0x000ea80000300800 */
[----:B------:R-:W3:Y:S04]  /*49910*/  LDL.LU R12, [R1+0x768] ;  /* 0x00076800010c7983 */ /* 0x000ee80000300800 */
[----:B------:R-:W4:Y:S04]  /*49920*/  LDL.LU R11, [R1+0x76c] ;  /* 0x00076c00010b7983 */ /* 0x000f280000300800 */
[----:B------:R-:W5:Y:S04]  /*49930*/  LDL.LU R10, [R1+0x798] ;  /* 0x00079800010a7983 */ /* 0x000f680000300800 */
[----:B------:R-:W3:Y:S04]  /*49940*/  LDL.LU R9, [R1+0x79c] ;  /* 0x00079c0001097983 */ /* 0x000ee80000300800 */
[----:B0-----:R-:W3:Y:S04]  /*49950*/  LDL.LU R8, [R1+0x7b8] ;  /* 0x0007b80001087983 */ /* 0x001ee80000300800 */
[----:B------:R-:W4:Y:S04]  /*49960*/  LDL.LU R7, [R1+0x7ac] ;  /* 0x0007ac0001077983 */ /* 0x000f280000300800 */
[----:B------:R-:W5:Y:S04]  /*49970*/  LDL.LU R6, [R1+0x7a8] ;  /* 0x0007a80001067983 */ /* 0x000f680000300800 */
[----:B------:R-:W5:Y:S04]  /*49980*/  LDL.LU R5, [R1+0x7bc] ;  /* 0x0007bc0001057983 */ /* 0x000f680000300800 */
[----:B------:R-:W5:Y:S01]  /*49990*/  LDL.LU R3, [R1+0x8a0] ;  /* 0x0008a00001037983 */ /* 0x000f620000300800 */
[----:B--2---:R-:W-:-:S02]  /*499a0*/  FSETP.GT.AND P1, PT, |R4|, 8.50705917302346158658e+37, PT ;  /* 0x7e8000000400780b */ /* 0x004fc40003f24200 */
[C---:B------:R-:W-:Y:S01]  /*499b0*/  FSETP.GEU.AND P2, PT, |R4|.reuse, 1.175494350822287508e-38, PT ;  /* 0x008000000400780b */ /* 0x040fe20003f4e200 */
[C---:B------:R-:W-:Y:S01]  /*499c0*/  FMUL R13, R4.reuse, 8388608 ;  /* 0x4b000000040d7820 */ /* 0x040fe20000400000 */
[----:B------:R-:W-:-:S04]  /*499d0*/  FSETP.GEU.AND P3, PT, R4, 1.175494350822287508e-38, PT ;  /* 0x008000000400780b */ /* 0x000fc80003f6e000 */
[----:B------:R-:W-:-:S05]  /*499e0*/  FSEL R13, R13, R4, !P3 ;  /* 0x000000040d0d7208 */ /* 0x000fca0005800000 */
[----:B------:R-:W-:-:S04]  /*499f0*/  @P1 FMUL R4, R4, 0.25 ;  /* 0x3e80000004041820 */ /* 0x000fc80000400000 */
[----:B------:R-:W-:-:S04]  /*49a00*/  @!P2 FMUL R4, R4, 16777216 ;  /* 0x4b8000000404a820 */ /* 0x000fc80000400000 */
[----:B------:R-:W0:Y:S01]  /*49a10*/  MUFU.RCP R14, R4 ;  /* 0x00000004000e7308 */ /* 0x000e220000001000 */
[----:B------:R1:W-:Y:S01]  /*49a20*/  STL [R1+0x4b8], R13 ;  /* 0x0004b80d01007387 */ /* 0x0003e20000100800 */
[----:B---3--:R-:W-:Y:S02]  /*49a30*/  @P1 FMUL R8, R8, 0.25 ;  /* 0x3e80000008081820 */ /* 0x008fe40000400000 */
[----:B----4-:R-:W-:Y:S02]  /*49a40*/  @P1 FMUL R7, R7, 0.25 ;  /* 0x3e80000007071820 */ /* 0x010fe40000400000 */
[----:B------:R-:W-:Y:S02]  /*49a50*/  @P1 FMUL R9, R9, 0.25 ;  /* 0x3e80000009091820 */ /* 0x000fe40000400000 */
[----:B-----5:R-:W-:Y:S02]  /*49a60*/  @P1 FMUL R6, R6, 0.25 ;  /* 0x3e80000006061820 */ /* 0x020fe40000400000 */
[----:B------:R-:W-:-:S02]  /*49a70*/  @P1 FMUL R10, R10, 0.25 ;  /* 0x3e8000000a0a1820 */ /* 0x000fc40000400000 */
[----:B------:R-:W-:Y:S02]  /*49a80*/  @P1 FMUL R5, R5, 0.25 ;  /* 0x3e80000005051820 */ /* 0x000fe40000400000 */
[----:B------:R-:W-:Y:S02]  /*49a90*/  @P1 FMUL R11, R11, 0.25 ;  /* 0x3e8000000b0b1820 */ /* 0x000fe40000400000 */
[----:B------:R-:W-:Y:S01]  /*49aa0*/  @P1 FMUL R12, R12, 0.25 ;  /* 0x3e8000000c0c1820 */ /* 0x000fe20000400000 */
[C---:B------:R-:W-:Y:S01]  /*49ab0*/  FSETP.GEU.AND P1, PT, R3.reuse, 1.175494350822287508e-38, PT ;  /* 0x008000000300780b */ /* 0x040fe20003f2e000 */
[----:B-1----:R-:W-:Y:S02]  /*49ac0*/  FMUL R13, R3, 8388608 ;  /* 0x4b000000030d7820 */ /* 0x002fe40000400000 */
[----:B------:R-:W-:-:S03]  /*49ad0*/  @!P2 FMUL R7, R7, 16777216 ;  /* 0x4b8000000707a820 */ /* 0x000fc60000400000 */
[----:B------:R-:W-:Y:S01]  /*49ae0*/  FSEL R13, R13, R3, !P1 ;  /* 0x000000030d0d7208 */ /* 0x000fe20004800000 */
[----:B0-----:R-:W-:Y:S01]  /*49af0*/  FMUL R15, R14, R7 ;  /* 0x000000070e0f7220 */ /* 0x001fe20000400000 */
[----:B------:R-:W-:Y:S01]  /*49b00*/  @P3 LOP3.LUT R29, R29, 0x1, RZ, 0xfc, !PT ;  /* 0x000000011d1d3812 */ /* 0x000fe200078efcff */
[----:B------:R-:W-:Y:S01]  /*49b10*/  @!P2 FMUL R6, R6, 16777216 ;  /* 0x4b8000000606a820 */ /* 0x000fe20000400000 */
[----:B------:R-:W-:Y:S01]  /*49b20*/  IADD3 R4, R13, -0x3f3504f3, RZ ;  /* 0xc0cafb0d0d047810 */ /* 0x000fe20007ffe0ff */
[----:B------:R-:W-:Y:S02]  /*49b30*/  @!P2 FMUL R5, R5, 16777216 ;  /* 0x4b8000000505a820 */ /* 0x000fe40000400000 */
[----:B------:R-:W-:Y:S01]  /*49b40*/  @!P2 FMUL R8, R8, 16777216 ;  /* 0x4b8000000808a820 */ /* 0x000fe20000400000 */
[----:B------:R-:W-:Y:S01]  /*49b50*/  STL [R1+0x1464], R29 ;  /* 0x0014641d01007387 */ /* 0x000fe20000100800 */
[----:B------:R-:W-:Y:S01]  /*49b60*/  LOP3.LUT R4, R4, 0xff800000, RZ, 0xc0, !PT ;  /* 0xff80000004047812 */ /* 0x000fe200078ec0ff */
[----:B------:R-:W-:-:S02]  /*49b70*/  FMUL R7, R14, R6 ;  /* 0x000000060e077220 */ /* 0x000fc40000400000 */
[----:B------:R0:W-:Y:S01]  /*49b80*/  STL [R1+0x79c], R15 ;  /* 0x00079c0f01007387 */ /* 0x0001e20000100800 */
[----:B------:R-:W-:Y:S01]  /*49b90*/  @!P2 FMUL R9, R9, 16777216 ;  /* 0x4b8000000909a820 */ /* 0x000fe20000400000 */
[----:B------:R1:W2:Y:S01]  /*49ba0*/  I2F R6, R4 ;  /* 0x0000000400067306 */ /* 0x0002a20000201400 */
[----:B------:R-:W-:Y:S01]  /*49bb0*/  @!P2 FMUL R10, R10, 16777216 ;  /* 0x4b8000000a0aa820 */ /* 0x000fe20000400000 */
[----:B------:R3:W-:Y:S01]  /*49bc0*/  STL [R1+0x6ec], R7 ;  /* 0x0006ec0701007387 */ /* 0x0007e20000100800 */
[----:B------:R-:W-:Y:S02]  /*49bd0*/  @!P2 FMUL R11, R11, 16777216 ;  /* 0x4b8000000b0ba820 */ /* 0x000fe40000400000 */
[C---:B0-----:R-:W-:Y:S02]  /*49be0*/  FMUL R15, R14.reuse, R5 ;  /* 0x000000050e0f7220 */ /* 0x041fe40000400000 */
[C---:B------:R-:W-:Y:S02]  /*49bf0*/  FMUL R5, R14.reuse, R8 ;  /* 0x000000080e057220 */ /* 0x040fe40000400000 */
[C---:B---3--:R-:W-:Y:S01]  /*49c00*/  FMUL R7, R14.reuse, R9 ;  /* 0x000000090e077220 */ /* 0x048fe20000400000 */
[----:B------:R-:W-:Y:S01]  /*49c10*/  STL [R1+0x76c], R15 ;  /* 0x00076c0f01007387 */ /* 0x000fe20000100800 */
[----:B------:R-:W-:-:S03]  /*49c20*/  FMUL R8, R14, R10 ;  /* 0x0000000a0e087220 */ /* 0x000fc60000400000 */
[----:B------:R0:W-:Y:S01]  /*49c30*/  STL [R1+0x6d4], R5 ;  /* 0x0006d40501007387 */ /* 0x0001e20000100800 */
[----:B-1----:R-:W-:-:S03]  /*49c40*/  IADD3 R4, R13, -R4, RZ ;  /* 0x800000040d047210 */ /* 0x002fc60007ffe0ff */
[----:B------:R-:W-:Y:S01]  /*49c50*/  STL [R1+0x798], R7 ;  /* 0x0007980701007387 */ /* 0x000fe20000100800 */
[----:B0-----:R-:W-:-:S03]  /*49c60*/  FMUL R5, R14, R11 ;  /* 0x0000000b0e057220 */ /* 0x001fc60000400000 */
[----:B------:R-:W-:Y:S01]  /*49c70*/  STL [R1+0x6e8], R8 ;  /* 0x0006e80801007387 */ /* 0x000fe20000100800 */
[----:B------:R-:W-:-:S03]  /*49c80*/  FADD R4, R4, -1 ;  /* 0xbf80000004047421 */ /* 0x000fc60000000000 */
[----:B------:R0:W-:Y:S02]  /*49c90*/  STL [R1+0x768], R5 ;  /* 0x0007680501007387 */ /* 0x0001e40000100800 */
[----:B0-----:R-:W-:-:S05]  /*49ca0*/  FSEL R5, RZ, -23, P1 ;  /* 0xc1b80000ff057808 */ /* 0x001fca0000800000 */
        /* <DEDUP_REMOVED lines=8> */
[----:B------:R-:W-:Y:S02]  /*49d30*/  FFMA.FTZ R5, R4, R5, 0.48089820146560668945 ;  /* 0x3ef6384a04057423 */ /* 0x000fe40000010005 */
[----:B------:R-:W-:Y:S02]  /*49d40*/  @!P2 FMUL R12, R12, 16777216 ;  /* 0x4b8000000c0ca820 */ /* 0x000fe40000400000 */
[----:B------:R-:W-:Y:S02]  /*49d50*/  FFMA.FTZ R5, R4, R5, -0.72134751081466674805 ;  /* 0xbf38aa3b04057423 */ /* 0x000fe40000010005 */
[----:B------:R-:W-:Y:S02]  /*49d60*/  FMUL R7, R14, R12 ;  /* 0x0000000c0e077220 */ /* 0x000fe40000400000 */
[----:B------:R-:W-:-:S04]  /*49d70*/  FMUL R5, R4, R5 ;  /* 0x0000000504057220 */ /* 0x000fc80000400000 */
[C---:B------:R-:W-:Y:S01]  /*49d80*/  FMUL R5, R4.reuse, R5 ;  /* 0x0000000504057220 */ /* 0x040fe20000400000 */
[----:B------:R0:W-:Y:S03]  /*49d90*/  STL [R1+0x6d0], R7 ;  /* 0x0006d00701007387 */ /* 0x0001e60000100800 */
[----:B------:R-:W-:Y:S01]  /*49da0*/  FFMA.FTZ R4, R4, 1.4426950216293334961, R5 ;  /* 0x3fb8aa3b04047823 */ /* 0x000fe20000010005 */
[----:B------:R-:W2:Y:S04]  /*49db0*/  LDL.LU R12, [R1+0x760] ;  /* 0x00076000010c7983 */ /* 0x000ea80000300800 */
[----:B------:R-:W3:Y:S01]  /*49dc0*/  LDL.LU R11, [R1+0x764] ;  /* 0x00076400010b7983 */ /* 0x000ee20000300800 */
[----:B------:R-:W-:-:S03]  /*49dd0*/  FADD R26, R6, R4 ;  /* 0x00000004061a7221 */ /* 0x000fc60000000000 */
[----:B------:R-:W4:Y:S04]  /*49de0*/  LDL.LU R10, [R1+0x790] ;  /* 0x00079000010a7983 */ /* 0x000f280000300800 */
[----:B------:R-:W5:Y:S04]  /*49df0*/  LDL.LU R9, [R1+0x794] ;  /* 0x0007940001097983 */ /* 0x000f680000300800 */
[----:B------:R-:W5:Y:S04]  /*49e00*/  LDL.LU R8, [R1+0x7b0] ;  /* 0x0007b00001087983 */ /* 0x000f680000300800 */
[----:B0-----:R-:W5:Y:S04]  /*49e10*/  LDL.LU R7, [R1+0x7b4] ;  /* 0x0007b40001077983 */ /* 0x001f680000300800 */
        /* <DEDUP_REMOVED lines=11> */
[----:B------:R-:W-:-:S02]  /*49ed0*/  FSETP.GT.AND P1, PT, |R2|, 8.50705917302346158658e+37, PT ;  /* 0x7e8000000200780b */ /* 0x000fc40003f24200 */
[----:B------:R-:W-:Y:S02]  /*49ee0*/  FSETP.GEU.AND P4, PT, |R2|, 1.175494350822287508e-38, PT ;  /* 0x008000000200780b */ /* 0x000fe40003f8e200 */
[----:B------:R-:W-:-:S09]  /*49ef0*/  FSETP.GT.AND P2, PT, |R0|, 8.50705917302346158658e+37, PT ;  /* 0x7e8000000000780b */ /* 0x000fd20003f44200 */
[----:B------:R-:W-:-:S04]  /*49f00*/  @P1 FMUL R2, R2, 0.25 ;  /* 0x3e80000002021820 */ /* 0x000fc80000400000 */
[----:B------:R-:W-:-:S04]  /*49f10*/  @!P4 FMUL R2, R2, 16777216 ;  /* 0x4b8000000202c820 */ /* 0x000fc80000400000 */
[----:B------:R0:W1:Y:S01]  /*49f20*/  MUFU.RCP R15, R2 ;  /* 0x00000002000f7308 */ /* 0x0000620000001000 */
[----:B------:R-:W-:-:S04]  /*49f30*/  LOP3.LUT R28, R28, 0xbfffffff, RZ, 0xc0, !PT ;  /* 0xbfffffff1c1c7812 */ /* 0x000fc800078ec0ff */
[----:B------:R-:W-:Y:S02]  /*49f40*/  @P0 LOP3.LUT R28, R28, 0x40000000, RZ, 0xfc, !PT ;  /* 0x400000001c1c0812 */ /* 0x000fe400078efcff */
[----:B------:R-:W-:Y:S01]  /*49f50*/  FSETP.NEU.AND P0, PT, R13, RZ, PT ;  /* 0x000000ff0d00720b */ /* 0x000fe20003f0d000 */
[----:B--2---:R-:W-:Y:S02]  /*49f60*/  @P1 FMUL R12, R12, 0.25 ;  /* 0x3e8000000c0c1820 */ /* 0x004fe40000400000 */
[----:B---3--:R-:W-:Y:S02]  /*49f70*/  @P1 FMUL R11, R11, 0.25 ;  /* 0x3e8000000b0b1820 */ /* 0x008fe40000400000 */
[----:B----4-:R-:W-:Y:S02]  /*49f80*/  @P1 FMUL R10, R10, 0.25 ;  /* 0x3e8000000a0a1820 */ /* 0x010fe40000400000 */
[----:B-----5:R-:W-:Y:S02]  /*49f90*/  @P1 FMUL R9, R9, 0.25 ;  /* 0x3e80000009091820 */ /* 0x020fe40000400000 */
[----:B------:R-:W-:-:S02]  /*49fa0*/  @P1 FMUL R8, R8, 0.25 ;  /* 0x3e80000008081820 */ /* 0x000fc40000400000 */
[----:B------:R-:W-:Y:S02]  /*49fb0*/  @P1 FMUL R7, R7, 0.25 ;  /* 0x3e80000007071820 */ /* 0x000fe40000400000 */
[----:B------:R-:W-:Y:S02]  /*49fc0*/  @P1 FMUL R6, R6, 0.25 ;  /* 0x3e80000006061820 */ /* 0x000fe40000400000 */
[----:B------:R-:W-:Y:S02]  /*49fd0*/  @P1 FMUL R4, R4, 0.25 ;  /* 0x3e80000004041820 */ /* 0x000fe40000400000 */
[----:B------:R-:W-:Y:S02]  /*49fe0*/  @!P4 FMUL R6, R6, 16777216 ;  /* 0x4b8000000606c820 */ /* 0x000fe40000400000 */
[----:B------:R-:W-:Y:S02]  /*49ff0*/  @!P4 FMUL R4, R4, 16777216 ;  /* 0x4b8000000404c820 */ /* 0x000fe40000400000 */
[----:B------:R-:W-:-:S02]  /*4a000*/  @!P4 FMUL R7, R7, 16777216 ;  /* 0x4b8000000707c820 */ /* 0x000fc40000400000 */
[----:B------:R-:W-:Y:S02]  /*4a010*/  @!P4 FMUL R8, R8, 16777216 ;  /* 0x4b8000000808c820 */ /* 0x000fe40000400000 */
[----:B------:R-:W-:Y:S02]  /*4a020*/  @!P4 FMUL R9, R9, 16777216 ;  /* 0x4b8000000909c820 */ /* 0x000fe40000400000 */
[----:B------:R-:W-:Y:S02]  /*4a030*/  @!P4 FMUL R10, R10, 16777216 ;  /* 0x4b8000000a0ac820 */ /* 0x000fe40000400000 */
[----:B------:R-:W-:Y:S02]  /*4a040*/  @!P4 FMUL R11, R11, 16777216 ;  /* 0x4b8000000b0bc820 */ /* 0x000fe40000400000 */
[----:B------:R-:W-:Y:S01]  /*4a050*/  @!P4 FMUL R12, R12, 16777216 ;  /* 0x4b8000000c0cc820 */ /* 0x000fe20000400000 */
[----:B------:R-:W-:Y:S01]  /*4a060*/  ISETP.GE.U32.AND P4, PT, R13, 0x7f800000, PT ;  /* 0x7f8000000d00780c */ /* 0x000fe20003f86070 */
[----:B------:R-:W-:Y:S01]  /*4a070*/  @P2 FMUL R21, R21, 0.25 ;  /* 0x3e80000015152820 */ /* 0x000fe20000400000 */
[----:B------:R-:W-:Y:S01]  /*4a080*/  FSETP.GEU.AND P1, PT, |R0|, 1.175494350822287508e-38, PT ;  /* 0x008000000000780b */ /* 0x000fe20003f2e200 */
[----:B------:R-:W-:-:S02]  /*4a090*/  @P2 FMUL R22, R22, 0.25 ;  /* 0x3e80000016162820 */ /* 0x000fc40000400000 */
[----:B------:R-:W-:Y:S02]  /*4a0a0*/  @P2 FMUL R20, R20, 0.25 ;  /* 0x3e80000014142820 */ /* 0x000fe40000400000 */
[----:B------:R-:W-:Y:S02]  /*4a0b0*/  @P2 FMUL R23, R23, 0.25 ;  /* 0x3e80000017172820 */ /* 0x000fe40000400000 */
[----:B------:R-:W-:Y:S02]  /*4a0c0*/  @P2 FMUL R19, R19, 0.25 ;  /* 0x3e80000013132820 */ /* 0x000fe40000400000 */
[----:B------:R-:W-:Y:S02]  /*4a0d0*/  @P2 FMUL R24, R24, 0.25 ;  /* 0x3e80000018182820 */ /* 0x000fe40000400000 */
[----:B------:R-:W-:Y:S02]  /*4a0e0*/  @P2 FMUL R0, R0, 0.25 ;  /* 0x3e80000000002820 */ /* 0x000fe40000400000 */
[----:B------:R-:W-:-:S02]  /*4a0f0*/  @P2 FMUL R25, R25, 0.25 ;  /* 0x3e80000019192820 */ /* 0x000fc40000400000 */
[----:B------:R-:W-:Y:S02]  /*4a100*/  @P2 FMUL R17, R17, 0.25 ;  /* 0x3e80000011112820 */ /* 0x000fe40000400000 */
[C---:B------:R-:W-:Y:S01]  /*4a110*/  FMUL R16, R5.reuse, 8388608 ;  /* 0x4b00000005107820 */ /* 0x040fe20000400000 */
[----:B------:R-:W-:Y:S01]  /*4a120*/  FSETP.GEU.AND P2, PT, R5, 1.175494350822287508e-38, PT ;  /* 0x008000000500780b */ /* 0x000fe20003f4e000 */
[----:B------:R-:W-:-:S03]  /*4a130*/  @P4 IMAD.MOV.U32 R14, RZ, RZ, 0x7f800000 ;  /* 0x7f800000ff0e4424 */ /* 0x000fc600078e00ff */
[----:B0-----:R-:W-:Y:S01]  /*4a140*/  FSEL R2, R16, R5, !P2 ;  /* 0x0000000510027208 */ /* 0x001fe20005000000 */
[----:B------:R-:W-:Y:S02]  /*4a150*/  @P4 FFMA.FTZ R26, R13, R14, +INF ;  /* 0x7f8000000d1a4423 */ /* 0x000fe4000001000e */
[C---:B-1----:R-:W-:Y:S01]  /*4a160*/  FMUL R4, R15.reuse, R4 ;  /* 0x000000040f047220 */ /* 0x042fe20000400000 */
[----:B------:R-:W-:Y:S01]  /*4a170*/  IADD3 R14, R2, -0x3f3504f3, RZ ;  /* 0xc0cafb0d020e7810 */ /* 0x000fe20007ffe0ff */
[C---:B------:R-:W-:Y:S01]  /*4a180*/  FMUL R16, R15.reuse, R6 ;  /* 0x000000060f107220 */ /* 0x040fe20000400000 */
[----:B------:R-:W-:Y:S02]  /*4a190*/  STL [R1+0x7a8], R26 ;  /* 0x0007a81a01007387 */ /* 0x000fe40000100800 */
[----:B------:R-:W-:Y:S02]  /*4a1a0*/  LOP3.LUT R14, R14, 0xff800000, RZ, 0xc0, !PT ;  /* 0xff8000000e0e7812 */ /* 0x000fe400078ec0ff */
[----:B------:R0:W-:Y:S01]  /*4a1b0*/  STL [R1+0x54c], R4 ;  /* 0x00054c0401007387 */ /* 0x0001e20000100800 */
[C---:B------:R-:W-:Y:S01]  /*4a1c0*/  FMUL R6, R15.reuse, R8 ;  /* 0x000000080f067220 */ /* 0x040fe20000400000 */
[----:B------:R-:W1:Y:S02]  /*4a1d0*/  I2F R13, R14 ;  /* 0x0000000e000d7306 */ /* 0x000e640000201400 */
[----:B------:R-:W-:Y:S01]  /*4a1e0*/  STL [R1+0x540], R16 ;  /* 0x0005401001007387 */ /* 0x000fe20000100800 */
[----:B0-----:R-:W-:-:S02]  /*4a1f0*/  FMUL R4, R15, R7 ;  /* 0x000000070f047220 */ /* 0x001fc40000400000 */
[----:B------:R-:W-:-:S03]  /*4a200*/  FMUL R7, R15, R9 ;  /* 0x000000090f077220 */ /* 0x000fc60000400000 */
[----:B------:R0:W-:Y:S04]  /*4a210*/  STL [R1+0x544], R4 ;  /* 0x0005440401007387 */ /* 0x0001e80000100800 */
[----:B------:R2:W-:Y:S01]  /*4a220*/  STL [R1+0x534], R6 ;  /* 0x0005340601007387 */ /* 0x0005e20000100800 */
[----:B0-----:R-:W-:-:S03]  /*4a230*/  FMUL R4, R15, R10 ;  /* 0x0000000a0f047220 */ /* 0x001fc60000400000 */
[----:B------:R-:W-:Y:S01]  /*4a240*/  STL [R1+0x53c], R7 ;  /* 0x00053c0701007387 */ /* 0x000fe20000100800 */
[----:B--2---:R-:W-:-:S03]  /*4a250*/  FMUL R6, R15, R11 ;  /* 0x0000000b0f067220 */ /* 0x004fc60000400000 */
[----:B------:R0:W-:Y:S04]  /*4a260*/  STL [R1+0x528], R4 ;  /* 0x0005280401007387 */ /* 0x0001e80000100800 */
[----:B------:R2:W-:Y:S01]  /*4a270*/  STL [R1+0x530], R6 ;  /* 0x0005300601007387 */ /* 0x0005e20000100800 */
[----:B0-----:R-:W-:Y:S01]  /*4a280*/  IMAD.IADD R4, R2, 0x1, -R14 ;  /* 0x0000000102047824 */ /* 0x001fe200078e0a0e */
[----:B--2---:R-:W-:-:S03]  /*4a290*/  FSEL R6, RZ, -23, P2 ;  /* 0xc1b80000ff067808 */ /* 0x004fc60001000000 */
[----:B------:R-:W-:Y:S02]  /*4a2a0*/  FADD R4, R4, -1 ;  /* 0xbf80000004047421 */ /* 0x000fe40000000000 */
[----:B-1----:R-:W-:Y:S02]  /*4a2b0*/  FFMA.FTZ R13, R13, 1.1920928955078125e-07, R6 ;  /* 0x340000000d0d7823 */ /* 0x002fe40000010006 */
[----:B------:R-:W-:-:S04]  /*4a2c0*/  FFMA.FTZ R6, R4, R18, -0.16845393180847167969 ;  /* 0xbe2c7f3004067423 */ /* 0x000fc80000010012 */
[C---:B------:R-:W-:Y:S02]  /*4a2d0*/  FFMA.FTZ R6, R4.reuse, R6, 0.1716887056827545166 ;  /* 0x3e2fcf2a04067423 */ /* 0x040fe40000010006 */
[----:B------:R-:W-:Y:S02]  /*4a2e0*/  FMUL R7, R15, R12 ;  /* 0x0000000c0f077220 */ /* 0x000fe40000400000 */
[----:B------:R-:W-:Y:S02]  /*4a2f0*/  FFMA.FTZ R6, R4, R6, -0.17900948226451873779 ;  /* 0xbe374e4304067423 */ /* 0x000fe40000010006 */
[----:B------:R-:W-:Y:S02]  /*4a300*/  @!P1 FMUL R25, R25, 16777216 ;  /* 0x4b80000019199820 */ /* 0x000fe40000400000 */
[----:B------:R-:W-:Y:S02]  /*4a310*/  @!P1 FMUL R24, R24, 16777216 ;  /* 0x4b80000018189820 */ /* 0x000fe40000400000 */
[----:B------:R-:W-:-:S02]  /*4a320*/  FFMA.FTZ R6, R4, R6, 0.20512372255325317383 ;  /* 0x3e520bf404067423 */ /* 0x000fc40000010006 */
[----:B------:R-:W-:Y:S01]  /*4a330*/  @!P1 FMUL R23, R23, 16777216 ;  /* 0x4b80000017179820 */ /* 0x000fe20000400000 */
[----:B------:R-:W-:Y:S01]  /*4a340*/  STL [R1+0x51c], R7 ;  /* 0x00051c0701007387 */ /* 0x000fe20000100800 */
[----:B------:R-:W-:Y:S02]  /*4a350*/  @!P1 FMUL R22, R22, 16777216 ;  /* 0x4b80000016169820 */ /* 0x000fe40000400000 */
[----:B------:R-:W-:Y:S01]  /*4a360*/  @!P1 FMUL R21, R21, 16777216 ;  /* 0x4b80000015159820 */ /* 0x000fe20000400000 */
[----:B------:R0:W-:Y:S01]  /*4a370*/  STL [R1+0xc], R25 ;  /* 0x00000c1901007387 */ /* 0x0001e20000100800 */
[----:B------:R-:W-:Y:S02]  /*4a380*/  @!P1 FMUL R20, R20, 16777216 ;  /* 0x4b80000014149820 */ /* 0x000fe40000400000 */
[----:B------:R-:W-:Y:S01]  /*4a390*/  FFMA.FTZ R6, R4, R6, -0.24046532809734344482 ;  /* 0xbe763c8b04067423 */ /* 0x000fe20000010006 */
[----:B------:R1:W-:Y:S01]  /*4a3a0*/  STL [R1+0x10], R24 ;  /* 0x0000101801007387 */ /* 0x0003e20000100800 */
[----:B------:R-:W-:-:S02]  /*4a3b0*/  @!P1 FMUL R19, R19, 16777216 ;  /* 0x4b80000013139820 */ /* 0x000fc40000400000 */
[----:B------:R-:W-:Y:S01]  /*4a3c0*/  @!P1 FMUL R17, R17, 16777216 ;  /* 0x4b80000011119820 */ /* 0x000fe20000400000 */
[----:B------:R2:W-:Y:S01]  /*4a3d0*/  STL [R1+0x14], R23 ;  /* 0x0000141701007387 */ /* 0x0005e20000100800 */
[----:B------:R-:W-:-:S03]  /*4a3e0*/  FFMA.FTZ R6, R4, R6, 0.28857114911079406738 ;  /* 0x3e93bf9904067423 */ /* 0x000fc60000010006 */
[----:B------:R-:W-:Y:S04]  /*4a3f0*/  STL [R1+0x18], R22 ;  /* 0x0000181601007387 */ /* 0x000fe80000100800 */
[----:B------:R-:W-:Y:S01]  /*4a400*/  STL [R1+0x1c], R21 ;  /* 0x00001c1501007387 */ /* 0x000fe20000100800 */
[----:B------:R-:W-:-:S03]  /*4a410*/  FFMA.FTZ R6, R4, R6, -0.36067417263984680176 ;  /* 0xbeb8aa4904067423 */ /* 0x000fc60000010006 */
[----:B------:R-:W-:Y:S04]  /*4a420*/  STL [R1+0x20], R20 ;  /* 0x0000201401007387 */ /* 0x000fe80000100800 */
[----:B------:R-:W-:Y:S04]  /*4a430*/  STL [R1+0x24], R19 ;  /* 0x0000241301007387 */ /* 0x000fe80000100800 */
[----:B------:R3:W-:Y:S04]  /*4a440*/  STL [R1+0x28], R17 ;  /* 0x0000281101007387 */ /* 0x0007e80000100800 */
[----:B------:R-:W4:Y:S01]  /*4a450*/  LDL.LU R9, [R1+0x720] ;  /* 0x0007200001097983 */ /* 0x000f220000300800 */
[----:B------:R-:W-:-:S03]  /*4a460*/  FFMA.FTZ R6, R4, R6, 0.48089820146560668945 ;  /* 0x3ef6384a04067423 */ /* 0x000fc60000010006 */
[----:B------:R-:W5:Y:S04]  /*4a470*/  LDL.LU R10, [R1+0x724] ;  /* 0x00072400010a7983 */ /* 0x000f680000300800 */
[----:B------:R-:W3:Y:S04]  /*4a480*/  LDL.LU R11, [R1+0x750] ;  /* 0x00075000010b7983 */ /* 0x000ee80000300800 */
[----:B------:R-:W3:Y:S04]  /*4a490*/  LDL.LU R27, [R1+0x754] ;  /* 0x00075400011b7983 */ /* 0x000ee80000300800 */
[----:B------:R-:W3:Y:S01]  /*4a4a0*/  LDL.LU R26, [R1+0x770] ;  /* 0x00077000011a7983 */ /* 0x000ee20000300800 */
[----:B------:R-:W-:-:S03]  /*4a4b0*/  FFMA.FTZ R6, R4, R6, -0.72134751081466674805 ;  /* 0xbf38aa3b04067423 */ /* 0x000fc60000010006 */
[----:B0-----:R-:W3:Y:S04]  /*4a4c0*/  LDL.LU R25, [R1+0x774] ;  /* 0x0007740001197983 */ /* 0x001ee80000300800 */
[----:B-1----:R-:W3:Y:S04]  /*4a4d0*/  LDL.LU R24, [R1+0x780] ;  /* 0x0007800001187983 */ /* 0x002ee80000300800 */
[----:B--2---:R-:W2:Y:S01]  /*4a4e0*/  LDL.LU R23, [R1+0x784] ;  /* 0x0007840001177983 */ /* 0x004ea20000300800 */
[----:B------:R-:W-:-:S04]  /*4a4f0*/  FMUL R6, R4, R6 ;  /* 0x0000000604067220 */ /* 0x000fc80000400000 */
[----:B------:R-:W-:-:S04]  /*4a500*/  FMUL R6, R4, R6 ;  /* 0x0000000604067220 */ /* 0x000fc80000400000 */
[----:B------:R-:W-:-:S04]  /*4a510*/  FFMA.FTZ R4, R4, 1.4426950216293334961, R6 ;  /* 0x3fb8aa3b04047823 */ /* 0x000fc80000010006 */
[----:B------:R-:W-:Y:S02]  /*4a520*/  FADD R7, R13, R4 ;  /* 0x000000040d077221 */ /* 0x000fe40000000000 */
[----:B------:R-:W2:Y:S01]  /*4a530*/  LDL.LU R4, [R1+0x8a8] ;  /* 0x0008a80001047983 */ /* 0x000ea20000300800 */
[C---:B------:R-:W-:Y:S01]  /*4a540*/  FSETP.GT.AND P2, PT, |R3|.reuse, 8.50705917302346158658e+37, PT ;  /* 0x7e8000000300780b */ /* 0x040fe20003f44200 */
[----:B------:R-:W-:Y:S01]  /*4a550*/  @!P1 FMUL R0, R0, 16777216 ;  /* 0x4b80000000009820 */ /* 0x000fe20000400000 */
[----:B------:R-:W-:-:S11]  /*4a560*/  FSETP.GEU.AND P1, PT, |R3|, 1.175494350822287508e-38, PT ;  /* 0x008000000300780b */ /* 0x000fd60003f2e200 */
[----:B------:R-:W-:-:S04]  /*4a570*/  @P2 FMUL R3, R3, 0.25 ;  /* 0x3e80000003032820 */ /* 0x000fc80000400000 */
[----:B------:R-:W-:Y:S02]  /*4a580*/  @!P1 FMUL R3, R3, 16777216 ;  /* 0x4b80000003039820 */ /* 0x000fe40000400000 */
[----:B----4-:R-:W-:Y:S02]  /*4a590*/  @P2 FMUL R9, R9, 0.25 ;  /* 0x3e80000009092820 */ /* 0x010fe40000400000 */
[----:B-----5:R-:W-:Y:S02]  /*4a5a0*/  @P2 FMUL R10, R10, 0.25 ;  /* 0x3e8000000a0a2820 */ /* 0x020fe40000400000 */
[----:B---3--:R-:W-:Y:S02]  /*4a5b0*/  @P2 FMUL R11, R11, 0.25 ;  /* 0x3e8000000b0b2820 */ /* 0x008fe40000400000 */
[----:B------:R-:W-:Y:S02]  /*4a5c0*/  @P2 FMUL R27, R27, 0.25 ;  /* 0x3e8000001b1b2820 */ /* 0x000fe40000400000 */
[----:B------:R-:W-:-:S02]  /*4a5d0*/  @P2 FMUL R26, R26, 0.25 ;  /* 0x3e8000001a1a2820 */ /* 0x000fc40000400000 */
[----:B------:R-:W-:Y:S02]  /*4a5e0*/  @P2 FMUL R25, R25, 0.25 ;  /* 0x3e80000019192820 */ /* 0x000fe40000400000 */
[----:B------:R-:W-:Y:S02]  /*4a5f0*/  @P2 FMUL R24, R24, 0.25 ;  /* 0x3e80000018182820 */ /* 0x000fe40000400000 */
[----:B--2---:R-:W-:Y:S01]  /*4a600*/  @P2 FMUL R23, R23, 0.25 ;  /* 0x3e80000017172820 */ /* 0x004fe20000400000 */
[----:B------:R-:W-:-:S13]  /*4a610*/  ISETP.GE.U32.AND P2, PT, R2, 0x7f800000, PT ;  /* 0x7f8000000200780c */ /* 0x000fda0003f46070 */
[----:B------:R-:W-:Y:S01]  /*4a620*/  @P2 MOV R6, 0x7f800000 ;  /* 0x7f80000000062802 */ /* 0x000fe20000000f00 */
[----:B------:R-:W-:-:S04]  /*4a630*/  FMUL R17, R4, 8388608 ;  /* 0x4b00000004117820 */ /* 0x000fc80000400000 */
[----:B------:R-:W-:Y:S01]  /*4a640*/  @P2 FFMA.FTZ R7, R2, R6, +INF ;  /* 0x7f80000002072423 */ /* 0x000fe20000010006 */
[----:B------:R-:W-:-:S04]  /*4a650*/  FSETP.GEU.AND P2, PT, R4, 1.175494350822287508e-38, PT ;  /* 0x008000000400780b */ /* 0x000fc80003f4e000 */
[----:B------:R-:W-:-:S04]  /*4a660*/  FSEL R17, R17, R4, !P2 ;  /* 0x0000000411117208 */ /* 0x000fc80005000000 */
[----:B------:R-:W-:Y:S01]  /*4a670*/  IADD3 R6, R17, -0x3f3504f3, RZ ;  /* 0xc0cafb0d11067810 */ /* 0x000fe20007ffe0ff */
[----:B------:R0:W-:Y:S03]  /*4a680*/  STL [R1+0x720], R7 ;  /* 0x0007200701007387 */ /* 0x0001e60000100800 */
[----:B------:R-:W-:Y:S01]  /*4a690*/  LOP3.LUT R6, R6, 0xff800000, RZ, 0xc0, !PT ;  /* 0xff80000006067812 */ /* 0x000fe200078ec0ff */
[----:B------:R-:W-:Y:S02]  /*4a6a0*/  @!P1 FMUL R25, R25, 16777216 ;  /* 0x4b80000019199820 */ /* 0x000fe40000400000 */
[----:B------:R-:W-:Y:S02]  /*4a6b0*/  @!P1 FMUL R26, R26, 16777216 ;  /* 0x4b8000001a1a9820 */ /* 0x000fe40000400000 */
[----:B------:R-:W-:Y:S01]  /*4a6c0*/  @!P1 FMUL R23, R23, 16777216 ;  /* 0x4b80000017179820 */ /* 0x000fe20000400000 */
[----:B0-----:R0:W1:Y:S01]  /*4a6d0*/  I2F R7, R6 ;  /* 0x0000000600077306 */ /* 0x0010620000201400 */
[----:B------:R-:W-:Y:S01]  /*4a6e0*/  @!P1 FMUL R24, R24, 16777216 ;  /* 0x4b80000018189820 */ /* 0x000fe20000400000 */
[----:B------:R-:W-:Y:S01]  /*4a6f0*/  STL [R1+0x146c], R25 ;  /* 0x00146c1901007387 */ /* 0x000fe20000100800 */
[----:B------:R-:W-:-:S02]  /*4a700*/  @!P1 FMUL R27, R27, 16777216 ;  /* 0x4b8000001b1b9820 */ /* 0x000fc40000400000 */
[----:B------:R-:W-:Y:S01]  /*4a710*/  @!P1 FMUL R11, R11, 16777216 ;  /* 0x4b8000000b0b9820 */ /* 0x000fe20000400000 */
[----:B------:R-:W-:Y:S01]  /*4a720*/  STL [R1+0x1470], R26 ;  /* 0x0014701a01007387 */ /* 0x000fe20000100800 */
[----:B------:R-:W-:Y:S02]  /*4a730*/  @!P1 FMUL R10, R10, 16777216 ;  /* 0x4b8000000a0a9820 */ /* 0x000fe40000400000 */
[----:B------:R-:W-:Y:S01]  /*4a740*/  @!P1 FMUL R9, R9, 16777216 ;  /* 0x4b80000009099820 */ /* 0x000fe20000400000 */
[----:B------:R-:W-:Y:S01]  /*4a750*/  STL [R1+0x1474], R23 ;  /* 0x0014741701007387 */ /* 0x000fe20000100800 */
[----:B0-----:R-:W-:-:S03]  /*4a760*/  IMAD.IADD R6, R17, 0x1, -R6 ;  /* 0x0000000111067824 */ /* 0x001fc600078e0a06 */
[----:B------:R-:W-:Y:S01]  /*4a770*/  STL [R1+0x1478], R24 ;  /* 0x0014781801007387 */ /* 0x000fe20000100800 */
[----:B------:R-:W-:-:S03]  /*4a780*/  FSEL R8, RZ, -23, P2 ;  /* 0xc1b80000ff087808 */ /* 0x000fc60001000000 */
[----:B------:R-:W-:Y:S01]  /*4a790*/  STL [R1+0x147c], R27 ;  /* 0x00147c1b01007387 */ /* 0x000fe20000100800 */
[----:B------:R-:W-:-:S03]  /*4a7a0*/  FADD R6, R6, -1 ;  /* 0xbf80000006067421 */ /* 0x000fc60000000000 */
[----:B------:R0:W-:Y:S04]  /*4a7b0*/  STL [R1], R11 ;  /* 0x0000000b01007387 */ /* 0x0001e80000100800 */
[----:B------:R-:W-:Y:S04]  /*4a7c0*/  STL [R1+0x1480], R3 ;  /* 0x0014800301007387 */ /* 0x000fe80000100800 */
[----:B------:R2:W-:Y:S01]  /*4a7d0*/  STL [R1+0x4], R10 ;  /* 0x0000040a01007387 */ /* 0x0005e20000100800 */
[----:B-1----:R-:W-:-:S03]  /*4a7e0*/  FFMA.FTZ R8, R7, 1.1920928955078125e-07, R8 ;  /* 0x3400000007087823 */ /* 0x002fc60000010008 */
[----:B------:R-:W-:Y:S01]  /*4a7f0*/  STL [R1+0x8], R9 ;  /* 0x0000080901007387 */ /* 0x000fe20000100800 */
[----:B------:R-:W-:-:S03]  /*4a800*/  FFMA.FTZ R7, R6, R18, -0.16845393180847167969 ;  /* 0xbe2c7f3006077423 */ /* 0x000fc60000010012 */
[----:B------:R-:W3:Y:S04]  /*4a810*/  LDL.LU R22, [R1+0x6c8] ;  /* 0x0006c80001167983 */ /* 0x000ee80000300800 */
[----:B------:R-:W4:Y:S04]  /*4a820*/  LDL.LU R21, [R1+0x6cc] ;  /* 0x0006cc0001157983 */ /* 0x000f280000300800 */
[----:B------:R-:W5:Y:S04]  /*4a830*/  LDL.LU R20, [R1+0x6b8] ;  /* 0x0006b80001147983 */ /* 0x000f680000300800 */
[----:B------:R-:W2:Y:S04]  /*4a840*/  LDL.LU R19, [R1+0x6bc] ;  /* 0x0006bc0001137983 */ /* 0x000ea80000300800 */
[----:B------:R-:W2:Y:S04]  /*4a850*/  LDL.LU R18, [R1+0x69c] ;  /* 0x00069c0001127983 */ /* 0x000ea80000300800 */
[----:B------:R-:W2:Y:S04]  /*4a860*/  LDL.LU R16, [R1+0x698] ;  /* 0x0006980001107983 */ /* 0x000ea80000300800 */
[----:B------:R-:W2:Y:S04]  /*4a870*/  LDL.LU R15, [R1+0x6ac] ;  /* 0x0006ac00010f7983 */ /* 0x000ea80000300800 */
[----:B------:R-:W2:Y:S01]  /*4a880*/  LDL.LU R13, [R1+0x6a8] ;  /* 0x0006a800010d7983 */ /* 0x000ea20000300800 */
[----:B------:R-:W-:-:S04]  /*4a890*/  FFMA.FTZ R7, R6, R7, 0.1716887056827545166 ;  /* 0x3e2fcf2a06077423 */ /* 0x000fc80000010007 */
[----:B------:R-:W-:-:S04]  /*4a8a0*/  FFMA.FTZ R7, R6, R7, -0.17900948226451873779 ;  /* 0xbe374e4306077423 */ /* 0x000fc80000010007 */
[----:B------:R-:W-:-:S04]  /*4a8b0*/  FFMA.FTZ R7, R6, R7, 0.20512372255325317383 ;  /* 0x3e520bf406077423 */ /* 0x000fc80000010007 */
[----:B------:R-:W-:Y:S01]  /*4a8c0*/  FFMA.FTZ R7, R6, R7, -0.24046532809734344482 ;  /* 0xbe763c8b06077423 */ /* 0x000fe20000010007 */
[----:B------:R-:W-:-:S03]  /*4a8d0*/  FSETP.GT.AND P2, PT, |R5|, 8.50705917302346158658e+37, PT ;  /* 0x7e8000000500780b */ /* 0x000fc60003f44200 */
[----:B------:R-:W-:-:S04]  /*4a8e0*/  FFMA.FTZ R7, R6, R7, 0.28857114911079406738 ;  /* 0x3e93bf9906077423 */ /* 0x000fc80000010007 */
[----:B------:R-:W-:-:S04]  /*4a8f0*/  FFMA.FTZ R7, R6, R7, -0.36067417263984680176 ;  /* 0xbeb8aa4906077423 */ /* 0x000fc80000010007 */
[----:B------:R-:W-:Y:S01]  /*4a900*/  FFMA.FTZ R7, R6, R7, 0.48089820146560668945 ;  /* 0x3ef6384a06077423 */ /* 0x000fe20000010007 */
[----:B------:R-:W-:-:S03]  /*4a910*/  FSETP.GEU.AND P1, PT, |R5|, 1.175494350822287508e-38, PT ;  /* 0x008000000500780b */ /* 0x000fc60003f2e200 */
[C---:B------:R-:W-:Y:S02]  /*4a920*/  FFMA.FTZ R7, R6.reuse, R7, -0.72134751081466674805 ;  /* 0xbf38aa3b06077423 */ /* 0x040fe40000010007 */
[----:B------:R-:W-:Y:S02]  /*4a930*/  @P2 FMUL R5, R5, 0.25 ;  /* 0x3e80000005052820 */ /* 0x000fe40000400000 */
[----:B------:R-:W-:-:S04]  /*4a940*/  FMUL R7, R6, R7 ;  /* 0x0000000706077220 */ /* 0x000fc80000400000 */
[----:B------:R-:W-:-:S04]  /*4a950*/  FMUL R7, R6, R7 ;  /* 0x0000000706077220 */ /* 0x000fc80000400000 */
[----:B------:R-:W-:-:S04]  /*4a960*/  FFMA.FTZ R6, R6, 1.4426950216293334961, R7 ;  /* 0x3fb8aa3b06067823 */ /* 0x000fc80000010007 */
[----:B------:R-:W-:Y:S01]  /*4a970*/  FADD R7, R8, R6 ;  /* 0x0000000608077221 */ /* 0x000fe20000000000 */
[----:B------:R-:W-:Y:S01]  /*4a980*/  STL [R1+0x1468], R17 ;  /* 0x0014681101007387 */ /* 0x000fe20000100800 */
[----:B---3--:R-:W-:Y:S02]  /*4a990*/  @P2 FMUL R22, R22, 0.25 ;  /* 0x3e80000016162820 */ /* 0x008fe40000400000 */
[----:B----4-:R-:W-:Y:S02]  /*4a9a0*/  @P2 FMUL R21, R21, 0.25 ;  /* 0x3e80000015152820 */ /* 0x010fe40000400000 */
[----:B-----5:R-:W-:Y:S02]  /*4a9b0*/  @P2 FMUL R20, R20, 0.25 ;  /* 0x3e80000014142820 */ /* 0x020fe40000400000 */
[----:B--2---:R-:W-:Y:S02]  /*4a9c0*/  @P2 FMUL R19, R19, 0.25 ;  /* 0x3e80000013132820 */ /* 0x004fe40000400000 */
[----:B------:R-:W-:-:S02]  /*4a9d0*/  @P2 FMUL R18, R18, 0.25 ;  /* 0x3e80000012122820 */ /* 0x000fc40000400000 */
[----:B------:R-:W-:Y:S02]  /*4a9e0*/  @P2 FMUL R16, R16, 0.25 ;  /* 0x3e80000010102820 */ /* 0x000fe40000400000 */
[----:B------:R-:W-:Y:S02]  /*4a9f0*/  @P2 FMUL R15, R15, 0.25 ;  /* 0x3e8000000f0f2820 */ /* 0x000fe40000400000 */
[----:B------:R-:W-:Y:S01]  /*4aa00*/  @P2 FMUL R13, R13, 0.25 ;  /* 0x3e8000000d0d2820 */ /* 0x000fe20000400000 */
[----:B------:R-:W-:Y:S01]  /*4aa10*/  ISETP.GE.U32.AND P2, PT, R17, 0x7f800000, PT ;  /* 0x7f8000001100780c */ /* 0x000fe20003f46070 */
[----:B------:R-:W-:Y:S02]  /*4aa20*/  @!P1 FMUL R18, R18, 16777216 ;  /* 0x4b80000012129820 */ /* 0x000fe40000400000 */
[----:B------:R-:W-:-:S10]  /*4aa30*/  @!P1 FMUL R16, R16, 16777216 ;  /* 0x4b80000010109820 */ /* 0x000fd40000400000 */
[----:B------:R-:W-:-:S04]  /*4aa40*/  @P2 IMAD.MOV.U32 R6, RZ, RZ, 0x7f800000 ;  /* 0x7f800000ff062424 */ /* 0x000fc800078e00ff */
[----:B------:R-:W-:Y:S01]  /*4aa50*/  @P2 FFMA.FTZ R7, R17, R6, +INF ;  /* 0x7f80000011072423 */ /* 0x000fe20000010006 */
[----:B------:R-:W-:Y:S04]  /*4aa60*/  STL [R1+0x1484], R18 ;  /* 0x0014841201007387 */ /* 0x000fe80000100800 */
[----:B------:R-:W-:Y:S04]  /*4aa70*/  STL [R1+0x1f0], R7 ;  /* 0x0001f00701007387 */ /* 0x000fe80000100800 */
[----:B------:R1:W-:Y:S04]  /*4aa80*/  STL [R1+0x1488], R16 ;  /* 0x0014881001007387 */ /* 0x0003e80000100800 */
[----:B------:R-:W2:Y:S04]  /*4aa90*/  LDL.LU R14, [R1+0x6c0] ;  /* 0x0006c000010e7983 */ /* 0x000ea80000300800 */
[----:B------:R-:W3:Y:S04]  /*4aaa0*/  LDL.LU R12, [R1+0x6c4] ;  /* 0x0006c400010c7983 */ /* 0x000ee80000300800 */
[----:B0-----:R-:W4:Y:S04]  /*4aab0*/  LDL.LU R11, [R1+0x6b0] ;  /* 0x0006b000010b7983 */ /* 0x001f280000300800 */
[----:B------:R-:W5:Y:S04]  /*4aac0*/  LDL.LU R10, [R1+0x6b4] ;  /* 0x0006b400010a7983 */ /* 0x000f680000300800 */
[----:B-1----:R-:W2:Y:S04]  /*4aad0*/  LDL.LU R16, [R1+0xc] ;  /* 0x00000c0001107983 */ /* 0x002ea80000300800 */
[----:B------:R-:W3:Y:S04]  /*4aae0*/  LDL.LU R18, [R1+0x10] ;  /* 0x0000100001127983 */ /* 0x000ee80000300800 */
[----:B------:R-:W4:Y:S04]  /*4aaf0*/  LDL.LU R3, [R1+0x14] ;  /* 0x0000140001037983 */ /* 0x000f280000300800 */
[----:B------:R-:W5:Y:S04]  /*4ab00*/  LDL.LU R27, [R1+0x18] ;  /* 0x00001800011b7983 */ /* 0x000f680000300800 */
[----:B------:R-:W5:Y:S04]  /*4ab10*/  LDL.LU R24, [R1+0x1c] ;  /* 0x00001c0001187983 */ /* 0x000f680000300800 */
[----:B------:R-:W5:Y:S04]  /*4ab20*/  LDL.LU R23, [R1+0x20] ;  /* 0x0000200001177983 */ /* 0x000f680000300800 */
[----:B------:R-:W5:Y:S04]  /*4ab30*/  LDL.LU R26, [R1+0x24] ;  /* 0x00002400011a7983 */ /* 0x000f680000300800 */
[----:B------:R-:W5:Y:S01]  /*4ab40*/  LDL.LU R25, [R1+0x28] ;  /* 0x0000280001197983 */ /* 0x000f620000300800 */
[----:B------:R-:W2:Y:S01]  /*4ab50*/  MUFU.RCP R0, R0 ;  /* 0x0000000000007308 */ /* 0x000ea20000001000 */
[----:B------:R-:W-:-:S02]  /*4ab60*/  LOP3.LUT R28, R28, 0xfbffffff, RZ, 0xc0, !PT ;  /* 0xfbffffff1c1c7812 */ /* 0x000fc400078ec0ff */
[----:B------:R-:W5:Y:S02]  /*4ab70*/  LDL.LU R9, [R1+0x694] ;  /* 0x0006940001097983 */ /* 0x000f640000300800 */
[----:B------:R-:W-:Y:S02]  /*4ab80*/  @P0 LOP3.LUT R28, R28, 0x4000000, RZ, 0xfc, !PT ;  /* 0x040000001c1c0812 */ /* 0x000fe400078efcff */
[----:B------:R-:W5:Y:S01]  /*4ab90*/  LDL.LU R8, [R1+0x690] ;  /* 0x0006900001087983 */ /* 0x000f620000300800 */
[----:B------:R-:W-:-:S03]  /*4aba0*/  FSETP.NEU.AND P0, PT, R2, RZ, PT ;  /* 0x000000ff0200720b */ /* 0x000fc60003f0d000 */
[----:B------:R-:W5:Y:S04]  /*4abb0*/  LDL.LU R7, [R1+0x6a4] ;  /* 0x0006a40001077983 */ /* 0x000f680000300800 */
[----:B------:R-:W5:Y:S04]  /*4abc0*/  LDL.LU R6, [R1+0x6a0] ;  /* 0x0006a00001067983 */ /* 0x000f680000300800 */
[----:B------:R-:W5:Y:S01]  /*4abd0*/  LDL.LU R2, [R1+0x8ac] ;  /* 0x0008ac0001027983 */ /* 0x000f620000300800 */
[C---:B--2---:R-:W-:Y:S02]  /*4abe0*/  FMUL R16, R0.reuse, R16 ;  /* 0x0000001000107220 */ /* 0x044fe40000400000 */
[----:B---3--:R-:W-:-:S03]  /*4abf0*/  FMUL R18, R0, R18 ;  /* 0x0000001200127220 */ /* 0x008fc60000400000 */
[----:B------:R0:W-:Y:S01]  /*4ac00*/  STL [R1+0x524], R16 ;  /* 0x0005241001007387 */ /* 0x0001e20000100800 */
[----:B----4-:R-:W-:-:S03]  /*4ac10*/  FMUL R3, R0, R3 ;  /* 0x0000000300037220 */ /* 0x010fc60000400000 */
[----:B0-----:R-:W2:Y:S04]  /*4ac20*/  LDL.LU R16, [R1+0x1488] ;  /* 0x0014880001107983 */ /* 0x001ea80000300800 */
[----:B------:R0:W-:Y:S01]  /*4ac30*/  STL [R1+0x4fc], R18 ;  /* 0x0004fc1201007387 */ /* 0x0001e20000100800 */
[C---:B-----5:R-:W-:Y:S02]  /*4ac40*/  FMUL R27, R0.reuse, R27 ;  /* 0x0000001b001b7220 */ /* 0x060fe40000400000 */
[C---:B------:R-:W-:Y:S01]  /*4ac50*/  FMUL R24, R0.reuse, R24 ;  /* 0x0000001800187220 */ /* 0x040fe20000400000 */
[----:B0-----:R-:W3:Y:S04]  /*4ac60*/  LDL.LU R18, [R1+0x1484] ;  /* 0x0014840001127983 */ /* 0x001ee80000300800 */
[----:B------:R0:W-:Y:S01]  /*4ac70*/  STL [R1+0x518], R3 ;  /* 0x0005180301007387 */ /* 0x0001e20000100800 */
[----:B------:R-:W-:-:S03]  /*4ac80*/  FMUL R23, R0, R23 ;  /* 0x0000001700177220 */ /* 0x000fc60000400000 */
[----:B0-----:R-:W4:Y:S01]  /*4ac90*/  LDL.LU R3, [R1+0x1480] ;  /* 0x0014800001037983 */ /* 0x001f220000300800 */
[----:B------:R-:W-:-:S03]  /*4aca0*/  FMUL R26, R0, R26 ;  /* 0x0000001a001a7220 */ /* 0x000fc60000400000 */
[----:B------:R0:W-:Y:S01]  /*4acb0*/  STL [R1+0x4f0], R27 ;  /* 0x0004f01b01007387 */ /* 0x0001e20000100800 */
[----:B------:R-:W-:-:S03]  /*4acc0*/  FMUL R0, R0, R25 ;  /* 0x0000001900007220 */ /* 0x000fc60000400000 */
[----:B0-----:R-:W5:Y:S04]  /*4acd0*/  LDL.LU R27, [R1+0x147c] ;  /* 0x00147c00011b7983 */ /* 0x001f680000300800 */
[----:B------:R0:W-:Y:S04]  /*4ace0*/  STL [R1+0x510], R24 ;  /* 0x0005101801007387 */ /* 0x0001e80000100800 */
[----:B0-----:R-:W2:Y:S04]  /*4acf0*/  LDL.LU R24, [R1+0x1478] ;  /* 0x0014780001187983 */ /* 0x001ea80000300800 */
[----:B------:R0:W-:Y:S04]  /*4ad00*/  STL [R1+0x4f8], R23 ;  /* 0x0004f81701007387 */ /* 0x0001e80000100800 */
[----:B0-----:R-:W2:Y:S04]  /*4ad10*/  LDL.LU R23, [R1+0x1474] ;  /* 0x0014740001177983 */ /* 0x001ea80000300800 */
[----:B------:R0:W-:Y:S04]  /*4ad20*/  STL [R1+0x508], R26 ;  /* 0x0005081a01007387 */ /* 0x0001e80000100800 */
[----:B0-----:R-:W2:Y:S04]  /*4ad30*/  LDL.LU R26, [R1+0x1470] ;  /* 0x00147000011a7983 */ /* 0x001ea80000300800 */
[----:B------:R-:W3:Y:S04]  /*4ad40*/  LDL.LU R25, [R1+0x146c] ;  /* 0x00146c0001197983 */ /* 0x000ee80000300800 */
[----:B------:R0:W-:Y:S04]  /*4ad50*/  STL [R1+0x4e8], R0 ;  /* 0x0004e80001007387 */ /* 0x0001e80000100800 */
[----:B0-----:R-:W5:Y:S01]  /*4ad60*/  LDL.LU R0, [R1+0x8] ;  /* 0x0000080001007983 */ /* 0x001f620000300800 */
[----:B----4-:R-:W2:Y:S02]  /*4ad70*/  MUFU.RCP R3, R3 ;  /* 0x0000000300037308 */ /* 0x010ea40000001000 */
[----:B--2---:R-:W-:-:S02]  /*4ad80*/  FMUL R26, R3, R26 ;  /* 0x0000001a031a7220 */ /* 0x004fc40000400000 */
[----:B---3--:R-:W-:-:S05]  /*4ad90*/  FMUL R25, R3, R25 ;  /* 0x0000001903197220 */ /* 0x008fca0000400000 */
[----:B------:R0:W-:Y:S04]  /*4ada0*/  STL [R1+0x474], R25 ;  /* 0x0004741901007387 */ /* 0x0001e80000100800 */
[----:B0-----:R-:W2:Y:S04]  /*4adb0*/  LDL.LU R25, [R1+0x4] ;  /* 0x0000040001197983 */ /* 0x001ea80000300800 */
[----:B------:R0:W-:Y:S04]  /*4adc0*/  STL [R1+0x46c], R26 ;  /* 0x00046c1a01007387 */ /* 0x0001e80000100800 */
[----:B0-----:R-:W3:Y:S01]  /*4add0*/  LDL.LU R26, [R1] ;  /* 0x00000000011a7983 */ /* 0x001ee20000300800 */
[----:B------:R-:W-:Y:S01]  /*4ade0*/  @!P1 FMUL R5, R5, 16777216 ;  /* 0x4b80000005059820 */ /* 0x000fe20000400000 */
[----:B------:R-:W-:Y:S01]  /*4adf0*/  FSETP.GT.AND P2, PT, |R4|, 8.50705917302346158658e+37, PT ;  /* 0x7e8000000400780b */ /* 0x000fe20003f44200 */
[----:B------:R-:W-:-:S04]  /*4ae00*/  FMUL R23, R3, R23 ;  /* 0x0000001703177220 */ /* 0x000fc80000400000 */
[----:B------:R-:W0:Y:S01]  /*4ae10*/  MUFU.RCP R5, R5 ;  /* 0x0000000500057308 */ /* 0x000e220000001000 */
[----:B------:R1:W-:Y:S01]  /*4ae20*/  STL [R1+0x470], R23 ;  /* 0x0004701701007387 */ /* 0x0003e20000100800 */
[----:B-----5:R-:W-:Y:S02]  /*4ae30*/  FMUL R27, R3, R27 ;  /* 0x0000001b031b7220 */ /* 0x020fe40000400000 */
[----:B------:R-:W-:Y:S02]  /*4ae40*/  @!P1 FMUL R15, R15, 16777216 ;  /* 0x4b8000000f0f9820 */ /* 0x000fe40000400000 */
[----:B-1----:R-:W-:Y:S02]  /*4ae50*/  FMUL R23, R3, R24 ;  /* 0x0000001803177220 */ /* 0x002fe40000400000 */
[----:B------:R-:W-:Y:S02]  /*4ae60*/  @!P1 FMUL R13, R13, 16777216 ;  /* 0x4b8000000d0d9820 */ /* 0x000fe40000400000 */
[----:B------:R-:W-:Y:S01]  /*4ae70*/  @!P1 FMUL R19, R19, 16777216 ;  /* 0x4b80000013139820 */ /* 0x000fe20000400000 */
[----:B------:R2:W-:Y:S01]  /*4ae80*/  STL [R1+0x464], R23 ;  /* 0x0004641701007387 */ /* 0x0005e20000100800 */
[----:B------:R-:W-:-:S02]  /*4ae90*/  @!P1 FMUL R20, R20, 16777216 ;  /* 0x4b80000014149820 */ /* 0x000fc40000400000 */
[----:B------:R-:W-:Y:S02]  /*4aea0*/  @!P1 FMUL R21, R21, 16777216 ;  /* 0x4b80000015159820 */ /* 0x000fe40000400000 */
[----:B------:R-:W-:Y:S01]  /*4aeb0*/  @!P1 FMUL R22, R22, 16777216 ;  /* 0x4b80000016169820 */ /* 0x000fe20000400000 */
[----:B------:R-:W-:Y:S01]  /*4aec0*/  FSETP.GEU.AND P1, PT, |R4|, 1.175494350822287508e-38, PT ;  /* 0x008000000400780b */ /* 0x000fe20003f2e200 */
[----:B------:R-:W-:Y:S01]  /*4aed0*/  @P2 FMUL R9, R9, 0.25 ;  /* 0x3e80000009092820 */ /* 0x000fe20000400000 */
[----:B------:R-:W-:Y:S01]  /*4aee0*/  STL [R1+0x468], R27 ;  /* 0x0004681b01007387 */ /* 0x000fe20000100800 */
[----:B------:R-:W-:Y:S02]  /*4aef0*/  @P2 FMUL R8, R8, 0.25 ;  /* 0x3e80000008082820 */ /* 0x000fe40000400000 */
[----:B------:R-:W-:Y:S02]  /*4af00*/  @P2 FMUL R7, R7, 0.25 ;  /* 0x3e80000007072820 */ /* 0x000fe40000400000 */
[----:B------:R-:W-:-:S02]  /*4af10*/  @P2 FMUL R6, R6, 0.25 ;  /* 0x3e80000006062820 */ /* 0x000fc40000400000 */
[----:B------:R-:W-:Y:S02]  /*4af20*/  @P2 FMUL R10, R10, 0.25 ;  /* 0x3e8000000a0a2820 */ /* 0x000fe40000400000 */
[----:B------:R-:W-:Y:S02]  /*4af30*/  @P2 FMUL R11, R11, 0.25 ;  /* 0x3e8000000b0b2820 */ /* 0x000fe40000400000 */
[----:B------:R-:W-:Y:S02]  /*4af40*/  @P2 FMUL R12, R12, 0.25 ;  /* 0x3e8000000c0c2820 */ /* 0x000fe40000400000 */
[----:B------:R-:W-:Y:S02]  /*4af50*/  @P2 FMUL R4, R4, 0.25 ;  /* 0x3e80000004042820 */ /* 0x000fe40000400000 */
[----:B------:R-:W-:Y:S01]  /*4af60*/  @P2 FMUL R14, R14, 0.25 ;  /* 0x3e8000000e0e2820 */ /* 0x000fe20000400000 */
[C---:B------:R-:W-:Y:S01]  /*4af70*/  FSETP.GEU.AND P2, PT, R2.reuse, 1.175494350822287508e-38, PT ;  /* 0x008000000200780b */ /* 0x040fe20003f4e000 */
[----:B------:R-:W-:-:S02]  /*4af80*/  FMUL R17, R2, 8388608 ;  /* 0x4b00000002117820 */ /* 0x000fc40000400000 */
[C---:B0-----:R-:W-:Y:S02]  /*4af90*/  FMUL R18, R5.reuse, R18 ;  /* 0x0000001205127220 */ /* 0x041fe40000400000 */
[----:B------:R-:W-:Y:S01]  /*4afa0*/  FMUL R16, R5, R16 ;  /* 0x0000001005107220 */ /* 0x000fe20000400000 */
[----:B------:R-:W-:Y:S01]  /*4afb0*/  FSEL R29, R17, R2, !P2 ;  /* 0x00000002111d7208 */ /* 0x000fe20005000000 */
[----:B------:R-:W-:Y:S01]  /*4afc0*/  FMUL R13, R5, R13 ;  /* 0x0000000d050d7220 */ /* 0x000fe20000400000 */
[----:B------:R-:W-:Y:S01]  /*4afd0*/  FSEL R17, RZ, -23, P2 ;  /* 0xc1b80000ff117808 */ /* 0x000fe20001000000 */
[C---:B--2---:R-:W-:Y:S02]  /*4afe0*/  FMUL R23, R3.reuse, R25 ;  /* 0x0000001903177220 */ /* 0x044fe40000400000 */
[C---:B---3--:R-:W-:Y:S02]  /*4aff0*/  FMUL R24, R3.reuse, R26 ;  /* 0x0000001a03187220 */ /* 0x048fe40000400000 */
[----:B------:R-:W-:-:S03]  /*4b000*/  FMUL R3, R3, R0 ;  /* 0x0000000003037220 */ /* 0x000fc60000400000 */
[----:B------:R-:W-:Y:S04]  /*4b010*/  STL [R1+0x44c], R24 ;  /* 0x00044c1801007387 */ /* 0x000fe80000100800 */
[----:B------:R-:W-:Y:S04]  /*4b020*/  STL [R1+0x460], R23 ;  /* 0x0004601701007387 */ /* 0x000fe80000100800 */
[----:B------:R0:W-:Y:S01]  /*4b030*/  STL [R1+0x448], R3 ;  /* 0x0004480301007387 */ /* 0x0001e20000100800 */
[----:B------:R-:W-:-:S03]  /*4b040*/  IADD3 R0, R29, -0x3f3504f3, RZ ;  /* 0xc0cafb0d1d007810 */ /* 0x000fc60007ffe0ff */
[----:B------:R-:W-:Y:S01]  /*4b050*/  STL [R1+0x4c8], R18 ;  /* 0x0004c81201007387 */ /* 0x000fe20000100800 */
[----:B0-----:R-:W-:-:S03]  /*4b060*/  FMUL R3, R5, R15 ;  /* 0x0000000f05037220 */ /* 0x001fc60000400000 */
[----:B------:R-:W-:Y:S01]  /*4b070*/  STL [R1+0x4bc], R16 ;  /* 0x0004bc1001007387 */ /* 0x000fe20000100800 */
[----:B------:R-:W-:-:S03]  /*4b080*/  FMUL R15, R5, R19 ;  /* 0x00000013050f7220 */ /* 0x000fc60000400000 */
[----:B------:R0:W-:Y:S01]  /*4b090*/  STL [R1+0x4c4], R3 ;  /* 0x0004c40301007387 */ /* 0x0001e20000100800 */
[----:B------:R-:W-:-:S03]  /*4b0a0*/  LOP3.LUT R0, R0, 0xff800000, RZ, 0xc0, !PT ;  /* 0xff80000000007812 */ /* 0x000fc600078ec0ff */
[----:B------:R1:W-:Y:S01]  /*4b0b0*/  STL [R1+0x4b0], R13 ;  /* 0x0004b00d01007387 */ /* 0x0003e20000100800 */
[----:B0-----:R-:W-:-:S03]  /*4b0c0*/  FMUL R3, R5, R20 ;  /* 0x0000001405037220 */ /* 0x001fc60000400000 */
[----:B------:R-:W-:Y:S04]  /*4b0d0*/  STL [R1+0x4c0], R15 ;  /* 0x0004c00f01007387 */ /* 0x000fe80000100800 */
[----:B------:R0:W-:Y:S01]  /*4b0e0*/  STL [R1+0x47c], R3 ;  /* 0x00047c0301007387 */ /* 0x0001e20000100800 */
[C---:B-1----:R-:W-:Y:S01]  /*4b0f0*/  FMUL R13, R5.reuse, R21 ;  /* 0x00000015050d7220 */ /* 0x042fe20000400000 */
[----:B0-----:R0:W1:Y:S01]  /*4b100*/  I2F R3, R0 ;  /* 0x0000000000037306 */ /* 0x0010620000201400 */
[----:B------:R-:W-:Y:S01]  /*4b110*/  FMUL R5, R5, R22 ;  /* 0x0000001605057220 */ /* 0x000fe20000400000 */
[----:B------:R-:W-:Y:S02]  /*4b120*/  MOV R26, 0x3dc6b27f ;  /* 0x3dc6b27f001a7802 */ /* 0x000fe40000000f00 */
[----:B------:R-:W-:Y:S01]  /*4b130*/  STL [R1+0x4b4], R13 ;  /* 0x0004b40d01007387 */ /* 0x000fe20000100800 */
[----:B0-----:R-:W-:-:S03]  /*4b140*/  IMAD.IADD R0, R29, 0x1, -R0 ;  /* 0x000000011d007824 */ /* 0x001fc600078e0a00 */
[----:B------:R1:W-:Y:S01]  /*4b150*/  STL [R1+0x478], R5 ;  /* 0x0004780501007387 */ /* 0x0003e20000100800 */
[----:B------:R-:W-:Y:S02]  /*4b160*/  FADD R0, R0, -1 ;  /* 0xbf80000000007421 */ /* 0x000fe40000000000 */
[----:B-1----:R-:W-:Y:S02]  /*4b170*/  FFMA.FTZ R5, R3, 1.1920928955078125e-07, R17 ;  /* 0x3400000003057823 */ /* 0x002fe40000010011 */
[C---:B------:R-:W-:Y:S01]  /*4b180*/  FFMA.FTZ R3, R0.reuse, R26, -0.16845393180847167969 ;  /* 0xbe2c7f3000037423 */ /* 0x040fe2000001001a */
[----:B------:R-:W2:Y:S03]  /*4b190*/  LDL.LU R17, [R1+0x1468] ;  /* 0x0014680001117983 */ /* 0x000ea60000300800 */
        /* <DEDUP_REMOVED lines=10> */
[----:B------:R-:W-:Y:S02]  /*4b240*/  FFMA.FTZ R0, R0, 1.4426950216293334961, R3 ;  /* 0x3fb8aa3b00007823 */ /* 0x000fe40000010003 */
[----:B------:R-:W3:Y:S01]  /*4b250*/  LDL.LU R3, [R1+0x8b0] ;  /* 0x0008b00001037983 */ /* 0x000ee20000300800 */
[----:B------:R-:W-:Y:S02]  /*4b260*/  @!P1 FMUL R9, R9, 16777216 ;  /* 0x4b80000009099820 */ /* 0x000fe40000400000 */
[----:B------:R-:W-:Y:S02]  /*4b270*/  @!P1 FMUL R8, R8, 16777216 ;  /* 0x4b80000008089820 */ /* 0x000fe40000400000 */
[----:B------:R-:W-:Y:S02]  /*4b280*/  @!P1 FMUL R7, R7, 16777216 ;  /* 0x4b80000007079820 */ /* 0x000fe40000400000 */
[----:B------:R-:W-:Y:S02]  /*4b290*/  @!P1 FMUL R6, R6, 16777216 ;  /* 0x4b80000006069820 */ /* 0x000fe40000400000 */
[----:B------:R-:W-:-:S02]  /*4b2a0*/  @!P1 FMUL R10, R10, 16777216 ;  /* 0x4b8000000a0a9820 */ /* 0x000fc40000400000 */
[----:B------:R-:W-:Y:S02]  /*4b2b0*/  @!P1 FMUL R11, R11, 16777216 ;  /* 0x4b8000000b0b9820 */ /* 0x000fe40000400000 */
[----:B------:R-:W-:Y:S02]  /*4b2c0*/  @!P1 FMUL R12, R12, 16777216 ;  /* 0x4b8000000c0c9820 */ /* 0x000fe40000400000 */
[----:B------:R-:W-:Y:S02]  /*4b2d0*/  @!P1 FMUL R4, R4, 16777216 ;  /* 0x4b80000004049820 */ /* 0x000fe40000400000 */
[----:B------:R-:W-:Y:S01]  /*4b2e0*/  @!P1 FMUL R14, R14, 16777216 ;  /* 0x4b8000000e0e9820 */ /* 0x000fe20000400000 */
[----:B------:R-:W-:Y:S01]  /*4b2f0*/  ISETP.GE.U32.AND P1, PT, R29, 0x7f800000, PT ;  /* 0x7f8000001d00780c */ /* 0x000fe20003f26070 */
[----:B------:R-:W-:-:S12]  /*4b300*/  FADD R13, R5, R0 ;  /* 0x00000000050d7221 */ /* 0x000fd80000000000 */
[----:B------:R-:W-:-:S04]  /*4b310*/  @P1 IMAD.MOV.U32 R0, RZ, RZ, 0x7f800000 ;  /* 0x7f800000ff001424 */ /* 0x000fc800078e00ff */
[----:B------:R-:W-:-:S05]  /*4b320*/  @P1 FFMA.FTZ R13, R29, R0, +INF ;  /* 0x7f8000001d0d1423 */ /* 0x000fca0000010000 */
[----:B------:R0:W-:Y:S01]  /*4b330*/  STL [R1+0x1cc], R13 ;  /* 0x0001cc0d01007387 */ /* 0x0001e20000100800 */
[C---:B---3--:R-:W-:Y:S01]  /*4b340*/  FMUL R21, R3.reuse, 8388608 ;  /* 0x4b00000003157820 */ /* 0x048fe20000400000 */
[----:B------:R-:W-:-:S04]  /*4b350*/  FSETP.GEU.AND P1, PT, R3, 1.175494350822287508e-38, PT ;  /* 0x008000000300780b */ /* 0x000fc80003f2e000 */
[----:B------:R-:W-:-:S04]  /*4b360*/  FSEL R21, R21, R3, !P1 ;  /* 0x0000000315157208 */ /* 0x000fc80004800000 */
[----:B------:R-:W-:-:S04]  /*4b370*/  IADD3 R0, R21, -0x3f3504f3, RZ ;  /* 0xc0cafb0d15007810 */ /* 0x000fc80007ffe0ff */
[----:B------:R-:W-:-:S04]  /*4b380*/  LOP3.LUT R0, R0, 0xff800000, RZ, 0xc0, !PT ;  /* 0xff80000000007812 */ /* 0x000fc800078ec0ff */
[----:B------:R1:W3:Y:S01]  /*4b390*/  I2F R5, R0 ;  /* 0x0000000000057306 */ /* 0x0002e20000201400 */
[----:B0-----:R-:W-:Y:S02]  /*4b3a0*/  FSEL R13, RZ, -23, P1 ;  /* 0xc1b80000ff0d7808 */ /* 0x001fe40000800000 */
[----:B-1----:R-:W-:-:S05]  /*4b3b0*/  IADD3 R0, R21, -R0, RZ ;  /* 0x8000000015007210 */ /* 0x002fca0007ffe0ff */
[----:B------:R-:W-:Y:S02]  /*4b3c0*/  FADD R0, R0, -1 ;  /* 0xbf80000000007421 */ /* 0x000fe40000000000 */
[----:B---3--:R-:W-:Y:S02]  /*4b3d0*/  FFMA.FTZ R13, R5, 1.1920928955078125e-07, R13 ;  /* 0x34000000050d7823 */ /* 0x008fe4000001000d */
        /* <DEDUP_REMOVED lines=13> */
[----:B------:R-:W-:Y:S02]  /*4b4b0*/  FADD R15, R13, R0 ;  /* 0x000000000d0f7221 */ /* 0x000fe40000000000 */
[----:B------:R-:W-:-:S04]  /*4b4c0*/  @P1 IMAD.MOV.U32 R0, RZ, RZ, 0x7f800000 ;  /* 0x7f800000ff001424 */ /* 0x000fc800078e00ff */
[----:B------:R-:W-:Y:S02]  /*4b4d0*/  @P1 FFMA.FTZ R15, R21, R0, +INF ;  /* 0x7f800000150f1423 */ /* 0x000fe40000010000 */
[----:B------:R-:W3:Y:S01]  /*4b4e0*/  LDL.LU R0, [R1+0x930] ;  /* 0x0009300001007983 */ /* 0x000ee20000300800 */
[----:B------:R-:W0:Y:S03]  /*4b4f0*/  MUFU.RCP R4, R4 ;  /* 0x0000000400047308 */ /* 0x000e260000001000 */
[----:B------:R-:W-:Y:S01]  /*4b500*/  STL [R1+0x1b0], R15 ;  /* 0x0001b00f01007387 */ /* 0x000fe20000100800 */
[C---:B0-----:R-:W-:Y:S02]  /*4b510*/  FMUL R9, R4.reuse, R9 ;  /* 0x0000000904097220 */ /* 0x041fe40000400000 */
[C---:B------:R-:W-:Y:S02]  /*4b520*/  FMUL R5, R4.reuse, R8 ;  /* 0x0000000804057220 */ /* 0x040fe40000400000 */
[C---:B------:R-:W-:Y:S01]  /*4b530*/  FMUL R7, R4.reuse, R7 ;  /* 0x0000000704077220 */ /* 0x040fe20000400000 */
[----:B------:R-:W-:Y:S01]  /*4b540*/  STL [R1+0x424], R9 ;  /* 0x0004240901007387 */ /* 0x000fe20000100800 */
[----:B------:R-:W-:-:S03]  /*4b550*/  FMUL R6, R4, R6 ;  /* 0x0000000604067220 */ /* 0x000fc60000400000 */
[----:B------:R0:W-:Y:S04]  /*4b560*/  STL [R1+0x3ac], R5 ;  /* 0x0003ac0501007387 */ /* 0x0001e80000100800 */
[----:B------:R1:W-:Y:S01]  /*4b570*/  STL [R1+0x420], R7 ;  /* 0x0004200701007387 */ /* 0x0003e20000100800 */
[----:B0-----:R-:W-:-:S03]  /*4b580*/  FMUL R5, R4, R10 ;  /* 0x0000000a04057220 */ /* 0x001fc60000400000 */
[----:B------:R0:W-:Y:S01]  /*4b590*/  STL [R1+0x3a4], R6 ;  /* 0x0003a40601007387 */ /* 0x0001e20000100800 */
[----:B-1----:R-:W-:-:S03]  /*4b5a0*/  FMUL R7, R4, R11 ;  /* 0x0000000b04077220 */ /* 0x002fc60000400000 */
[----:B------:R1:W-:Y:S01]  /*4b5b0*/  STL [R1+0x3a8], R5 ;  /* 0x0003a80501007387 */ /* 0x0003e20000100800 */
[C---:B0-----:R-:W-:Y:S02]  /*4b5c0*/  FMUL R6, R4.reuse, R12 ;  /* 0x0000000c04067220 */ /* 0x041fe40000400000 */
[----:B-1----:R-:W-:Y:S01]  /*4b5d0*/  FMUL R5, R4, R14 ;  /* 0x0000000e04057220 */ /* 0x002fe20000400000 */
[----:B------:R-:W-:Y:S04]  /*4b5e0*/  STL [R1+0x39c], R7 ;  /* 0x00039c0701007387 */ /* 0x000fe80000100800 */
[----:B------:R-:W-:Y:S04]  /*4b5f0*/  STL [R1+0x3a0], R6 ;  /* 0x0003a00601007387 */ /* 0x000fe80000100800 */
[----:B------:R0:W-:Y:S01]  /*4b600*/  STL [R1+0x398], R5 ;  /* 0x0003980501007387 */ /* 0x0001e20000100800 */
[----:B------:R-:W-:-:S03]  /*4b610*/  LOP3.LUT R28, R28, 0xfdffffff, RZ, 0xc0, !PT ;  /* 0xfdffffff1c1c7812 */ /* 0x000fc600078ec0ff */
[----:B------:R-:W4:Y:S01]  /*4b620*/  LDL.LU R19, [R1+0x618] ;  /* 0x0006180001137983 */ /* 0x000f220000300800 */
[----:B------:R-:W-:Y:S02]  /*4b630*/  @P0 LOP3.LUT R28, R28, 0x2000000, RZ, 0xfc, !PT ;  /* 0x020000001c1c0812 */ /* 0x000fe400078efcff */
[----:B--2---:R-:W-:Y:S01]  /*4b640*/  FSETP.NEU.AND P0, PT, R17, RZ, PT ;  /* 0x000000ff1100720b */ /* 0x004fe20003f0d000 */
[----:B------:R-:W2:Y:S01]  /*4b650*/  LDL.LU R18, [R1+0x61c] ;  /* 0x00061c0001127983 */ /* 0x000ea20000300800 */
[C---:B---3--:R-:W-:Y:S01]  /*4b660*/  FMUL R22, R0.reuse, 8388608 ;  /* 0x4b00000000167820 */ /* 0x048fe20000400000 */
[----:B------:R-:W-:-:S04]  /*4b670*/  FSETP.GEU.AND P1, PT, R0, 1.175494350822287508e-38, PT ;  /* 0x008000000000780b */ /* 0x000fc80003f2e000 */
[----:B------:R-:W-:-:S04]  /*4b680*/  FSEL R22, R22, R0, !P1 ;  /* 0x0000000016167208 */ /* 0x000fc80004800000 */
[----:B------:R-:W-:-:S04]  /*4b690*/  IADD3 R4, R22, -0x3f3504f3, RZ ;  /* 0xc0cafb0d16047810 */ /* 0x000fc80007ffe0ff */
[----:B------:R-:W-:-:S04]  /*4b6a0*/  LOP3.LUT R4, R4, 0xff800000, RZ, 0xc0, !PT ;  /* 0xff80000004047812 */ /* 0x000fc800078ec0ff */
[----:B0-----:R0:W1:Y:S01]  /*4b6b0*/  I2F R5, R4 ;  /* 0x0000000400057306 */ /* 0x0010620000201400 */
[----:B------:R-:W-:Y:S01]  /*4b6c0*/  FSEL R13, RZ, -23, P1 ;  /* 0xc1b80000ff0d7808 */ /* 0x000fe20000800000 */
[----:B0-----:R-:W-:-:S04]  /*4b6d0*/  IMAD.IADD R4, R22, 0x1, -R4 ;  /* 0x0000000116047824 */ /* 0x001fc800078e0a04 */
[----:B------:R-:W-:Y:S02]  /*4b6e0*/  FADD R4, R4, -1 ;  /* 0xbf80000004047421 */ /* 0x000fe40000000000 */
[----:B-1----:R-:W-:Y:S02]  /*4b6f0*/  FFMA.FTZ R6, R5, 1.1920928955078125e-07, R13 ;  /* 0x3400000005067823 */ /* 0x002fe4000001000d */
        /* <DEDUP_REMOVED lines=13> */
[----:B------:R-:W-:Y:S01]  /*4b7d0*/  FADD R7, R6, R4 ;  /* 0x0000000406077221 */ /* 0x000fe20000000000 */
[----:B------:R-:W-:-:S05]  /*4b7e0*/  @P1 MOV R4, 0x7f800000 ;  /* 0x7f80000000041802 */ /* 0x000fca0000000f00 */
[----:B------:R-:W-:-:S05]  /*4b7f0*/  @P1 FFMA.FTZ R7, R22, R4, +INF ;  /* 0x7f80000016071423 */ /* 0x000fca0000010004 */
[----:B------:R0:W-:Y:S04]  /*4b800*/  STL [R1+0x1a4], R7 ;  /* 0x0001a40701007387 */ /* 0x0001e80000100800 */
[----:B------:R-:W3:Y:S04]  /*4b810*/  LDL.LU R17, [R1+0x638] ;  /* 0x0006380001117983 */ /* 0x000ee80000300800 */
[----:B------:R-:W5:Y:S04]  /*4b820*/  LDL.LU R16, [R1+0x63c] ;  /* 0x00063c0001107983 */ /* 0x000f680000300800 */
[----:B------:R-:W5:Y:S04]  /*4b830*/  LDL.LU R15, [R1+0x668] ;  /* 0x00066800010f7983 */ /* 0x000f680000300800 */
[----:B------:R-:W5:Y:S04]  /*4b840*/  LDL.LU R14, [R1+0x66c] ;  /* 0x00066c00010e7983 */ /* 0x000f680000300800 */
[----:B------:R-:W5:Y:S04]  /*4b850*/  LDL.LU R13, [R1+0x678] ;  /* 0x00067800010d7983 */ /* 0x000f680000300800 */
[----:B------:R-:W5:Y:S01]  /*4b860*/  LDL.LU R12, [R1+0x67c] ;  /* 0x00067c00010c7983 */ /* 0x000f620000300800 */
[----:B------:R-:W-:-:S02]  /*4b870*/  FSETP.GT.AND P2, PT, |R2|, 8.50705917302346158658e+37, PT ;  /* 0x7e8000000200780b */ /* 0x000fc40003f44200 */
[C---:B------:R-:W-:Y:S01]  /*4b880*/  FSETP.GEU.AND P1, PT, |R2|.reuse, 1.175494350822287508e-38, PT ;  /* 0x008000000200780b */ /* 0x040fe20003f2e200 */
[----:B------:R-:W5:Y:S04]  /*4b890*/  LDL.LU R4, [R1+0x610] ;  /* 0x0006100001047983 */ /* 0x000f680000300800 */
[----:B------:R-:W5:Y:S04]  /*4b8a0*/  LDL.LU R5, [R1+0x614] ;  /* 0x0006140001057983 */ /* 0x000f680000300800 */
[----:B------:R-:W5:Y:S02]  /*4b8b0*/  LDL.LU R6, [R1+0x630] ;  /* 0x0006300001067983 */ /* 0x000f640000300800 */
[----:B------:R-:W-:-:S02]  /*4b8c0*/  @P2 FMUL R2, R2, 0.25 ;  /* 0x3e80000002022820 */ /* 0x000fc40000400000 */
[----:B0-----:R-:W5:Y:S02]  /*4b8d0*/  LDL.LU R7, [R1+0x634] ;  /* 0x0006340001077983 */ /* 0x001f640000300800 */
[----:B------:R-:W-:Y:S02]  /*4b8e0*/  @!P1 FMUL R2, R2, 16777216 ;  /* 0x4b80000002029820 */ /* 0x000fe40000400000 */
[----:B------:R-:W5:Y:S04]  /*4b8f0*/  LDL.LU R8, [R1+0x660] ;  /* 0x0006600001087983 */ /* 0x000f680000300800 */
[----:B------:R-:W0:Y:S01]  /*4b900*/  MUFU.RCP R2, R2 ;  /* 0x0000000200027308 */ /* 0x000e220000001000 */
[----:B------:R-:W5:Y:S01]  /*4b910*/  LDL.LU R9, [R1+0x664] ;  /* 0x0006640001097983 */ /* 0x000f620000300800 */
[----:B--2---:R-:W-:-:S03]  /*4b920*/  @P2 FMUL R18, R18, 0.25 ;  /* 0x3e80000012122820 */ /* 0x004fc60000400000 */
[----:B------:R-:W2:Y:S01]  /*4b930*/  LDL.LU R10, [R1+0x670] ;  /* 0x00067000010a7983 */ /* 0x000ea20000300800 */
[----:B----4-:R-:W-:-:S03]  /*4b940*/  @P2 FMUL R19, R19, 0.25 ;  /* 0x3e80000013132820 */ /* 0x010fc60000400000 */
[----:B------:R-:W4:Y:S01]  /*4b950*/  LDL.LU R11, [R1+0x674] ;  /* 0x00067400010b7983 */ /* 0x000f220000300800 */
[----:B------:R-:W-:Y:S02]  /*4b960*/  @!P1 FMUL R18, R18, 16777216 ;  /* 0x4b80000012129820 */ /* 0x000fe40000400000 */
[----:B------:R-:W-:Y:S02]  /*4b970*/  @!P1 FMUL R19, R19, 16777216 ;  /* 0x4b80000013139820 */ /* 0x000fe40000400000 */
[----:B---3--:R-:W-:Y:S02]  /*4b980*/  @P2 FMUL R17, R17, 0.25 ;  /* 0x3e80000011112820 */ /* 0x008fe40000400000 */
[----:B-----5:R-:W-:Y:S02]  /*4b990*/  @P2 FMUL R16, R16, 0.25 ;  /* 0x3e80000010102820 */ /* 0x020fe40000400000 */
[----:B------:R-:W-:Y:S02]  /*4b9a0*/  @P2 FMUL R15, R15, 0.25 ;  /* 0x3e8000000f0f2820 */ /* 0x000fe40000400000 */
[----:B------:R-:W-:-:S02]  /*4b9b0*/  @P2 FMUL R14, R14, 0.25 ;  /* 0x3e8000000e0e2820 */ /* 0x000fc40000400000 */
[----:B------:R-:W-:Y:S02]  /*4b9c0*/  @P2 FMUL R13, R13, 0.25 ;  /* 0x3e8000000d0d2820 */ /* 0x000fe40000400000 */
[----:B------:R-:W-:Y:S02]  /*4b9d0*/  @P2 FMUL R12, R12, 0.25 ;  /* 0x3e8000000c0c2820 */ /* 0x000fe40000400000 */
[----:B------:R-:W-:Y:S02]  /*4b9e0*/  @!P1 FMUL R13, R13, 16777216 ;  /* 0x4b8000000d0d9820 */ /* 0x000fe40000400000 */
[----:B------:R-:W-:Y:S02]  /*4b9f0*/  @!P1 FMUL R12, R12, 16777216 ;  /* 0x4b8000000c0c9820 */ /* 0x000fe40000400000 */
[----:B------:R-:W-:Y:S02]  /*4ba00*/  @!P1 FMUL R14, R14, 16777216 ;  /* 0x4b8000000e0e9820 */ /* 0x000fe40000400000 */
[----:B0-----:R-:W-:-:S02]  /*4ba10*/  FMUL R20, R2, R12 ;  /* 0x0000000c02147220 */ /* 0x001fc40000400000 */
[C---:B------:R-:W-:Y:S02]  /*4ba20*/  FMUL R12, R2.reuse, R13 ;  /* 0x0000000d020c7220 */ /* 0x040fe40000400000 */
[----:B------:R-:W-:Y:S02]  /*4ba30*/  @!P1 FMUL R15, R15, 16777216 ;  /* 0x4b8000000f0f9820 */ /* 0x000fe40000400000 */
[----:B------:R-:W-:Y:S02]  /*4ba40*/  FMUL R14, R2, R14 ;  /* 0x0000000e020e7220 */ /* 0x000fe40000400000 */
[----:B------:R-:W-:Y:S01]  /*4ba50*/  @!P1 FMUL R16, R16, 16777216 ;  /* 0x4b80000010109820 */ /* 0x000fe20000400000 */
[----:B------:R-:W-:Y:S01]  /*4ba60*/  STL [R1+0x444], R20 ;  /* 0x0004441401007387 */ /* 0x000fe20000100800 */
[----:B------:R-:W-:Y:S02]  /*4ba70*/  @!P1 FMUL R17, R17, 16777216 ;  /* 0x4b80000011119820 */ /* 0x000fe40000400000 */
[C---:B------:R-:W-:Y:S01]  /*4ba80*/  FMUL R13, R2.reuse, R15 ;  /* 0x0000000f020d7220 */ /* 0x040fe20000400000 */
[----:B------:R0:W-:Y:S04]  /*4ba90*/  STL [R1+0x438], R12 ;  /* 0x0004380c01007387 */ /* 0x0001e80000100800 */
[----:B------:R1:W-:Y:S01]  /*4baa0*/  STL [R1+0x440], R14 ;  /* 0x0004400e01007387 */ /* 0x0003e20000100800 */
[----:B0-----:R-:W-:-:S03]  /*4bab0*/  FMUL R12, R2, R16 ;  /* 0x00000010020c7220 */ /* 0x001fc60000400000 */
[----:B------:R0:W-:Y:S01]  /*4bac0*/  STL [R1+0x430], R13 ;  /* 0x0004300d01007387 */ /* 0x0001e20000100800 */
[----:B-1----:R-:W-:-:S03]  /*4bad0*/  FMUL R14, R2, R17 ;  /* 0x00000011020e7220 */ /* 0x002fc60000400000 */
[----:B------:R1:W-:Y:S04]  /*4bae0*/  STL [R1+0x43c], R12 ;  /* 0x00043c0c01007387 */ /* 0x0003e80000100800 */
[----:B------:R-:W-:Y:S01]  /*4baf0*/  STL [R1+0x42c], R14 ;  /* 0x00042c0e01007387 */ /* 0x000fe20000100800 */
[C---:B0-----:R-:W-:Y:S02]  /*4bb00*/  FMUL R13, R2.reuse, R18 ;  /* 0x00000012020d7220 */ /* 0x041fe40000400000 */
[----:B-1----:R-:W-:Y:S02]  /*4bb10*/  FMUL R12, R2, R19 ;  /* 0x00000013020c7220 */ /* 0x002fe40000400000 */
[----:B------:R-:W3:Y:S01]  /*4bb20*/  LDL.LU R2, [R1+0x934] ;  /* 0x0009340001027983 */ /* 0x000ee20000300800 */
[----:B------:R-:W-:-:S02]  /*4bb30*/  FSETP.GT.AND P2, PT, |R3|, 8.50705917302346158658e+37, PT ;  /* 0x7e8000000300780b */ /* 0x000fc40003f44200 */
[----:B------:R-:W-:-:S11]  /*4bb40*/  FSETP.GEU.AND P4, PT, |R3|, 1.175494350822287508e-38, PT ;  /* 0x008000000300780b */ /* 0x000fd60003f8e200 */
[----:B------:R-:W-:-:S04]  /*4bb50*/  @P2 FMUL R3, R3, 0.25 ;  /* 0x3e80000003032820 */ /* 0x000fc80000400000 */
[----:B------:R-:W-:-:S06]  /*4bb60*/  @!P4 FMUL R3, R3, 16777216 ;  /* 0x4b8000000303c820 */ /* 0x000fcc0000400000 */
[----:B------:R-:W0:Y:S01]  /*4bb70*/  MUFU.RCP R3, R3 ;  /* 0x0000000300037308 */ /* 0x000e220000001000 */
[----:B----4-:R-:W-:Y:S02]  /*4bb80*/  @P2 FMUL R11, R11, 0.25 ;  /* 0x3e8000000b0b2820 */ /* 0x010fe40000400000 */
[----:B--2---:R-:W-:Y:S02]  /*4bb90*/  @P2 FMUL R10, R10, 0.25 ;  /* 0x3e8000000a0a2820 */ /* 0x004fe40000400000 */
[----:B------:R-:W-:Y:S02]  /*4bba0*/  @P2 FMUL R9, R9, 0.25 ;  /* 0x3e80000009092820 */ /* 0x000fe40000400000 */
[----:B------:R-:W-:Y:S02]  /*4bbb0*/  @P2 FMUL R8, R8, 0.25 ;  /* 0x3e80000008082820 */ /* 0x000fe40000400000 */
[----:B------:R-:W-:Y:S02]  /*4bbc0*/  @P2 FMUL R7, R7, 0.25 ;  /* 0x3e80000007072820 */ /* 0x000fe40000400000 */
[----:B------:R-:W-:-:S02]  /*4bbd0*/  @P2 FMUL R6, R6, 0.25 ;  /* 0x3e80000006062820 */ /* 0x000fc40000400000 */
[----:B------:R-:W-:Y:S02]  /*4bbe0*/  @P2 FMUL R5, R5, 0.25 ;  /* 0x3e80000005052820 */ /* 0x000fe40000400000 */
[----:B------:R-:W-:Y:S02]  /*4bbf0*/  @P2 FMUL R4, R4, 0.25 ;  /* 0x3e80000004042820 */ /* 0x000fe40000400000 */
[----:B------:R-:W-:Y:S02]  /*4bc00*/  @!P4 FMUL R11, R11, 16777216 ;  /* 0x4b8000000b0bc820 */ /* 0x000fe40000400000 */
[----:B------:R-:W-:Y:S02]  /*4bc10*/  @!P4 FMUL R10, R10, 16777216 ;  /* 0x4b8000000a0ac820 */ /* 0x000fe40000400000 */
[----:B------:R-:W-:Y:S02]  /*4bc20*/  @!P4 FMUL R9, R9, 16777216 ;  /* 0x4b8000000909c820 */ /* 0x000fe40000400000 */
[----:B------:R-:W-:-:S02]  /*4bc30*/  @!P4 FMUL R8, R8, 16777216 ;  /* 0x4b8000000808c820 */ /* 0x000fc40000400000 */
[----:B------:R-:W-:Y:S02]  /*4bc40*/  @!P4 FMUL R7, R7, 16777216 ;  /* 0x4b8000000707c820 */ /* 0x000fe40000400000 */
[----:B------:R-:W-:Y:S02]  /*4bc50*/  @!P4 FMUL R6, R6, 16777216 ;  /* 0x4b8000000606c820 */ /* 0x000fe40000400000 */
[----:B------:R-:W-:Y:S02]  /*4bc60*/  @!P4 FMUL R5, R5, 16777216 ;  /* 0x4b8000000505c820 */ /* 0x000fe40000400000 */
[----:B------:R-:W-:Y:S02]  /*4bc70*/  @!P4 FMUL R4, R4, 16777216 ;  /* 0x4b8000000404c820 */ /* 0x000fe40000400000 */
[C---:B0-----:R-:W-:Y:S02]  /*4bc80*/  FMUL R11, R3.reuse, R11 ;  /* 0x0000000b030b7220 */ /* 0x041fe40000400000 */
[C---:B------:R-:W-:Y:S01]  /*4bc90*/  FMUL R10, R3.reuse, R10 ;  /* 0x0000000a030a7220 */ /* 0x040fe20000400000 */
[----:B------:R-:W-:Y:S01]  /*4bca0*/  STL [R1+0x434], R13 ;  /* 0x0004340d01007387 */ /* 0x000fe20000100800 */
[----:B------:R-:W-:-:S02]  /*4bcb0*/  FMUL R9, R3, R9 ;  /* 0x0000000903097220 */ /* 0x000fc40000400000 */
[C---:B------:R-:W-:Y:S01]  /*4bcc0*/  FMUL R8, R3.reuse, R8 ;  /* 0x0000000803087220 */ /* 0x040fe20000400000 */
[----:B------:R-:W-:Y:S01]  /*4bcd0*/  STL [R1+0x428], R12 ;  /* 0x0004280c01007387 */ /* 0x000fe20000100800 */
[C---:B------:R-:W-:Y:S02]  /*4bce0*/  FMUL R7, R3.reuse, R7 ;  /* 0x0000000703077220 */ /* 0x040fe40000400000 */
[C---:B------:R-:W-:Y:S01]  /*4bcf0*/  FMUL R6, R3.reuse, R6 ;  /* 0x0000000603067220 */ /* 0x040fe20000400000 */
[----:B------:R-:W-:Y:S01]  /*4bd00*/  STL [R1+0x37c], R11 ;  /* 0x00037c0b01007387 */ /* 0x000fe20000100800 */
[C---:B------:R-:W-:Y:S02]  /*4bd10*/  FMUL R5, R3.reuse, R5 ;  /* 0x0000000503057220 */ /* 0x040fe40000400000 */
[----:B------:R-:W-:Y:S01]  /*4bd20*/  FMUL R4, R3, R4 ;  /* 0x0000000403047220 */ /* 0x000fe20000400000 */
[----:B------:R-:W-:Y:S04]  /*4bd30*/  STL [R1+0x374], R10 ;  /* 0x0003740a01007387 */ /* 0x000fe80000100800 */
[----:B------:R-:W-:Y:S04]  /*4bd40*/  STL [R1+0x378], R9 ;  /* 0x0003780901007387 */ /* 0x000fe80000100800 */
[----:B------:R-:W-:Y:S04]  /*4bd50*/  STL [R1+0x36c], R8 ;  /* 0x00036c0801007387 */ /* 0x000fe80000100800 */
[----:B------:R-:W-:Y:S04]  /*4bd60*/  STL [R1+0x370], R7 ;  /* 0x0003700701007387 */ /* 0x000fe80000100800 */
[----:B------:R-:W-:Y:S04]  /*4bd70*/  STL [R1+0x364], R6 ;  /* 0x0003640601007387 */ /* 0x000fe80000100800 */
[----:B------:R-:W-:Y:S04]  /*4bd80*/  STL [R1+0x368], R5 ;  /* 0x0003680501007387 */ /* 0x000fe80000100800 */
[----:B------:R0:W-:Y:S01]  /*4bd90*/  STL [R1+0x360], R4 ;  /* 0x0003600401007387 */ /* 0x0001e20000100800 */
        /* <DEDUP_REMOVED lines=26> */
[----:B------:R-:W2:Y:S04]  /*4bf40*/  LDL.LU R3, [R1+0x2b8] ;  /* 0x0002b80001037983 */ /* 0x000ea80000300800 */
[----:B------:R-:W3:Y:S04]  /*4bf50*/  LDL.LU R4, [R1+0x2bc] ;  /* 0x0002bc0001047983 */ /* 0x000ee80000300800 */
[----:B------:R0:W-:Y:S04]  /*4bf60*/  STL [R1+0x19c], R6 ;  /* 0x00019c0601007387 */ /* 0x0001e80000100800 */
[----:B------:R-:W4:Y:S04]  /*4bf70*/  LDL.LU R5, [R1+0x2c8] ;  /* 0x0002c80001057983 */ /* 0x000f280000300800 */
[----:B0-----:R-:W5:Y:S04]  /*4bf80*/  LDL.LU R6, [R1+0x2cc] ;  /* 0x0002cc0001067983 */ /* 0x001f680000300800 */
        /* <DEDUP_REMOVED lines=10> */
[----:B------:R-:W5:Y:S02]  /*4c030*/  LDL.LU R14, [R1+0x2c4] ;  /* 0x0002c400010e7983 */ /* 0x000f640000300800 */
[----:B------:R-:W-:Y:S02]  /*4c040*/  @!P1 FMUL R0, R0, 16777216 ;  /* 0x4b80000000009820 */ /* 0x000fe40000400000 */
[----:B------:R-:W5:Y:S04]  /*4c050*/  LDL.LU R15, [R1+0x320] ;  /* 0x00032000010f7983 */ /* 0x000f680000300800 */
[----:B------:R-:W0:Y:S01]  /*4c060*/  MUFU.RCP R0, R0 ;  /* 0x0000000000007308 */ /* 0x000e220000001000 */
[----:B------:R-:W5:Y:S04]  /*4c070*/  LDL.LU R16, [R1+0x324] ;  /* 0x0003240001107983 */ /* 0x000f680000300800 */
[----:B------:R-:W5:Y:S04]  /*4c080*/  LDL.LU R17, [R1+0x330] ;  /* 0x0003300001117983 */ /* 0x000f680000300800 */
[----:B------:R-:W5:Y:S01]  /*4c090*/  LDL.LU R18, [R1+0x334] ;  /* 0x0003340001127983 */ /* 0x000f620000300800 */
[----:B--2---:R-:W-:-:S02]  /*4c0a0*/  @P2 FMUL R3, R3, 0.25 ;  /* 0x3e80000003032820 */ /* 0x004fc40000400000 */
[----:B---3--:R-:W-:Y:S02]  /*4c0b0*/  @P2 FMUL R4, R4, 0.25 ;  /* 0x3e80000004042820 */ /* 0x008fe40000400000 */
[----:B----4-:R-:W-:Y:S02]  /*4c0c0*/  @P2 FMUL R5, R5, 0.25 ;  /* 0x3e80000005052820 */ /* 0x010fe40000400000 */
[----:B-----5:R-:W-:Y:S02]  /*4c0d0*/  @P2 FMUL R6, R6, 0.25 ;  /* 0x3e80000006062820 */ /* 0x020fe40000400000 */
[----:B------:R-:W-:Y:S02]  /*4c0e0*/  @P2 FMUL R7, R7, 0.25 ;  /* 0x3e80000007072820 */ /* 0x000fe40000400000 */
[----:B------:R-:W-:Y:S02]  /*4c0f0*/  @P2 FMUL R8, R8, 0.25 ;  /* 0x3e80000008082820 */ /* 0x000fe40000400000 */
[----:B------:R-:W-:-:S02]  /*4c100*/  @P2 FMUL R9, R9, 0.25 ;  /* 0x3e80000009092820 */ /* 0x000fc40000400000 */
[----:B------:R-:W-:Y:S02]  /*4c110*/  @P2 FMUL R10, R10, 0.25 ;  /* 0x3e8000000a0a2820 */ /* 0x000fe40000400000 */
[----:B------:R-:W-:Y:S02]  /*4c120*/  @!P1 FMUL R9, R9, 16777216 ;  /* 0x4b80000009099820 */ /* 0x000fe40000400000 */
[----:B------:R-:W-:Y:S02]  /*4c130*/  @!P1 FMUL R10, R10, 16777216 ;  /* 0x4b8000000a0a9820 */ /* 0x000fe40000400000 */
[----:B------:R-:W-:Y:S02]  /*4c140*/  @!P1 FMUL R8, R8, 16777216 ;  /* 0x4b80000008089820 */ /* 0x000fe40000400000 */
[----:B------:R-:W-:Y:S02]  /*4c150*/  @!P1 FMUL R7, R7, 16777216 ;  /* 0x4b80000007079820 */ /* 0x000fe40000400000 */
[----:B------:R-:W-:-:S02]  /*4c160*/  @!P1 FMUL R6, R6, 16777216 ;  /* 0x4b80000006069820 */ /* 0x000fc40000400000 */
[C---:B0-----:R-:W-:Y:S02]  /*4c170*/  FMUL R10, R0.reuse, R10 ;  /* 0x0000000a000a7220 */ /* 0x041fe40000400000 */
[----:B------:R-:W-:Y:S02]  /*4c180*/  @!P1 FMUL R5, R5, 16777216 ;  /* 0x4b80000005059820 */ /* 0x000fe40000400000 */
[C---:B------:R-:W-:Y:S02]  /*4c190*/  FMUL R9, R0.reuse, R9 ;  /* 0x0000000900097220 */ /* 0x040fe40000400000 */
[C---:B------:R-:W-:Y:S02]  /*4c1a0*/  FMUL R8, R0.reuse, R8 ;  /* 0x0000000800087220 */ /* 0x040fe40000400000 */
[C---:B------:R-:W-:Y:S01]  /*4c1b0*/  FMUL R7, R0.reuse, R7 ;  /* 0x0000000700077220 */ /* 0x040fe20000400000 */
[----:B------:R-:W-:Y:S01]  /*4c1c0*/  STL [R1+0x394], R10 ;  /* 0x0003940a01007387 */ /* 0x000fe20000100800 */
[----:B------:R-:W-:-:S02]  /*4c1d0*/  FMUL R6, R0, R6 ;  /* 0x0000000600067220 */ /* 0x000fc40000400000 */
[----:B------:R-:W-:Y:S01]  /*4c1e0*/  FMUL R5, R0, R5 ;  /* 0x0000000500057220 */ /* 0x000fe20000400000 */
[----:B------:R-:W-:Y:S01]  /*4c1f0*/  STL [R1+0x388], R9 ;  /* 0x0003880901007387 */ /* 0x000fe20000100800 */
[----:B------:R-:W-:Y:S02]  /*4c200*/  @!P1 FMUL R4, R4, 16777216 ;  /* 0x4b80000004049820 */ /* 0x000fe40000400000 */
[----:B------:R-:W-:Y:S01]  /*4c210*/  @!P1 FMUL R3, R3, 16777216 ;  /* 0x4b80000003039820 */ /* 0x000fe20000400000 */
[----:B------:R-:W-:Y:S01]  /*4c220*/  STL [R1+0x390], R8 ;  /* 0x0003900801007387 */ /* 0x000fe20000100800 */
[----:B------:R-:W-:-:S03]  /*4c230*/  FMUL R4, R0, R4 ;  /* 0x0000000400047220 */ /* 0x000fc60000400000 */
[----:B------:R-:W-:Y:S01]  /*4c240*/  STL [R1+0x380], R7 ;  /* 0x0003800701007387 */ /* 0x000fe20000100800 */
[----:B------:R-:W-:-:S03]  /*4c250*/  FMUL R3, R0, R3 ;  /* 0x0000000300037220 */ /* 0x000fc60000400000 */
[----:B------:R-:W-:Y:S04]  /*4c260*/  STL [R1+0x38c], R6 ;  /* 0x00038c0601007387 */ /* 0x000fe80000100800 */
[----:B------:R0:W-:Y:S04]  /*4c270*/  STL [R1+0x33c], R5 ;  /* 0x00033c0501007387 */ /* 0x0001e80000100800 */
[----:B------:R-:W2:Y:S01]  /*4c280*/  LDL.LU R0, [R1+0x938] ;  /* 0x0009380001007983 */ /* 0x000ea20000300800 */
[C---:B------:R-:W-:Y:S02]  /*4c290*/  FSETP.GT.AND P2, PT, |R2|.reuse, 8.50705917302346158658e+37, PT ;  /* 0x7e8000000200780b */ /* 0x040fe40003f44200 */
[----:B------:R-:W-:-:S11]  /*4c2a0*/  FSETP.GEU.AND P4, PT, |R2|, 1.175494350822287508e-38, PT ;  /* 0x008000000200780b */ /* 0x000fd60003f8e200 */
[----:B------:R-:W-:-:S04]  /*4c2b0*/  @P2 FMUL R2, R2, 0.25 ;  /* 0x3e80000002022820 */ /* 0x000fc80000400000 */
[----:B------:R-:W-:-:S06]  /*4c2c0*/  @!P4 FMUL R2, R2, 16777216 ;  /* 0x4b8000000202c820 */ /* 0x000fcc0000400000 */
[----:B------:R-:W0:Y:S01]  /*4c2d0*/  MUFU.RCP R2, R2 ;  /* 0x0000000200027308 */ /* 0x000e220000001000 */
[----:B------:R-:W-:Y:S02]  /*4c2e0*/  @P2 FMUL R18, R18, 0.25 ;  /* 0x3e80000012122820 */ /* 0x000fe40000400000 */
[----:B------:R-:W-:Y:S02]  /*4c2f0*/  @P2 FMUL R17, R17, 0.25 ;  /* 0x3e80000011112820 */ /* 0x000fe40000400000 */
[----:B------:R-:W-:Y:S02]  /*4c300*/  @!P4 FMUL R18, R18, 16777216 ;  /* 0x4b8000001212c820 */ /* 0x000fe40000400000 */
[----:B------:R-:W-:Y:S02]  /*4c310*/  @P2 FMUL R16, R16, 0.25 ;  /* 0x3e80000010102820 */ /* 0x000fe40000400000 */
[----:B------:R-:W-:Y:S01]  /*4c320*/  @!P4 FMUL R17, R17, 16777216 ;  /* 0x4b8000001111c820 */ /* 0x000fe20000400000 */
[----:B------:R-:W-:Y:S01]  /*4c330*/  STL [R1+0x384], R4 ;  /* 0x0003840401007387 */ /* 0x000fe20000100800 */
[----:B------:R-:W-:-:S02]  /*4c340*/  @P2 FMUL R15, R15, 0.25 ;  /* 0x3e8000000f0f2820 */ /* 0x000fc40000400000 */
[----:B------:R-:W-:Y:S01]  /*4c350*/  @P2 FMUL R14, R14, 0.25 ;  /* 0x3e8000000e0e2820 */ /* 0x000fe20000400000 */
[----:B------:R1:W-:Y:S01]  /*4c360*/  STL [R1+0x338], R3 ;  /* 0x0003380301007387 */ /* 0x0003e20000100800 */
[----:B------:R-:W-:Y:S02]  /*4c370*/  @!P4 FMUL R16, R16, 16777216 ;  /* 0x4b8000001010c820 */ /* 0x000fe40000400000 */
[----:B0-----:R-:W-:Y:S02]  /*4c380*/  FMUL R5, R2, R18 ;  /* 0x0000001202057220 */ /* 0x001fe40000400000 */
[----:B------:R-:W-:Y:S02]  /*4c390*/  @!P4 FMUL R15, R15, 16777216 ;  /* 0x4b8000000f0fc820 */ /* 0x000fe40000400000 */
[----:B------:R-:W-:Y:S02]  /*4c3a0*/  @!P4 FMUL R14, R14, 16777216 ;  /* 0x4b8000000e0ec820 */ /* 0x000fe40000400000 */
[----:B-1----:R-:W-:Y:S01]  /*4c3b0*/  FMUL R3, R2, R17 ;  /* 0x0000001102037220 */ /* 0x002fe20000400000 */
[----:B------:R0:W-:Y:S01]  /*4c3c0*/  STL [R1+0x324], R5 ;  /* 0x0003240501007387 */ /* 0x0001e20000100800 */
[----:B------:R-:W-:-:S02]  /*4c3d0*/  @P2 FMUL R13, R13, 0.25 ;  /* 0x3e8000000d0d2820 */ /* 0x000fc40000400000 */
[----:B------:R-:W-:Y:S01]  /*4c3e0*/  @P2 FMUL R12, R12, 0.25 ;  /* 0x3e8000000c0c2820 */ /* 0x000fe20000400000 */
[----:B------:R1:W-:Y:S01]  /*4c3f0*/  STL [R1+0x2cc], R3 ;  /* 0x0002cc0301007387 */ /* 0x0003e20000100800 */
[----:B------:R-:W-:Y:S02]  /*4c400*/  @P2 FMUL R11, R11, 0.25 ;  /* 0x3e8000000b0b2820 */ /* 0x000fe40000400000 */
[C---:B------:R-:W-:Y:S02]  /*4c410*/  FMUL R6, R2.reuse, R16 ;  /* 0x0000001002067220 */ /* 0x040fe40000400000 */
[C---:B0-----:R-:W-:Y:S02]  /*4c420*/  FMUL R5, R2.reuse, R15 ;  /* 0x0000000f02057220 */ /* 0x041fe40000400000 */
[----:B------:R-:W-:Y:S02]  /*4c430*/  @!P4 FMUL R13, R13, 16777216 ;  /* 0x4b8000000d0dc820 */ /* 0x000fe40000400000 */
[----:B-1----:R-:W-:Y:S01]  /*4c440*/  FMUL R3, R2, R14 ;  /* 0x0000000e02037220 */ /* 0x002fe20000400000 */
[----:B------:R0:W-:Y:S01]  /*4c450*/  STL [R1+0x320], R6 ;  /* 0x0003200601007387 */ /* 0x0001e20000100800 */
[----:B------:R-:W-:-:S02]  /*4c460*/  @!P4 FMUL R12, R12, 16777216 ;  /* 0x4b8000000c0cc820 */ /* 0x000fc40000400000 */
[----:B------:R-:W-:Y:S01]  /*4c470*/  @!P4 FMUL R11, R11, 16777216 ;  /* 0x4b8000000b0bc820 */ /* 0x000fe20000400000 */
[----:B------:R1:W-:Y:S04]  /*4c480*/  STL [R1+0x2c4], R5 ;  /* 0x0002c40501007387 */ /* 0x0003e80000100800 */
[----:B------:R3:W-:Y:S01]  /*4c490*/  STL [R1+0x2c8], R3 ;  /* 0x0002c80301007387 */ /* 0x0007e20000100800 */
[C---:B0-----:R-:W-:Y:S02]  /*4c4a0*/  FMUL R6, R2.reuse, R13 ;  /* 0x0000000d02067220 */ /* 0x041fe40000400000 */
[C---:B-1----:R-:W-:Y:S02]  /*4c4b0*/  FMUL R5, R2.reuse, R12 ;  /* 0x0000000c02057220 */ /* 0x042fe40000400000 */
[----:B---3--:R-:W-:Y:S01]  /*4c4c0*/  FMUL R3, R2, R11 ;  /* 0x0000000b02037220 */ /* 0x008fe20000400000 */
[----:B------:R-:W-:Y:S04]  /*4c4d0*/  STL [R1+0x2bc], R6 ;  /* 0x0002bc0601007387 */ /* 0x000fe80000100800 */
[----:B------:R-:W-:Y:S04]  /*4c4e0*/  STL [R1+0x2c0], R5 ;  /* 0x0002c00501007387 */ /* 0x000fe80000100800 */
[----:B------:R0:W-:Y:S01]  /*4c4f0*/  STL [R1+0x2b8], R3 ;  /* 0x0002b80301007387 */ /* 0x0001e20000100800 */
[C---:B--2---:R-:W-:Y:S01]  /*4c500*/  FMUL R19, R0.reuse, 8388608 ;  /* 0x4b00000000137820 */ /* 0x044fe20000400000 */
[----:B------:R-:W-:-:S04]  /*4c510*/  FSETP.GEU.AND P1, PT, R0, 1.175494350822287508e-38, PT ;  /* 0x008000000000780b */ /* 0x000fc80003f2e000 */
[----:B------:R-:W-:-:S04]  /*4c520*/  FSEL R19, R19, R0, !P1 ;  /* 0x0000000013137208 */ /* 0x000fc80004800000 */
[----:B------:R-:W-:-:S04]  /*4c530*/  IADD3 R2, R19, -0x3f3504f3, RZ ;  /* 0xc0cafb0d13027810 */ /* 0x000fc80007ffe0ff */
[----:B------:R-:W-:-:S04]  /*4c540*/  LOP3.LUT R2, R2, 0xff800000, RZ, 0xc0, !PT ;  /* 0xff80000002027812 */ /* 0x000fc800078ec0ff */
[----:B0-----:R0:W1:Y:S01]  /*4c550*/  I2F R3, R2 ;  /* 0x0000000200037306 */ /* 0x0010620000201400 */
[----:B------:R-:W-:Y:S02]  /*4c560*/  FSEL R4, RZ, -23, P1 ;  /* 0xc1b80000ff047808 */ /* 0x000fe40000800000 */
[----:B0-----:R-:W-:-:S05]  /*4c570*/  IADD3 R2, R19, -R2, RZ ;  /* 0x8000000213027210 */ /* 0x001fca0007ffe0ff */
        /* <DEDUP_REMOVED lines=14> */
[----:B------:R-:W-:Y:S02]  /*4c660*/  FFMA.FTZ R2, R2, 1.4426950216293334961, R3 ;  /* 0x3fb8aa3b02027823 */ /* 0x000fe40000010003 */
[----:B------:R-:W2:Y:S02]  /*4c670*/  LDL.LU R3, [R1+0x2d8] ;  /* 0x0002d80001037983 */ /* 0x000ea40000300800 */
[----:B------:R-:W-:Y:S02]  /*4c680*/  FADD R5, R4, R2 ;  /* 0x0000000204057221 */ /* 0x000fe40000000000 */
[----:B------:R-:W-:-:S04]  /*4c690*/  @P1 IMAD.MOV.U32 R2, RZ, RZ, 0x7f800000 ;  /* 0x7f800000ff021424 */ /* 0x000fc800078e00ff */
[----:B------:R-:W-:Y:S01]  /*4c6a0*/  @P1 FFMA.FTZ R5, R19, R2, +INF ;  /* 0x7f80000013051423 */ /* 0x000fe20000010002 */
[C---:B------:R-:W-:Y:S01]  /*4c6b0*/  FSETP.GT.AND P1, PT, |R0|.reuse, 8.50705917302346158658e+37, PT ;  /* 0x7e8000000000780b */ /* 0x040fe20003f24200 */
[----:B------:R-:W3:Y:S01]  /*4c6c0*/  LDL.LU R2, [R1+0x2dc] ;  /* 0x0002dc0001027983 */ /* 0x000ee20000300800 */
[----:B------:R-:W-:-:S03]  /*4c6d0*/  FSETP.GEU.AND P2, PT, |R0|, 1.175494350822287508e-38, PT ;  /* 0x008000000000780b */ /* 0x000fc60003f4e200 */
[----:B------:R0:W-:Y:S04]  /*4c6e0*/  STL [R1+0x158], R5 ;  /* 0x0001580501007387 */ /* 0x0001e80000100800 */
[----:B------:R-:W4:Y:S04]  /*4c6f0*/  LDL.LU R4, [R1+0x2a8] ;  /* 0x0002a80001047983 */ /* 0x000f280000300800 */
[----:B------:R-:W5:Y:S04]  /*4c700*/  LDL.LU R9, [R1+0x2ac] ;  /* 0x0002ac0001097983 */ /* 0x000f680000300800 */
[----:B------:R-:W5:Y:S04]  /*4c710*/  LDL.LU R8, [R1+0x2e8] ;  /* 0x0002e80001087983 */ /* 0x000f680000300800 */
[----:B------:R-:W5:Y:S04]  /*4c720*/  LDL.LU R7, [R1+0x2ec] ;  /* 0x0002ec0001077983 */ /* 0x000f680000300800 */
[----:B------:R-:W5:Y:S04]  /*4c730*/  LDL.LU R6, [R1+0x348] ;  /* 0x0003480001067983 */ /* 0x000f680000300800 */
[----:B0-----:R-:W5:Y:S01]  /*4c740*/  LDL.LU R5, [R1+0x34c] ;  /* 0x00034c0001057983 */ /* 0x001f620000300800 */
[----:B------:R-:W-:-:S04]  /*4c750*/  @P1 FMUL R0, R0, 0.25 ;  /* 0x3e80000000001820 */ /* 0x000fc80000400000 */
[----:B------:R-:W-:-:S04]  /*4c760*/  @!P2 FMUL R0, R0, 16777216 ;  /* 0x4b8000000000a820 */ /* 0x000fc80000400000 */
[----:B------:R0:W1:Y:S02]  /*4c770*/  MUFU.RCP R10, R0 ;  /* 0x00000000000a7308 */ /* 0x0000640000001000 */
[----:B0-----:R-:W5:Y:S01]  /*4c780*/  LDL.LU R0, [R1+0x93c] ;  /* 0x00093c0001007983 */ /* 0x001f620000300800 */
[----:B--2---:R-:W-:-:S04]  /*4c790*/  @P1 FMUL R3, R3, 0.25 ;  /* 0x3e80000003031820 */ /* 0x004fc80000400000 */
[----:B------:R-:W-:Y:S02]  /*4c7a0*/  @!P2 FMUL R3, R3, 16777216 ;  /* 0x4b8000000303a820 */ /* 0x000fe40000400000 */
[----:B---3--:R-:W-:Y:S02]  /*4c7b0*/  @P1 FMUL R2, R2, 0.25 ;  /* 0x3e80000002021820 */ /* 0x008fe40000400000 */
[----:B----4-:R-:W-:Y:S02]  /*4c7c0*/  @P1 FMUL R4, R4, 0.25 ;  /* 0x3e80000004041820 */ /* 0x010fe40000400000 */
        /* <DEDUP_REMOVED lines=8> */
[----:B-1----:R-:W-:-:S02]  /*4c850*/  FMUL R11, R10, R5 ;  /* 0x000000050a0b7220 */ /* 0x002fc40000400000 */
[----:B------:R-:W-:Y:S02]  /*4c860*/  FMUL R6, R10, R6 ;  /* 0x000000060a067220 */ /* 0x000fe40000400000 */
[----:B------:R-:W-:Y:S02]  /*4c870*/  @!P2 FMUL R8, R8, 16777216 ;  /* 0x4b8000000808a820 */ /* 0x000fe40000400000 */
[----:B------:R-:W-:Y:S02]  /*4c880*/  FMUL R5, R10, R7 ;  /* 0x000000070a057220 */ /* 0x000fe40000400000 */
[----:B------:R-:W-:Y:S01]  /*4c890*/  @!P2 FMUL R9, R9, 16777216 ;  /* 0x4b8000000909a820 */ /* 0x000fe20000400000 */
[----:B------:R-:W-:Y:S01]  /*4c8a0*/  STL [R1+0x334], R11 ;  /* 0x0003340b01007387 */ /* 0x000fe20000100800 */
[----:B------:R-:W-:Y:S02]  /*4c8b0*/  @!P2 FMUL R4, R4, 16777216 ;  /* 0x4b8000000404a820 */ /* 0x000fe40000400000 */
[----:B------:R-:W-:Y:S01]  /*4c8c0*/  @!P2 FMUL R2, R2, 16777216 ;  /* 0x4b8000000202a820 */ /* 0x000fe20000400000 */
[----:B------:R0:W-:Y:S01]  /*4c8d0*/  STL [R1+0x32c], R6 ;  /* 0x00032c0601007387 */ /* 0x0001e20000100800 */
[----:B------:R-:W-:Y:S01]  /*4c8e0*/  FMUL R7, R10, R8 ;  /* 0x000000080a077220 */ /* 0x000fe20000400000 */
[C---:B------:R-:W-:Y:S01]  /*4c8f0*/  FSETP.GEU.AND P1, PT, R0.reuse, 1.175494350822287508e-38, PT ;  /* 0x008000000000780b */ /* 0x040fe20003f2e000 */
[----:B------:R-:W-:Y:S01]  /*4c900*/  FMUL R14, R0, 8388608 ;  /* 0x4b000000000e7820 */ /* 0x000fe20000400000 */
[----:B------:R1:W-:Y:S01]  /*4c910*/  STL [R1+0x330], R5 ;  /* 0x0003300501007387 */ /* 0x0003e20000100800 */
[----:B0-----:R-:W-:-:S03]  /*4c920*/  FMUL R6, R10, R9 ;  /* 0x000000090a067220 */ /* 0x001fc60000400000 */
[----:B------:R-:W-:Y:S01]  /*4c930*/  STL [R1+0x2ec], R7 ;  /* 0x0002ec0701007387 */ /* 0x000fe20000100800 */
[C---:B-1----:R-:W-:Y:S02]  /*4c940*/  FMUL R5, R10.reuse, R4 ;  /* 0x000000040a057220 */ /* 0x042fe40000400000 */
[C---:B------:R-:W-:Y:S02]  /*4c950*/  FMUL R4, R10.reuse, R2 ;  /* 0x000000020a047220 */ /* 0x040fe40000400000 */
[----:B------:R-:W-:Y:S01]  /*4c960*/  FMUL R2, R10, R3 ;  /* 0x000000030a027220 */ /* 0x000fe20000400000 */
[----:B------:R-:W-:Y:S01]  /*4c970*/  STL [R1+0x328], R6 ;  /* 0x0003280601007387 */ /* 0x000fe20000100800 */
[----:B------:R-:W-:-:S03]  /*4c980*/  FSEL R14, R14, R0, !P1 ;  /* 0x000000000e0e7208 */ /* 0x000fc60004800000 */
[----:B------:R-:W-:Y:S04]  /*4c990*/  STL [R1+0x2dc], R5 ;  /* 0x0002dc0501007387 */ /* 0x000fe80000100800 */
[----:B------:R-:W-:Y:S04]  /*4c9a0*/  STL [R1+0x2e8], R4 ;  /* 0x0002e80401007387 */ /* 0x000fe80000100800 */
[----:B------:R0:W-:Y:S02]  /*4c9b0*/  STL [R1+0x2d8], R2 ;  /* 0x0002d80201007387 */ /* 0x0001e40000100800 */
[----:B0-----:R-:W-:-:S04]  /*4c9c0*/  IADD3 R2, R14, -0x3f3504f3, RZ ;  /* 0xc0cafb0d0e027810 */ /* 0x001fc80007ffe0ff */
[----:B------:R-:W-:-:S04]  /*4c9d0*/  LOP3.LUT R2, R2, 0xff800000, RZ, 0xc0, !PT ;  /* 0xff80000002027812 */ /* 0x000fc800078ec0ff */
[----:B------:R0:W1:Y:S01]  /*4c9e0*/  I2F R3, R2 ;  /* 0x0000000200037306 */ /* 0x0000620000201400 */
        /* <DEDUP_REMOVED lines=19> */
[----:B------:R-:W-:Y:S01]  /*4cb20*/  @P1 FFMA.FTZ R5, R14, R2, +INF ;  /* 0x7f8000000e051423 */ /* 0x000fe20000010002 */
[C---:B------:R-:W-:Y:S01]  /*4cb30*/  FSETP.GT.AND P1, PT, |R0|.reuse, 8.50705917302346158658e+37, PT ;  /* 0x7e8000000000780b */ /* 0x040fe20003f24200 */
[----:B------:R-:W2:Y:S01]  /*4cb40*/  LDL.LU R2, [R1+0x2d0] ;  /* 0x0002d00001027983 */ /* 0x000ea20000300800 */
[----:B------:R-:W-:-:S03]  /*4cb50*/  FSETP.GEU.AND P2, PT, |R0|, 1.175494350822287508e-38, PT ;  /* 0x008000000000780b */ /* 0x000fc60003f4e200 */
[----:B------:R-:W3:Y:S04]  /*4cb60*/  LDL.LU R3, [R1+0x2d4] ;  /* 0x0002d40001037983 */ /* 0x000ee80000300800 */
[----:B------:R0:W-:Y:S04]  /*4cb70*/  STL [R1+0x154], R5 ;  /* 0x0001540501007387 */ /* 0x0001e80000100800 */
[----:B------:R-:W4:Y:S04]  /*4cb80*/  LDL.LU R4, [R1+0x2a0] ;  /* 0x0002a00001047983 */ /* 0x000f280000300800 */
[----:B0-----:R-:W5:Y:S04]  /*4cb90*/  LDL.LU R5, [R1+0x2a4] ;  /* 0x0002a40001057983 */ /* 0x001f680000300800 */
[----:B------:R-:W5:Y:S04]  /*4cba0*/  LDL.LU R6, [R1+0x2e0] ;  /* 0x0002e00001067983 */ /* 0x000f680000300800 */
[----:B------:R-:W5:Y:S01]  /*4cbb0*/  LDL.LU R7, [R1+0x2e4] ;  /* 0x0002e40001077983 */ /* 0x000f620000300800 */
[----:B------:R-:W-:-:S03]  /*4cbc0*/  @P1 FMUL R0, R0, 0.25 ;  /* 0x3e80000000001820 */ /* 0x000fc60000400000 */
[----:B------:R-:W5:Y:S04]  /*4cbd0*/  LDL.LU R8, [R1+0x340] ;  /* 0x0003400001087983 */ /* 0x000f680000300800 */
[----:B------:R-:W5:Y:S01]  /*4cbe0*/  LDL.LU R9, [R1+0x344] ;  /* 0x0003440001097983 */ /* 0x000f620000300800 */
[----:B------:R-:W-:-:S04]  /*4cbf0*/  @!P2 FMUL R0, R0, 16777216 ;  /* 0x4b8000000000a820 */ /* 0x000fc80000400000 */
[----:B------:R0:W1:Y:S02]  /*4cc00*/  MUFU.RCP R10, R0 ;  /* 0x00000000000a7308 */ /* 0x0000640000001000 */
[----:B0-----:R-:W5:Y:S01]  /*4cc10*/  LDL.LU R0, [R1+0x940] ;  /* 0x0009400001007983 */ /* 0x001f620000300800 */
[----:B------:R-:W-:-:S04]  /*4cc20*/  LOP3.LUT R28, R28, 0xfeffffff, RZ, 0xc0, !PT ;  /* 0xfeffffff1c1c7812 */ /* 0x000fc800078ec0ff */
[----:B------:R-:W-:Y:S02]  /*4cc30*/  @P0 LOP3.LUT R28, R28, 0x1000000, RZ, 0xfc, !PT ;  /* 0x010000001c1c0812 */ /* 0x000fe400078efcff */
[----:B------:R-:W-:Y:S01]  /*4cc40*/  FSETP.NEU.AND P0, PT, R29, RZ, PT ;  /* 0x000000ff1d00720b */ /* 0x000fe20003f0d000 */
[----:B--2---:R-:W-:Y:S02]  /*4cc50*/  @P1 FMUL R2, R2, 0.25 ;  /* 0x3e80000002021820 */ /* 0x004fe40000400000 */
[----:B---3--:R-:W-:Y:S02]  /*4cc60*/  @P1 FMUL R3, R3, 0.25 ;  /* 0x3e80000003031820 */ /* 0x008fe40000400000 */
[----:B------:R-:W-:Y:S02]  /*4cc70*/  @!P2 FMUL R2, R2, 16777216 ;  /* 0x4b8000000202a820 */ /* 0x000fe40000400000 */
[----:B----4-:R-:W-:Y:S02]  /*4cc80*/  @P1 FMUL R4, R4, 0.25 ;  /* 0x3e80000004041820 */ /* 0x010fe40000400000 */
[----:B-----5:R-:W-:-:S02]  /*4cc90*/  @P1 FMUL R5, R5, 0.25 ;  /* 0x3e80000005051820 */ /* 0x020fc40000400000 */
[----:B------:R-:W-:Y:S02]  /*4cca0*/  @P1 FMUL R6, R6, 0.25 ;  /* 0x3e80000006061820 */ /* 0x000fe40000400000 */
[----:B------:R-:W-:Y:S02]  /*4ccb0*/  @P1 FMUL R7, R7, 0.25 ;  /* 0x3e80000007071820 */ /* 0x000fe40000400000 */
[----:B------:R-:W-:Y:S02]  /*4ccc0*/  @P1 FMUL R8, R8, 0.25 ;  /* 0x3e80000008081820 */ /* 0x000fe40000400000 */
[----:B------:R-:W-:Y:S02]  /*4ccd0*/  @P1 FMUL R9, R9, 0.25 ;  /* 0x3e80000009091820 */ /* 0x000fe40000400000 */
[----:B------:R-:W-:Y:S02]  /*4cce0*/  @!P2 FMUL R8, R8, 16777216 ;  /* 0x4b8000000808a820 */ /* 0x000fe40000400000 */
[----:B------:R-:W-:-:S02]  /*4ccf0*/  @!P2 FMUL R9, R9, 16777216 ;  /* 0x4b8000000909a820 */ /* 0x000fc40000400000 */
[----:B------:R-:W-:Y:S02]  /*4cd00*/  @!P2 FMUL R7, R7, 16777216 ;  /* 0x4b8000000707a820 */ /* 0x000fe40000400000 */
[----:B------:R-:W-:Y:S02]  /*4cd10*/  @!P2 FMUL R6, R6, 16777216 ;  /* 0x4b8000000606a820 */ /* 0x000fe40000400000 */
[----:B------:R-:W-:Y:S02]  /*4cd20*/  @!P2 FMUL R5, R5, 16777216 ;  /* 0x4b8000000505a820 */ /* 0x000fe40000400000 */
[----:B-1----:R-:W-:Y:S02]  /*4cd30*/  FMUL R9, R10, R9 ;  /* 0x000000090a097220 */ /* 0x002fe40000400000 */
[----:B------:R-:W-:Y:S02]  /*4cd40*/  @!P2 FMUL R4, R4, 16777216 ;  /* 0x4b8000000404a820 */ /* 0x000fe40000400000 */
[----:B------:R-:W-:-:S02]  /*4cd50*/  FMUL R8, R10, R8 ;  /* 0x000000080a087220 */ /* 0x000fc40000400000 */
[----:B------:R-:W-:Y:S02]  /*4cd60*/  @!P2 FMUL R3, R3, 16777216 ;  /* 0x4b8000000303a820 */ /* 0x000fe40000400000 */
[C---:B------:R-:W-:Y:S02]  /*4cd70*/  FMUL R7, R10.reuse, R7 ;  /* 0x000000070a077220 */ /* 0x040fe40000400000 */
[C---:B------:R-:W-:Y:S01]  /*4cd80*/  FMUL R6, R10.reuse, R6 ;  /* 0x000000060a067220 */ /* 0x040fe20000400000 */
[----:B------:R-:W-:Y:S01]  /*4cd90*/  STL [R1+0x290], R9 ;  /* 0x0002900901007387 */ /* 0x000fe20000100800 */
[----:B------:R-:W-:Y:S01]  /*4cda0*/  FMUL R5, R10, R5 ;  /* 0x000000050a057220 */ /* 0x000fe20000400000 */
[C---:B------:R-:W-:Y:S01]  /*4cdb0*/  FSETP.GEU.AND P1, PT, R0.reuse, 1.175494350822287508e-38, PT ;  /* 0x008000000000780b */ /* 0x040fe20003f2e000 */
[----:B------:R-:W-:Y:S01]  /*4cdc0*/  FMUL R15, R0, 8388608 ;  /* 0x4b000000000f7820 */ /* 0x000fe20000400000 */
[----:B------:R-:W-:Y:S01]  /*4cdd0*/  STL [R1+0x288], R8 ;  /* 0x0002880801007387 */ /* 0x000fe20000100800 */
[----:B------:R-:W-:-:S02]  /*4cde0*/  FMUL R4, R10, R4 ;  /* 0x000000040a047220 */ /* 0x000fc40000400000 */
[C---:B------:R-:W-:Y:S01]  /*4cdf0*/  FMUL R3, R10.reuse, R3 ;  /* 0x000000030a037220 */ /* 0x040fe20000400000 */
[----:B------:R-:W-:Y:S01]  /*4ce00*/  STL [R1+0x28c], R7 ;  /* 0x00028c0701007387 */ /* 0x000fe20000100800 */
[----:B------:R-:W-:Y:S01]  /*4ce10*/  FMUL R2, R10, R2 ;  /* 0x000000020a027220 */ /* 0x000fe20000400000 */
[----:B------:R-:W-:Y:S02]  /*4ce20*/  FSEL R15, R15, R0, !P1 ;  /* 0x000000000f0f7208 */ /* 0x000fe40004800000 */
[----:B------:R-:W-:Y:S04]  /*4ce30*/  STL [R1+0x280], R6 ;  /* 0x0002800601007387 */ /* 0x000fe80000100800 */
[----:B------:R-:W-:Y:S04]  /*4ce40*/  STL [R1+0x284], R5 ;  /* 0x0002840501007387 */ /* 0x000fe80000100800 */
[----:B------:R0:W-:Y:S04]  /*4ce50*/  STL [R1+0x278], R4 ;  /* 0x0002780401007387 */ /* 0x0001e80000100800 */
[----:B------:R-:W-:Y:S04]  /*4ce60*/  STL [R1+0x27c], R3 ;  /* 0x00027c0301007387 */ /* 0x000fe80000100800 */
[----:B------:R1:W-:Y:S01]  /*4ce70*/  STL [R1+0x274], R2 ;  /* 0x0002740201007387 */ /* 0x0003e20000100800 */
[----:B0-----:R-:W-:-:S02]  /*4ce80*/  FSEL R4, RZ, -23, P1 ;  /* 0xc1b80000ff047808 */ /* 0x001fc40000800000 */
[----:B-1----:R-:W-:Y:S01]  /*4ce90*/  IADD3 R2, R15, -0x3f3504f3, RZ ;  /* 0xc0cafb0d0f027810 */ /* 0x002fe20007ffe0ff */
[----:B------:R-:W2:Y:S03]  /*4cea0*/  LDL.LU R29, [R1+0x1464] ;  /* 0x00146400011d7983 */ /* 0x000ea60000300800 */
[----:B------:R-:W-:-:S04]  /*4ceb0*/  LOP3.LUT R2, R2, 0xff800000, RZ, 0xc0, !PT ;  /* 0xff80000002027812 */ /* 0x000fc800078ec0ff */
[----:B------:R0:W1:Y:S02]  /*4cec0*/  I2F R3, R2 ;  /* 0x0000000200037306 */ /* 0x0000640000201400 */
        /* <DEDUP_REMOVED lines=18> */
[----:B------:R-:W-:Y:S01]  /*4cff0*/  @P1 FFMA.FTZ R5, R15, R2, +INF ;  /* 0x7f8000000f051423 */ /* 0x000fe20000010002 */
[C---:B------:R-:W-:Y:S01]  /*4d000*/  FSETP.GT.AND P1, PT, |R0|.reuse, 8.50705917302346158658e+37, PT ;  /* 0x7e8000000000780b */ /* 0x040fe20003f24200 */
[----:B------:R-:W3:Y:S01]  /*4d010*/  LDL.LU R2, [R1+0x2f8] ;  /* 0x0002f80001027983 */ /* 0x000ee20000300800 */
[----:B------:R-:W-:-:S03]  /*4d020*/  FSETP.GEU.AND P2, PT, |R0|, 1.175494350822287508e-38, PT ;  /* 0x008000000000780b */ /* 0x000fc60003f4e200 */
[----:B------:R-:W4:Y:S04]  /*4d030*/  LDL.LU R3, [R1+0x2fc] ;  /* 0x0002fc0001037983 */ /* 0x000f280000300800 */
[----:B------:R0:W-:Y:S04]  /*4d040*/  STL [R1+0x150], R5 ;  /* 0x0001500501007387 */ /* 0x0001e80000100800 */
[----:B------:R-:W5:Y:S04]  /*4d050*/  LDL.LU R4, [R1+0x3b8] ;  /* 0x0003b80001047983 */ /* 0x000f680000300800 */
[----:B0-----:R-:W2:Y:S04]  /*4d060*/  LDL.LU R5, [R1+0x3bc] ;  /* 0x0003bc0001057983 */ /* 0x001ea80000300800 */
[----:B------:R-:W2:Y:S04]  /*4d070*/  LDL.LU R6, [R1+0x3d8] ;  /* 0x0003d80001067983 */ /* 0x000ea80000300800 */
[----:B------:R-:W2:Y:S01]  /*4d080*/  LDL.LU R7, [R1+0x3dc] ;  /* 0x0003dc0001077983 */ /* 0x000ea20000300800 */
[----:B------:R-:W-:-:S03]  /*4d090*/  @P1 FMUL R0, R0, 0.25 ;  /* 0x3e80000000001820 */ /* 0x000fc60000400000 */
[----:B------:R-:W2:Y:S04]  /*4d0a0*/  LDL.LU R8, [R1+0x3e8] ;  /* 0x0003e80001087983 */ /* 0x000ea80000300800 */
[----:B------:R-:W2:Y:S01]  /*4d0b0*/  LDL.LU R9, [R1+0x3ec] ;  /* 0x0003ec0001097983 */ /* 0x000ea20000300800 */
[----:B------:R-:W-:-:S04]  /*4d0c0*/  @!P2 FMUL R0, R0, 16777216 ;  /* 0x4b8000000000a820 */ /* 0x000fc80000400000 */
[----:B------:R0:W1:Y:S02]  /*4d0d0*/  MUFU.RCP R10, R0 ;  /* 0x00000000000a7308 */ /* 0x0000640000001000 */
[----:B0-----:R-:W2:Y:S01]  /*4d0e0*/  LDL.LU R0, [R1+0x944] ;  /* 0x0009440001007983 */ /* 0x001ea20000300800 */
[----:B---3--:R-:W-:Y:S02]  /*4d0f0*/  @P1 FMUL R2, R2, 0.25 ;  /* 0x3e80000002021820 */ /* 0x008fe40000400000 */
[----:B----4-:R-:W-:Y:S02]  /*4d100*/  @P1 FMUL R3, R3, 0.25 ;  /* 0x3e80000003031820 */ /* 0x010fe40000400000 */
[----:B------:R-:W-:Y:S02]  /*4d110*/  @!P2 FMUL R2, R2, 16777216 ;  /* 0x4b8000000202a820 */ /* 0x000fe40000400000 */
[----:B------:R-:W-:Y:S02]  /*4d120*/  @!P2 FMUL R3, R3, 16777216 ;  /* 0x4b8000000303a820 */ /* 0x000fe40000400000 */
[----:B-----5:R-:W-:-:S02]  /*4d130*/  @P1 FMUL R4, R4, 0.25 ;  /* 0x3e80000004041820 */ /* 0x020fc40000400000 */
[----:B--2---:R-:W-:Y:S02]  /*4d140*/  @P1 FMUL R5, R5, 0.25 ;  /* 0x3e80000005051820 */ /* 0x004fe40000400000 */
[----:B------:R-:W-:Y:S02]  /*4d150*/  @P1 FMUL R6, R6, 0.25 ;  /* 0x3e80000006061820 */ /* 0x000fe40000400000 */
[----:B------:R-:W-:Y:S02]  /*4d160*/  @P1 FMUL R7, R7, 0.25 ;  /* 0x3e80000007071820 */ /* 0x000fe40000400000 */
[----:B------:R-:W-:Y:S02]  /*4d170*/  @P1 FMUL R8, R8, 0.25 ;  /* 0x3e80000008081820 */ /* 0x000fe40000400000 */
[----:B------:R-:W-:Y:S02]  /*4d180*/  @P1 FMUL R9, R9, 0.25 ;  /* 0x3e80000009091820 */ /* 0x000fe40000400000 */
[----:B------:R-:W-:-:S02]  /*4d190*/  @!P2 FMUL R8, R8, 16777216 ;  /* 0x4b8000000808a820 */ /* 0x000fc40000400000 */
[----:B------:R-:W-:Y:S02]  /*4d1a0*/  @!P2 FMUL R9, R9, 16777216 ;  /* 0x4b8000000909a820 */ /* 0x000fe40000400000 */
[----:B------:R-:W-:Y:S02]  /*4d1b0*/  @!P2 FMUL R7, R7, 16777216 ;  /* 0x4b8000000707a820 */ /* 0x000fe40000400000 */
[----:B------:R-:W-:Y:S02]  /*4d1c0*/  @!P2 FMUL R6, R6, 16777216 ;  /* 0x4b8000000606a820 */ /* 0x000fe40000400000 */
[----:B------:R-:W-:Y:S02]  /*4d1d0*/  @!P2 FMUL R5, R5, 16777216 ;  /* 0x4b8000000505a820 */ /* 0x000fe40000400000 */
[----:B------:R-:W-:Y:S02]  /*4d1e0*/  @!P2 FMUL R4, R4, 16777216 ;  /* 0x4b8000000404a820 */ /* 0x000fe40000400000 */
[----:B-1----:R-:W-:-:S02]  /*4d1f0*/  FMUL R9, R10, R9 ;  /* 0x000000090a097220 */ /* 0x002fc40000400000 */
[C---:B------:R-:W-:Y:S02]  /*4d200*/  FMUL R8, R10.reuse, R8 ;  /* 0x000000080a087220 */ /* 0x040fe40000400000 */
[C---:B------:R-:W-:Y:S02]  /*4d210*/  FMUL R7, R10.reuse, R7 ;  /* 0x000000070a077220 */ /* 0x040fe40000400000 */
[C---:B------:R-:W-:Y:S02]  /*4d220*/  FMUL R6, R10.reuse, R6 ;  /* 0x000000060a067220 */ /* 0x040fe40000400000 */
[C---:B------:R-:W-:Y:S02]  /*4d230*/  FMUL R5, R10.reuse, R5 ;  /* 0x000000050a057220 */ /* 0x040fe40000400000 */
[C---:B------:R-:W-:Y:S02]  /*4d240*/  FMUL R4, R10.reuse, R4 ;  /* 0x000000040a047220 */ /* 0x040fe40000400000 */
[----:B------:R-:W-:-:S02]  /*4d250*/  FMUL R3, R10, R3 ;  /* 0x000000030a037220 */ /* 0x000fc40000400000 */
[----:B------:R-:W-:Y:S01]  /*4d260*/  FMUL R2, R10, R2 ;  /* 0x000000020a027220 */ /* 0x000fe20000400000 */
[----:B------:R-:W-:Y:S01]  /*4d270*/  STL [R1+0x2b4], R9 ;  /* 0x0002b40901007387 */ /* 0x000fe20000100800 */
[C---:B------:R-:W-:Y:S01]  /*4d280*/  FMUL R10, R0.reuse, 8388608 ;  /* 0x4b000000000a7820 */ /* 0x040fe20000400000 */
[----:B------:R-:W-:Y:S02]  /*4d290*/  FSETP.GEU.AND P1, PT, R0, 1.175494350822287508e-38, PT ;  /* 0x008000000000780b */ /* 0x000fe40003f2e000 */
[----:B------:R-:W-:Y:S02]  /*4d2a0*/  STL [R1+0x2a8], R8 ;  /* 0x0002a80801007387 */ /* 0x000fe40000100800 */
[----:B------:R-:W-:Y:S02]  /*4d2b0*/  FSEL R10, R10, R0, !P1 ;  /* 0x000000000a0a7208 */ /* 0x000fe40004800000 */
[----:B------:R-:W-:Y:S04]  /*4d2c0*/  STL [R1+0x2b0], R7 ;  /* 0x0002b00701007387 */ /* 0x000fe80000100800 */
[----:B------:R-:W-:Y:S04]  /*4d2d0*/  STL [R1+0x2a0], R6 ;  /* 0x0002a00601007387 */ /* 0x000fe80000100800 */
[----:B------:R-:W-:Y:S04]  /*4d2e0*/  STL [R1+0x2a4], R5 ;  /* 0x0002a40501007387 */ /* 0x000fe80000100800 */
[----:B------:R-:W-:Y:S04]  /*4d2f0*/  STL [R1+0x298], R4 ;  /* 0x0002980401007387 */ /* 0x000fe80000100800 */
[----:B------:R-:W-:Y:S04]  /*4d300*/  STL [R1+0x29c], R3 ;  /* 0x00029c0301007387 */ /* 0x000fe80000100800 */
[----:B------:R0:W-:Y:S02]  /*4d310*/  STL [R1+0x294], R2 ;  /* 0x0002940201007387 */ /* 0x0001e40000100800 */
[----:B0-----:R-:W-:-:S04]  /*4d320*/  IADD3 R2, R10, -0x3f3504f3, RZ ;  /* 0xc0cafb0d0a027810 */ /* 0x001fc80007ffe0ff */
[----:B------:R-:W-:-:S04]  /*4d330*/  LOP3.LUT R2, R2, 0xff800000, RZ, 0xc0, !PT ;  /* 0xff80000002027812 */ /* 0x000fc800078ec0ff */
[----:B------:R0:W1:Y:S01]  /*4d340*/  I2F R3, R2 ;  /* 0x0000000200037306 */ /* 0x0000620000201400 */
        /* <DEDUP_REMOVED lines=20> */
[----:B------:R-:W2:Y:S01]  /*4d490*/  LDL.LU R2, [R1+0x2f0] ;  /* 0x0002f00001027983 */ /* 0x000ea20000300800 */
[----:B------:R-:W-:-:S03]  /*4d4a0*/  FSETP.GT.AND P1, PT, |R0|, 8.50705917302346158658e+37, PT ;  /* 0x7e8000000000780b */ /* 0x000fc60003f24200 */
[----:B------:R-:W3:Y:S04]  /*4d4b0*/  LDL.LU R3, [R1+0x2f4] ;  /* 0x0002f40001037983 */ /* 0x000ee80000300800 */
[----:B------:R0:W-:Y:S01]  /*4d4c0*/  STL [R1+0x124], R5 ;  /* 0x0001240501007387 */ /* 0x0001e20000100800 */
[----:B------:R-:W-:-:S03]  /*4d4d0*/  FSETP.GEU.AND P2, PT, |R0|, 1.175494350822287508e-38, PT ;  /* 0x008000000000780b */ /* 0x000fc60003f4e200 */
[----:B------:R-:W4:Y:S04]  /*4d4e0*/  LDL.LU R4, [R1+0x3b0] ;  /* 0x0003b00001047983 */ /* 0x000f280000300800 */
[----:B0-----:R-:W5:Y:S04]  /*4d4f0*/  LDL.LU R5, [R1+0x3b4] ;  /* 0x0003b40001057983 */ /* 0x001f680000300800 */
[----:B------:R-:W5:Y:S04]  /*4d500*/  LDL.LU R6, [R1+0x3d0] ;  /* 0x0003d00001067983 */ /* 0x000f680000300800 */
[----:B------:R-:W5:Y:S04]  /*4d510*/  LDL.LU R7, [R1+0x3d4] ;  /* 0x0003d40001077983 */ /* 0x000f680000300800 */
[----:B------:R-:W5:Y:S04]  /*4d520*/  LDL.LU R8, [R1+0x3e0] ;  /* 0x0003e00001087983 */ /* 0x000f680000300800 */
[----:B------:R-:W5:Y:S01]  /*4d530*/  LDL.LU R9, [R1+0x3e4] ;  /* 0x0003e40001097983 */ /* 0x000f620000300800 */
[----:B------:R-:W-:-:S04]  /*4d540*/  @P1 FMUL R0, R0, 0.25 ;  /* 0x3e80000000001820 */ /* 0x000fc80000400000 */
[----:B------:R-:W-:-:S04]  /*4d550*/  @!P2 FMUL R0, R0, 16777216 ;  /* 0x4b8000000000a820 */ /* 0x000fc80000400000 */
[----:B------:R0:W1:Y:S02]  /*4d560*/  MUFU.RCP R11, R0 ;  /* 0x00000000000b7308 */ /* 0x0000640000001000 */
[----:B0-----:R-:W5:Y:S01]  /*4d570*/  LDL.LU R0, [R1+0x948] ;  /* 0x0009480001007983 */ /* 0x001f620000300800 */
        /* <DEDUP_REMOVED lines=8> */
[----:B------:R-:W-:Y:S02]  /*4d600*/  @!P2 FMUL R8, R8, 16777216 ;  /* 0x4b8000000808a820 */ /* 0x000fe40000400000 */
[----:B------:R-:W-:Y:S02]  /*4d610*/  @!P2 FMUL R9, R9, 16777216 ;  /* 0x4b8000000909a820 */ /* 0x000fe40000400000 */
[----:B------:R-:W-:-:S02]  /*4d620*/  @!P2 FMUL R7, R7, 16777216 ;  /* 0x4b8000000707a820 */ /* 0x000fc40000400000 */
[----:B------:R-:W-:Y:S02]  /*4d630*/  @!P2 FMUL R6, R6, 16777216 ;  /* 0x4b8000000606a820 */ /* 0x000fe40000400000 */
[----:B-1----:R-:W-:Y:S02]  /*4d640*/  FMUL R9, R11, R9 ;  /* 0x000000090b097220 */ /* 0x002fe40000400000 */
[----:B------:R-:W-:Y:S02]  /*4d650*/  @P1 FMUL R5, R5, 0.25 ;  /* 0x3e80000005051820 */ /* 0x000fe40000400000 */
[C---:B------:R-:W-:Y:S02]  /*4d660*/  FMUL R8, R11.reuse, R8 ;  /* 0x000000080b087220 */ /* 0x040fe40000400000 */
[C---:B------:R-:W-:Y:S02]  /*4d670*/  FMUL R7, R11.reuse, R7 ;  /* 0x000000070b077220 */ /* 0x040fe40000400000 */
[----:B------:R-:W-:Y:S01]  /*4d680*/  FMUL R6, R11, R6 ;  /* 0x000000060b067220 */ /* 0x000fe20000400000 */
[----:B------:R-:W-:Y:S01]  /*4d690*/  STL [R1+0x250], R9 ;  /* 0x0002500901007387 */ /* 0x000fe20000100800 */
[----:B------:R-:W-:-:S02]  /*4d6a0*/  @!P2 FMUL R5, R5, 16777216 ;  /* 0x4b8000000505a820 */ /* 0x000fc40000400000 */
[----:B------:R-:W-:Y:S01]  /*4d6b0*/  @!P2 FMUL R4, R4, 16777216 ;  /* 0x4b8000000404a820 */ /* 0x000fe20000400000 */
[----:B------:R-:W-:Y:S01]  /*4d6c0*/  STL [R1+0x248], R8 ;  /* 0x0002480801007387 */ /* 0x000fe20000100800 */
[----:B------:R-:W-:-:S03]  /*4d6d0*/  @!P2 FMUL R3, R3, 16777216 ;  /* 0x4b8000000303a820 */ /* 0x000fc60000400000 */
[----:B------:R-:W-:Y:S01]  /*4d6e0*/  STL [R1+0x24c], R7 ;  /* 0x00024c0701007387 */ /* 0x000fe20000100800 */
[C---:B------:R-:W-:Y:S01]  /*4d6f0*/  FMUL R5, R11.reuse, R5 ;  /* 0x000000050b057220 */ /* 0x040fe20000400000 */
[C---:B------:R-:W-:Y:S02]  /*4d700*/  FSETP.GEU.AND P1, PT, R0.reuse, 1.175494350822287508e-38, PT ;  /* 0x008000000000780b */ /* 0x040fe40003f2e000 */
[----:B------:R0:W-:Y:S01]  /*4d710*/  STL [R1+0x240], R6 ;  /* 0x0002400601007387 */ /* 0x0001e20000100800 */
[C---:B------:R-:W-:Y:S02]  /*4d720*/  FMUL R4, R11.reuse, R4 ;  /* 0x000000040b047220 */ /* 0x040fe40000400000 */
[C---:B------:R-:W-:Y:S02]  /*4d730*/  FMUL R3, R11.reuse, R3 ;  /* 0x000000030b037220 */ /* 0x040fe40000400000 */
[----:B------:R-:W-:Y:S02]  /*4d740*/  FMUL R2, R11, R2 ;  /* 0x000000020b027220 */ /* 0x000fe40000400000 */
[----:B0-----:R-:W-:Y:S01]  /*4d750*/  FMUL R6, R0, 8388608 ;  /* 0x4b00000000067820 */ /* 0x001fe20000400000 */
[----:B------:R-:W-:Y:S04]  /*4d760*/  STL [R1+0x244], R5 ;  /* 0x0002440501007387 */ /* 0x000fe80000100800 */
[----:B------:R-:W-:Y:S01]  /*4d770*/  FSEL R6, R6, R0, !P1 ;  /* 0x0000000006067208 */ /* 0x000fe20004800000 */
        /* <DEDUP_REMOVED lines=26> */
[----:B------:R-:W-:-:S04]  /*4d920*/  FSETP.GT.AND P1, PT, |R0|, 8.50705917302346158658e+37, PT ;  /* 0x7e8000000000780b */ /* 0x000fc80003f24200 */
[----:B------:R0:W-:Y:S01]  /*4d930*/  STL [R1+0x108], R5 ;  /* 0x0001080501007387 */ /* 0x0001e20000100800 */
[----:B------:R-:W-:-:S03]  /*4d940*/  FSETP.GEU.AND P2, PT, |R0|, 1.175494350822287508e-38, PT ;  /* 0x008000000000780b */ /* 0x000fc60003f4e200 */
[----:B0-----:R-:W2:Y:S04]  /*4d950*/  LDL.LU R5, [R1+0x318] ;  /* 0x0003180001057983 */ /* 0x001ea80000300800 */
[----:B------:R-:W3:Y:S04]  /*4d960*/  LDL.LU R4, [R1+0x31c] ;  /* 0x00031c0001047983 */ /* 0x000ee80000300800 */
[----:B------:R-:W4:Y:S04]  /*4d970*/  LDL.LU R3, [R1+0x308] ;  /* 0x0003080001037983 */ /* 0x000f280000300800 */
[----:B------:R-:W5:Y:S04]  /*4d980*/  LDL.LU R2, [R1+0x30c] ;  /* 0x00030c0001027983 */ /* 0x000f680000300800 */
[----:B------:R-:W2:Y:S04]  /*4d990*/  LDL.LU R7, [R1+0x228] ;  /* 0x0002280001077983 */ /* 0x000ea80000300800 */
[----:B------:R-:W3:Y:S04]  /*4d9a0*/  LDL.LU R8, [R1+0x22c] ;  /* 0x00022c0001087983 */ /* 0x000ee80000300800 */
[----:B------:R-:W3:Y:S04]  /*4d9b0*/  LDL.LU R9, [R1+0x218] ;  /* 0x0002180001097983 */ /* 0x000ee80000300800 */
[----:B------:R-:W3:Y:S01]  /*4d9c0*/  LDL.LU R11, [R1+0x21c] ;  /* 0x00021c00010b7983 */ /* 0x000ee20000300800 */
[----:B------:R-:W-:-:S04]  /*4d9d0*/  @P1 FMUL R0, R0, 0.25 ;  /* 0x3e80000000001820 */ /* 0x000fc80000400000 */
[----:B------:R-:W-:-:S04]  /*4d9e0*/  @!P2 FMUL R0, R0, 16777216 ;  /* 0x4b8000000000a820 */ /* 0x000fc80000400000 */
[----:B------:R0:W1:Y:S02]  /*4d9f0*/  MUFU.RCP R12, R0 ;  /* 0x00000000000c7308 */ /* 0x0000640000001000 */
[----:B0-----:R-:W3:Y:S01]  /*4da00*/  LDL.LU R0, [R1+0xa48] ;  /* 0x000a480001007983 */ /* 0x001ee20000300800 */
[----:B----4-:R-:W-:Y:S02]  /*4da10*/  @P1 FMUL R3, R3, 0.25 ;  /* 0x3e80000003031820 */ /* 0x010fe40000400000 */
[----:B-----5:R-:W-:Y:S02]  /*4da20*/  @P1 FMUL R2, R2, 0.25 ;  /* 0x3e80000002021820 */ /* 0x020fe40000400000 */
[----:B--2---:R-:W-:Y:S02]  /*4da30*/  @P1 FMUL R7, R7, 0.25 ;  /* 0x3e80000007071820 */ /* 0x004fe40000400000 */
[----:B---3--:R-:W-:Y:S02]  /*4da40*/  @P1 FMUL R8, R8, 0.25 ;  /* 0x3e80000008081820 */ /* 0x008fe40000400000 */
[----:B------:R-:W-:-:S02]  /*4da50*/  @P1 FMUL R9, R9, 0.25 ;  /* 0x3e80000009091820 */ /* 0x000fc40000400000 */
[----:B------:R-:W-:Y:S02]  /*4da60*/  @P1 FMUL R11, R11, 0.25 ;  /* 0x3e8000000b0b1820 */ /* 0x000fe40000400000 */
[----:B------:R-:W-:Y:S02]  /*4da70*/  @!P2 FMUL R9, R9, 16777216 ;  /* 0x4b8000000909a820 */ /* 0x000fe40000400000 */
[----:B------:R-:W-:Y:S02]  /*4da80*/  @!P2 FMUL R11, R11, 16777216 ;  /* 0x4b8000000b0ba820 */ /* 0x000fe40000400000 */
[----:B------:R-:W-:Y:S02]  /*4da90*/  @!P2 FMUL R8, R8, 16777216 ;  /* 0x4b8000000808a820 */ /* 0x000fe40000400000 */
[----:B------:R-:W-:Y:S02]  /*4daa0*/  @!P2 FMUL R7, R7, 16777216 ;  /* 0x4b8000000707a820 */ /* 0x000fe40000400000 */
[----:B------:R-:W-:-:S02]  /*4dab0*/  @!P2 FMUL R2, R2, 16777216 ;  /* 0x4b8000000202a820 */ /* 0x000fc40000400000 */
[C---:B-1----:R-:W-:Y:S02]  /*4dac0*/  FMUL R13, R12.reuse, R11 ;  /* 0x0000000b0c0d7220 */ /* 0x042fe40000400000 */
[----:B------:R-:W-:Y:S02]  /*4dad0*/  @!P2 FMUL R3, R3, 16777216 ;  /* 0x4b8000000303a820 */ /* 0x000fe40000400000 */
[C---:B------:R-:W-:Y:S02]  /*4dae0*/  FMUL R11, R12.reuse, R9 ;  /* 0x000000090c0b7220 */ /* 0x040fe40000400000 */
[C---:B------:R-:W-:Y:S02]  /*4daf0*/  FMUL R9, R12.reuse, R8 ;  /* 0x000000080c097220 */ /* 0x040fe40000400000 */
[C---:B------:R-:W-:Y:S01]  /*4db00*/  FMUL R8, R12.reuse, R7 ;  /* 0x000000070c087220 */ /* 0x040fe20000400000 */
[----:B------:R-:W-:Y:S01]  /*4db10*/  STL [R1+0x270], R13 ;  /* 0x0002700d01007387 */ /* 0x000fe20000100800 */
[----:B------:R-:W-:-:S02]  /*4db20*/  FMUL R7, R12, R2 ;  /* 0x000000020c077220 */ /* 0x000fc40000400000 */
[----:B------:R-:W-:Y:S01]  /*4db30*/  @P1 FMUL R4, R4, 0.25 ;  /* 0x3e80000004041820 */ /* 0x000fe20000400000 */
[----:B------:R-:W-:Y:S01]  /*4db40*/  STL [R1+0x268], R11 ;  /* 0x0002680b01007387 */ /* 0x000fe20000100800 */
[----:B------:R-:W-:Y:S02]  /*4db50*/  FMUL R2, R12, R3 ;  /* 0x000000030c027220 */ /* 0x000fe40000400000 */
[----:B------:R-:W-:Y:S01]  /*4db60*/  @P1 FMUL R5, R5, 0.25 ;  /* 0x3e80000005051820 */ /* 0x000fe20000400000 */
[----:B------:R-:W-:Y:S01]  /*4db70*/  STL [R1+0x26c], R9 ;  /* 0x00026c0901007387 */ /* 0x000fe20000100800 */
[----:B------:R-:W-:-:S03]  /*4db80*/  @!P2 FMUL R4, R4, 16777216 ;  /* 0x4b8000000404a820 */ /* 0x000fc60000400000 */
[----:B------:R-:W-:Y:S01]  /*4db90*/  STL [R1+0x260], R8 ;  /* 0x0002600801007387 */ /* 0x000fe20000100800 */
[----:B------:R-:W-:-:S03]  /*4dba0*/  @!P2 FMUL R5, R5, 16777216 ;  /* 0x4b8000000505a820 */ /* 0x000fc60000400000 */
[----:B------:R-:W-:Y:S01]  /*4dbb0*/  STL [R1+0x264], R7 ;  /* 0x0002640701007387 */ /* 0x000fe20000100800 */
[----:B------:R-:W-:-:S03]  /*4dbc0*/  FSETP.GEU.AND P1, PT, R0, 1.175494350822287508e-38, PT ;  /* 0x008000000000780b */ /* 0x000fc60003f2e000 */
[----:B------:R0:W-:Y:S01]  /*4dbd0*/  STL [R1+0x258], R2 ;  /* 0x0002580201007387 */ /* 0x0001e20000100800 */
[C---:B------:R-:W-:Y:S02]  /*4dbe0*/  FMUL R4, R12.reuse, R4 ;  /* 0x000000040c047220 */ /* 0x040fe40000400000 */
[----:B------:R-:W-:Y:S02]  /*4dbf0*/  FMUL R3, R12, R5 ;  /* 0x000000050c037220 */ /* 0x000fe40000400000 */
[----:B0-----:R-:W-:Y:S01]  /*4dc00*/  FMUL R2, R0, 8388608 ;  /* 0x4b00000000027820 */ /* 0x001fe20000400000 */
[----:B------:R-:W-:Y:S04]  /*4dc10*/  STL [R1+0x25c], R4 ;  /* 0x00025c0401007387 */ /* 0x000fe80000100800 */
[----:B------:R-:W-:Y:S01]  /*4dc20*/  FSEL R2, R2, R0, !P1 ;  /* 0x0000000002027208 */ /* 0x000fe20004800000 */
[----:B------:R0:W-:Y:S03]  /*4dc30*/  STL [R1+0x254], R3 ;  /* 0x0002540301007387 */ /* 0x0001e60000100800 */
        /* <DEDUP_REMOVED lines=50> */
[C---:B-1----:R-:W-:Y:S02]  /*4df60*/  FMUL R12, R13.reuse, R12 ;  /* 0x0000000c0d0c7220 */ /* 0x042fe40000400000 */
[----:B------:R-:W-:Y:S02]  /*4df70*/  FMUL R11, R13, R11 ;  /* 0x0000000b0d0b7220 */ /* 0x000fe40000400000 */
[----:B------:R-:W-:Y:S02]  /*4df80*/  @!P2 FMUL R8, R8, 16777216 ;  /* 0x4b8000000808a820 */ /* 0x000fe40000400000 */
[----:B------:R-:W-:Y:S01]  /*4df90*/  @!P2 FMUL R7, R7, 16777216 ;  /* 0x4b8000000707a820 */ /* 0x000fe20000400000 */
[----:B------:R-:W-:Y:S01]  /*4dfa0*/  STL [R1+0x210], R12 ;  /* 0x0002100c01007387 */ /* 0x000fe20000100800 */
[----:B------:R-:W-:-:S02]  /*4dfb0*/  @!P2 FMUL R5, R5, 16777216 ;  /* 0x4b8000000505a820 */ /* 0x000fc40000400000 */
[----:B------:R-:W-:Y:S01]  /*4dfc0*/  @!P2 FMUL R4, R4, 16777216 ;  /* 0x4b8000000404a820 */ /* 0x000fe20000400000 */
[----:B------:R0:W-:Y:S01]  /*4dfd0*/  STL [R1+0x208], R11 ;  /* 0x0002080b01007387 */ /* 0x0001e20000100800 */
[C---:B------:R-:W-:Y:S02]  /*4dfe0*/  FMUL R9, R13.reuse, R9 ;  /* 0x000000090d097220 */ /* 0x040fe40000400000 */
[C---:B------:R-:W-:Y:S01]  /*4dff0*/  FMUL R8, R13.reuse, R8 ;  /* 0x000000080d087220 */ /* 0x040fe20000400000 */
[C---:B------:R-:W-:Y:S01]  /*4e000*/  FSETP.GEU.AND P1, PT, R0.reuse, 1.175494350822287508e-38, PT ;  /* 0x008000000000780b */ /* 0x040fe20003f2e000 */
[C---:B------:R-:W-:Y:S02]  /*4e010*/  FMUL R7, R13.reuse, R7 ;  /* 0x000000070d077220 */ /* 0x040fe40000400000 */
[C---:B------:R-:W-:Y:S02]  /*4e020*/  FMUL R5, R13.reuse, R5 ;  /* 0x000000050d057220 */ /* 0x040fe40000400000 */
[----:B0-----:R-:W-:Y:S01]  /*4e030*/  FMUL R11, R0, 8388608 ;  /* 0x4b000000000b7820 */ /* 0x001fe20000400000 */
[----:B------:R-:W-:Y:S01]  /*4e040*/  STL [R1+0x20c], R9 ;  /* 0x00020c0901007387 */ /* 0x000fe20000100800 */
[----:B------:R-:W-:-:S02]  /*4e050*/  FMUL R4, R13, R4 ;  /* 0x000000040d047220 */ /* 0x000fc40000400000 */
[----:B------:R-:W-:Y:S01]  /*4e060*/  FMUL R3, R13, R3 ;  /* 0x000000030d037220 */ /* 0x000fe20000400000 */
[----:B------:R-:W-:Y:S01]  /*4e070*/  STL [R1+0x200], R8 ;  /* 0x0002000801007387 */ /* 0x000fe20000100800 */
[----:B------:R-:W-:-:S03]  /*4e080*/  FSEL R11, R11, R0, !P1 ;  /* 0x000000000b0b7208 */ /* 0x000fc60004800000 */
[----:B------:R-:W-:Y:S04]  /*4e090*/  STL [R1+0x204], R7 ;  /* 0x0002040701007387 */ /* 0x000fe80000100800 */
[----:B------:R0:W-:Y:S04]  /*4e0a0*/  STL [R1+0x1f8], R5 ;  /* 0x0001f80501007387 */ /* 0x0001e80000100800 */
[----:B------:R-:W-:Y:S04]  /*4e0b0*/  STL [R1+0x1fc], R4 ;  /* 0x0001fc0401007387 */ /* 0x000fe80000100800 */
[----:B------:R1:W-:Y:S01]  /*4e0c0*/  STL [R1+0x1f4], R3 ;  /* 0x0001f40301007387 */ /* 0x0003e20000100800 */
[----:B0-----:R-:W-:-:S02]  /*4e0d0*/  FSEL R5, RZ, -23, P1 ;  /* 0xc1b80000ff057808 */ /* 0x001fc40000800000 */
[----:B-1----:R-:W-:Y:S01]  /*4e0e0*/  IADD3 R3, R11, -0x3f3504f3, RZ ;  /* 0xc0cafb0d0b037810 */ /* 0x002fe20007ffe0ff */
[----:B------:R-:W2:Y:S03]  /*4e0f0*/  LDL.LU R9, [R1+0x458] ;  /* 0x0004580001097983 */ /* 0x000ea60000300800 */
[----:B------:R-:W-:Y:S01]  /*4e100*/  LOP3.LUT R3, R3, 0xff800000, RZ, 0xc0, !PT ;  /* 0xff80000003037812 */ /* 0x000fe200078ec0ff */
[----:B------:R-:W3:Y:S03]  /*4e110*/  LDL.LU R8, [R1+0x45c] ;  /* 0x00045c0001087983 */ /* 0x000ee60000300800 */
[----:B------:R0:W1:Y:S02]  /*4e120*/  I2F R4, R3 ;  /* 0x0000000300047306 */ /* 0x0000640000201400 */
        /* <DEDUP_REMOVED lines=18> */
[----:B------:R-:W-:-:S05]  /*4e250*/  @P1 FFMA.FTZ R7, R11, R3, +INF ;  /* 0x7f8000000b071423 */ /* 0x000fca0000010003 */
[----:B------:R0:W-:Y:S01]  /*4e260*/  STL [R1+0xe0], R7 ;  /* 0x0000e00701007387 */ /* 0x0001e20000100800 */
[----:B------:R-:W-:-:S03]  /*4e270*/  FSETP.GT.AND P1, PT, |R0|, 8.50705917302346158658e+37, PT ;  /* 0x7e8000000000780b */ /* 0x000fc60003f24200 */
[----:B0-----:R-:W4:Y:S04]  /*4e280*/  LDL.LU R7, [R1+0x418] ;  /* 0x0004180001077983 */ /* 0x001f280000300800 */
[----:B------:R-:W5:Y:S04]  /*4e290*/  LDL.LU R5, [R1+0x41c] ;  /* 0x00041c0001057983 */ /* 0x000f680000300800 */
[----:B------:R-:W5:Y:S04]  /*4e2a0*/  LDL.LU R4, [R1+0x408] ;  /* 0x0004080001047983 */ /* 0x000f680000300800 */
[----:B------:R-:W5:Y:S04]  /*4e2b0*/  LDL.LU R3, [R1+0x40c] ;  /* 0x00040c0001037983 */ /* 0x000f680000300800 */
[----:B------:R-:W5:Y:S01]  /*4e2c0*/  LDL.LU R12, [R1+0x3f8] ;  /* 0x0003f800010c7983 */ /* 0x000f620000300800 */
[----:B------:R-:W-:-:S03]  /*4e2d0*/  FSETP.GEU.AND P2, PT, |R0|, 1.175494350822287508e-38, PT ;  /* 0x008000000000780b */ /* 0x000fc60003f4e200 */
[----:B------:R-:W5:Y:S01]  /*4e2e0*/  LDL.LU R13, [R1+0x3fc] ;  /* 0x0003fc00010d7983 */ /* 0x000f620000300800 */
[----:B------:R-:W-:-:S09]  /*4e2f0*/  @P1 FMUL R0, R0, 0.25 ;  /* 0x3e80000000001820 */ /* 0x000fd20000400000 */
[----:B------:R-:W-:-:S04]  /*4e300*/  @!P2 FMUL R0, R0, 16777216 ;  /* 0x4b8000000000a820 */ /* 0x000fc80000400000 */
[----:B------:R0:W1:Y:S02]  /*4e310*/  MUFU.RCP R16, R0 ;  /* 0x0000000000107308 */ /* 0x0000640000001000 */
[----:B0-----:R-:W5:Y:S01]  /*4e320*/  LDL.LU R0, [R1+0xa50] ;  /* 0x000a500001007983 */ /* 0x001f620000300800 */
[----:B------:R-:W-:-:S04]  /*4e330*/  LOP3.LUT R28, R28, 0xff7fffff, RZ, 0xc0, !PT ;  /* 0xff7fffff1c1c7812 */ /* 0x000fc800078ec0ff */
[----:B------:R-:W-:Y:S02]  /*4e340*/  @P0 LOP3.LUT R28, R28, 0x800000, RZ, 0xfc, !PT ;  /* 0x008000001c1c0812 */ /* 0x000fe400078efcff */
[----:B------:R-:W-:Y:S02]  /*4e350*/  FSETP.NEU.AND P0, PT, R21, RZ, PT ;  /* 0x000000ff1500720b */ /* 0x000fe40003f0d000 */
[----:B------:R-:W-:-:S11]  /*4e360*/  LOP3.LUT R28, R28, 0xffbfffff, RZ, 0xc0, !PT ;  /* 0xffbfffff1c1c7812 */ /* 0x000fd600078ec0ff */
        /* <DEDUP_REMOVED lines=8> */
[----:B------:R-:W-:Y:S01]  /*4e3f0*/  LOP3.LUT R28, R28, 0xfff7ffff, RZ, 0xc0, !PT ;  /* 0xfff7ffff1c1c7812 */ /* 0x000fe200078ec0ff */
[----:B--2---:R-:W-:Y:S02]  /*4e400*/  @P1 FMUL R9, R9, 0.25 ;  /* 0x3e80000009091820 */ /* 0x004fe40000400000 */
[----:B---3--:R-:W-:Y:S02]  /*4e410*/  @P1 FMUL R8, R8, 0.25 ;  /* 0x3e80000008081820 */ /* 0x008fe40000400000 */
[----:B------:R-:W-:Y:S02]  /*4e420*/  @!P2 FMUL R9, R9, 16777216 ;  /* 0x4b8000000909a820 */ /* 0x000fe40000400000 */
[----:B------:R-:W-:-:S02]  /*4e430*/  @!P2 FMUL R8, R8, 16777216 ;  /* 0x4b8000000808a820 */ /* 0x000fc40000400000 */
[----:B----4-:R-:W-:Y:S02]  /*4e440*/  @P1 FMUL R7, R7, 0.25 ;  /* 0x3e80000007071820 */ /* 0x010fe40000400000 */
[----:B-----5:R-:W-:Y:S02]  /*4e450*/  @P1 FMUL R5, R5, 0.25 ;  /* 0x3e80000005051820 */ /* 0x020fe40000400000 */
[----:B------:R-:W-:Y:S02]  /*4e460*/  @P1 FMUL R4, R4, 0.25 ;  /* 0x3e80000004041820 */ /* 0x000fe40000400000 */
[----:B------:R-:W-:Y:S02]  /*4e470*/  @P1 FMUL R3, R3, 0.25 ;  /* 0x3e80000003031820 */ /* 0x000fe40000400000 */
[----:B------:R-:W-:Y:S02]  /*4e480*/  @P1 FMUL R12, R12, 0.25 ;  /* 0x3e8000000c0c1820 */ /* 0x000fe40000400000 */
[----:B------:R-:W-:-:S02]  /*4e490*/  @P1 FMUL R13, R13, 0.25 ;  /* 0x3e8000000d0d1820 */ /* 0x000fc40000400000 */
[----:B------:R-:W-:Y:S02]  /*4e4a0*/  @!P2 FMUL R12, R12, 16777216 ;  /* 0x4b8000000c0ca820 */ /* 0x000fe40000400000 */
[----:B------:R-:W-:Y:S02]  /*4e4b0*/  @!P2 FMUL R13, R13, 16777216 ;  /* 0x4b8000000d0da820 */ /* 0x000fe40000400000 */
[----:B------:R-:W-:Y:S02]  /*4e4c0*/  @!P2 FMUL R3, R3, 16777216 ;  /* 0x4b8000000303a820 */ /* 0x000fe40000400000 */
[C---:B-1----:R-:W-:Y:S02]  /*4e4d0*/  FMUL R17, R16.reuse, R13 ;  /* 0x0000000d10117220 */ /* 0x042fe40000400000 */
[----:B------:R-:W-:Y:S02]  /*4e4e0*/  FMUL R13, R16, R12 ;  /* 0x0000000c100d7220 */ /* 0x000fe40000400000 */
[----:B------:R-:W-:-:S02]  /*4e4f0*/  @!P2 FMUL R4, R4, 16777216 ;  /* 0x4b8000000404a820 */ /* 0x000fc40000400000 */
[C---:B------:R-:W-:Y:S02]  /*4e500*/  FMUL R3, R16.reuse, R3 ;  /* 0x0000000310037220 */ /* 0x040fe40000400000 */
[----:B------:R-:W-:Y:S01]  /*4e510*/  @!P2 FMUL R5, R5, 16777216 ;  /* 0x4b8000000505a820 */ /* 0x000fe20000400000 */
[----:B------:R-:W-:Y:S01]  /*4e520*/  STL [R1+0x230], R17 ;  /* 0x0002301101007387 */ /* 0x000fe20000100800 */
[----:B------:R-:W-:Y:S02]  /*4e530*/  @!P2 FMUL R7, R7, 16777216 ;  /* 0x4b8000000707a820 */ /* 0x000fe40000400000 */
[C---:B------:R-:W-:Y:S01]  /*4e540*/  FMUL R12, R16.reuse, R4 ;  /* 0x00000004100c7220 */ /* 0x040fe20000400000 */
[----:B------:R-:W-:Y:S01]  /*4e550*/  STL [R1+0x228], R13 ;  /* 0x0002280d01007387 */ /* 0x000fe20000100800 */
[----:B------:R-:W-:-:S03]  /*4e560*/  FMUL R4, R16, R5 ;  /* 0x0000000510047220 */ /* 0x000fc60000400000 */
[----:B------:R0:W-:Y:S04]  /*4e570*/  STL [R1+0x22c], R3 ;  /* 0x00022c0301007387 */ /* 0x0001e80000100800 */
[----:B------:R-:W-:Y:S01]  /*4e580*/  STL [R1+0x220], R12 ;  /* 0x0002200c01007387 */ /* 0x000fe20000100800 */
[----:B0-----:R-:W-:-:S03]  /*4e590*/  FMUL R3, R16, R7 ;  /* 0x0000000710037220 */ /* 0x001fc60000400000 */
[----:B------:R0:W-:Y:S01]  /*4e5a0*/  STL [R1+0x224], R4 ;  /* 0x0002240401007387 */ /* 0x0001e20000100800 */
[----:B------:R-:W-:-:S03]  /*4e5b0*/  FSETP.GEU.AND P1, PT, R0, 1.175494350822287508e-38, PT ;  /* 0x008000000000780b */ /* 0x000fc60003f2e000 */
[----:B------:R1:W-:Y:S01]  /*4e5c0*/  STL [R1+0x218], R3 ;  /* 0x0002180301007387 */ /* 0x0003e20000100800 */
[C---:B------:R-:W-:Y:S02]  /*4e5d0*/  FMUL R5, R16.reuse, R8 ;  /* 0x0000000810057220 */ /* 0x040fe40000400000 */
[----:B0-----:R-:W-:Y:S02]  /*4e5e0*/  FMUL R4, R16, R9 ;  /* 0x0000000910047220 */ /* 0x001fe40000400000 */
[----:B-1----:R-:W-:Y:S01]  /*4e5f0*/  FMUL R3, R0, 8388608 ;  /* 0x4b00000000037820 */ /* 0x002fe20000400000 */
        /* <DEDUP_REMOVED lines=27> */
[----:B------:R-:W2:Y:S04]  /*4e7b0*/  LDL.LU R4, [R1+0x450] ;  /* 0x0004500001047983 */ /* 0x000ea80000300800 */
[----:B------:R-:W3:Y:S01]  /*4e7c0*/  LDL.LU R5, [R1+0x454] ;  /* 0x0004540001057983 */ /* 0x000ee20000300800 */
[----:B------:R-:W-:-:S03]  /*4e7d0*/  FSETP.GEU.AND P2, PT, |R0|, 1.175494350822287508e-38, PT ;  /* 0x008000000000780b */ /* 0x000fc60003f4e200 */
[----:B------:R0:W-:Y:S01]  /*4e7e0*/  STL [R1+0xbc], R8 ;  /* 0x0000bc0801007387 */ /* 0x0001e20000100800 */
[----:B------:R-:W-:-:S03]  /*4e7f0*/  @P0 LOP3.LUT R28, R28, 0x80000, RZ, 0xfc, !PT ;  /* 0x000800001c1c0812 */ /* 0x000fc600078efcff */
[----:B------:R-:W4:Y:S01]  /*4e800*/  LDL.LU R7, [R1+0x410] ;  /* 0x0004100001077983 */ /* 0x000f220000300800 */
[----:B------:R-:W-:-:S03]  /*4e810*/  FSETP.NEU.AND P0, PT, R14, RZ, PT ;  /* 0x000000ff0e00720b */ /* 0x000fc60003f0d000 */
        /* <DEDUP_REMOVED lines=26> */
[C---:B-1----:R-:W-:Y:S02]  /*4e9c0*/  FMUL R17, R16.reuse, R14 ;  /* 0x0000000e10117220 */ /* 0x042fe40000400000 */
[----:B------:R-:W-:Y:S02]  /*4e9d0*/  @!P2 FMUL R7, R7, 16777216 ;  /* 0x4b8000000707a820 */ /* 0x000fe40000400000 */
[----:B------:R-:W-:-:S02]  /*4e9e0*/  FMUL R14, R16, R13 ;  /* 0x0000000d100e7220 */ /* 0x000fc40000400000 */
[----:B------:R-:W-:Y:S02]  /*4e9f0*/  @!P2 FMUL R5, R5, 16777216 ;  /* 0x4b8000000505a820 */ /* 0x000fe40000400000 */
[C---:B------:R-:W-:Y:S02]  /*4ea00*/  FMUL R13, R16.reuse, R12 ;  /* 0x0000000c100d7220 */ /* 0x040fe40000400000 */
[C---:B------:R-:W-:Y:S02]  /*4ea10*/  FMUL R12, R16.reuse, R9 ;  /* 0x00000009100c7220 */ /* 0x040fe40000400000 */
[C---:B------:R-:W-:Y:S02]  /*4ea20*/  FMUL R9, R16.reuse, R8 ;  /* 0x0000000810097220 */ /* 0x040fe40000400000 */
[C---:B------:R-:W-:Y:S02]  /*4ea30*/  FMUL R8, R16.reuse, R7 ;  /* 0x0000000710087220 */ /* 0x040fe40000400000 */
[----:B------:R-:W-:-:S02]  /*4ea40*/  FMUL R7, R16, R5 ;  /* 0x0000000510077220 */ /* 0x000fc40000400000 */
[----:B------:R-:W-:Y:S01]  /*4ea50*/  FMUL R5, R16, R4 ;  /* 0x0000000410057220 */ /* 0x000fe20000400000 */
[C---:B------:R-:W-:Y:S01]  /*4ea60*/  FSETP.GEU.AND P1, PT, R0.reuse, 1.175494350822287508e-38, PT ;  /* 0x008000000000780b */ /* 0x040fe20003f2e000 */
[----:B------:R-:W-:Y:S01]  /*4ea70*/  FMUL R4, R0, 8388608 ;  /* 0x4b00000000047820 */ /* 0x000fe20000400000 */
[----:B------:R-:W-:Y:S04]  /*4ea80*/  STL [R1+0x1c8], R17 ;  /* 0x0001c81101007387 */ /* 0x000fe80000100800 */
[----:B------:R-:W-:Y:S01]  /*4ea90*/  FSEL R15, R4, R0, !P1 ;  /* 0x00000000040f7208 */ /* 0x000fe20004800000 */
[----:B------:R0:W-:Y:S03]  /*4eaa0*/  STL [R1+0x1c0], R14 ;  /* 0x0001c00e01007387 */ /* 0x0001e60000100800 */
[C---:B------:R-:W-:Y:S01]  /*4eab0*/  IADD3 R4, R15.reuse, -0x3f3504f3, RZ ;  /* 0xc0cafb0d0f047810 */ /* 0x040fe20007ffe0ff */
[----:B------:R-:W-:Y:S03]  /*4eac0*/  STL [R1+0x1c4], R13 ;  /* 0x0001c40d01007387 */ /* 0x000fe60000100800 */
[----:B------:R-:W-:Y:S01]  /*4ead0*/  LOP3.LUT R4, R4, 0xff800000, RZ, 0xc0, !PT ;  /* 0xff80000004047812 */ /* 0x000fe200078ec0ff */
[----:B------:R-:W-:Y:S04]  /*4eae0*/  STL [R1+0x1b8], R12 ;  /* 0x0001b80c01007387 */ /* 0x000fe80000100800 */
[----:B------:R-:W-:Y:S04]  /*4eaf0*/  STL [R1+0x1bc], R9 ;  /* 0x0001bc0901007387 */ /* 0x000fe80000100800 */
[----:B------:R-:W-:Y:S04]  /*4eb00*/  STL [R1+0x1ac], R8 ;  /* 0x0001ac0801007387 */ /* 0x000fe80000100800 */
[----:B------:R1:W-:Y:S04]  /*4eb10*/  STL [R1+0x1b4], R7 ;  /* 0x0001b40701007387 */ /* 0x0003e80000100800 */
[----:B------:R2:W-:Y:S04]  /*4eb20*/  STL [R1+0x1a8], R5 ;  /* 0x0001a80501007387 */ /* 0x0005e80000100800 */
[----:B0-----:R-:W3:Y:S01]  /*4eb30*/  LDL.LU R14, [R1+0x568] ;  /* 0x00056800010e7983 */ /* 0x001ee20000300800 */
[----:B-1----:R-:W-:Y:S01]  /*4eb40*/  FSEL R7, RZ, -23, P1 ;  /* 0xc1b80000ff077808 */ /* 0x002fe20000800000 */
[----:B--2---:R0:W1:Y:S02]  /*4eb50*/  I2F R5, R4 ;  /* 0x0000000400057306 */ /* 0x0040640000201400 */
[----:B------:R-:W2:Y:S01]  /*4eb60*/  LDL.LU R13, [R1+0x56c] ;  /* 0x00056c00010d7983 */ /* 0x000ea20000300800 */
        /* <DEDUP_REMOVED lines=19> */
[----:B------:R0:W-:Y:S04]  /*4eca0*/  STL [R1+0xb8], R8 ;  /* 0x0000b80801007387 */ /* 0x0001e80000100800 */
[----:B------:R-:W4:Y:S01]  /*4ecb0*/  LDL.LU R12, [R1+0x4a8] ;  /* 0x0004a800010c7983 */ /* 0x000f220000300800 */
[----:B------:R-:W-:-:S03]  /*4ecc0*/  FSETP.GT.AND P1, PT, |R0|, 8.50705917302346158658e+37, PT ;  /* 0x7e8000000000780b */ /* 0x000fc60003f24200 */
[----:B------:R-:W5:Y:S04]  /*4ecd0*/  LDL.LU R9, [R1+0x4ac] ;  /* 0x0004ac0001097983 */ /* 0x000f680000300800 */
[----:B0-----:R-:W5:Y:S04]  /*4ece0*/  LDL.LU R8, [R1+0x498] ;  /* 0x0004980001087983 */ /* 0x001f680000300800 */
        /* <DEDUP_REMOVED lines=10> */
[----:B------:R-:W-:Y:S01]  /*4ed90*/  FSETP.NEU.AND P0, PT, R10, RZ, PT ;  /* 0x000000ff0a00720b */ /* 0x000fe20003f0d000 */
[----:B---3--:R-:W-:Y:S02]  /*4eda0*/  @P1 FMUL R14, R14, 0.25 ;  /* 0x3e8000000e0e1820 */ /* 0x008fe40000400000 */
[----:B--2---:R-:W-:Y:S02]  /*4edb0*/  @P1 FMUL R13, R13, 0.25 ;  /* 0x3e8000000d0d1820 */ /* 0x004fe40000400000 */
[----:B------:R-:W-:Y:S02]  /*4edc0*/  @!P2 FMUL R14, R14, 16777216 ;  /* 0x4b8000000e0ea820 */ /* 0x000fe40000400000 */
[----:B------:R-:W-:Y:S02]  /*4edd0*/  @!P2 FMUL R13, R13, 16777216 ;  /* 0x4b8000000d0da820 */ /* 0x000fe40000400000 */
[----:B----4-:R-:W-:-:S02]  /*4ede0*/  @P1 FMUL R12, R12, 0.25 ;  /* 0x3e8000000c0c1820 */ /* 0x010fc40000400000 */
[----:B-----5:R-:W-:Y:S02]  /*4edf0*/  @P1 FMUL R9, R9, 0.25 ;  /* 0x3e80000009091820 */ /* 0x020fe40000400000 */
[----:B------:R-:W-:Y:S02]  /*4ee00*/  @P1 FMUL R8, R8, 0.25 ;  /* 0x3e80000008081820 */ /* 0x000fe40000400000 */
[----:B------:R-:W-:Y:S02]  /*4ee10*/  @P1 FMUL R7, R7, 0.25 ;  /* 0x3e80000007071820 */ /* 0x000fe40000400000 */
[----:B------:R-:W-:Y:S02]  /*4ee20*/  @P1 FMUL R5, R5, 0.25 ;  /* 0x3e80000005051820 */ /* 0x000fe40000400000 */
[----:B------:R-:W-:Y:S02]  /*4ee30*/  @P1 FMUL R4, R4, 0.25 ;  /* 0x3e80000004041820 */ /* 0x000fe40000400000 */
[----:B------:R-:W-:-:S02]  /*4ee40*/  @!P2 FMUL R5, R5, 16777216 ;  /* 0x4b8000000505a820 */ /* 0x000fc40000400000 */
[----:B------:R-:W-:Y:S02]  /*4ee50*/  @!P2 FMUL R4, R4, 16777216 ;  /* 0x4b8000000404a820 */ /* 0x000fe40000400000 */
[----:B------:R-:W-:Y:S02]  /*4ee60*/  @!P2 FMUL R7, R7, 16777216 ;  /* 0x4b8000000707a820 */ /* 0x000fe40000400000 */
[C---:B-1----:R-:W-:Y:S02]  /*4ee70*/  FMUL R17, R16.reuse, R4 ;  /* 0x0000000410117220 */ /* 0x042fe40000400000 */
[----:B------:R-:W-:Y:S02]  /*4ee80*/  FMUL R5, R16, R5 ;  /* 0x0000000510057220 */ /* 0x000fe40000400000 */
[----:B------:R-:W-:Y:S02]  /*4ee90*/  @!P2 FMUL R8, R8, 16777216 ;  /* 0x4b8000000808a820 */ /* 0x000fe40000400000 */
[----:B------:R-:W-:-:S02]  /*4eea0*/  FMUL R4, R16, R7 ;  /* 0x0000000710047220 */ /* 0x000fc40000400000 */
        /* <DEDUP_REMOVED lines=9> */
[----:B------:R1:W-:Y:S01]  /*4ef40*/  STL [R1+0x1e0], R5 ;  /* 0x0001e00501007387 */ /* 0x0003e20000100800 */
[----:B------:R-:W-:-:S03]  /*4ef50*/  FSETP.GEU.AND P1, PT, R0, 1.175494350822287508e-38, PT ;  /* 0x008000000000780b */ /* 0x000fc60003f2e000 */
[----:B------:R2:W-:Y:S01]  /*4ef60*/  STL [R1+0x1d4], R4 ;  /* 0x0001d40401007387 */ /* 0x0005e20000100800 */
[C---:B0-----:R-:W-:Y:S02]  /*4ef70*/  FMUL R7, R16.reuse, R13 ;  /* 0x0000000d10077220 */ /* 0x041fe40000400000 */
[----:B-1----:R-:W-:Y:S02]  /*4ef80*/  FMUL R5, R16, R14 ;  /* 0x0000000e10057220 */ /* 0x002fe40000400000 */
[----:B--2---:R-:W-:Y:S01]  /*4ef90*/  FMUL R4, R0, 8388608 ;  /* 0x4b00000000047820 */ /* 0x004fe20000400000 */
[----:B------:R-:W-:Y:S04]  /*4efa0*/  STL [R1+0x1d8], R7 ;  /* 0x0001d80701007387 */ /* 0x000fe80000100800 */
[----:B------:R-:W-:Y:S01]  /*4efb0*/  FSEL R4, R4, R0, !P1 ;  /* 0x0000000004047208 */ /* 0x000fe20004800000 */
[----:B------:R0:W-:Y:S03]  /*4efc0*/  STL [R1+0x1d0], R5 ;  /* 0x0001d00501007387 */ /* 0x0001e60000100800 */
        /* <DEDUP_REMOVED lines=49> */
[----:B------:R-:W-:-:S04]  /*4f2e0*/  @P1 FMUL R14, R14, 0.25 ;  /* 0x3e8000000e0e1820 */ /* 0x000fc80000400000 */
[----:B------:R-:W-:Y:S02]  /*4f2f0*/  @!P2 FMUL R14, R14, 16777216 ;  /* 0x4b8000000e0ea820 */ /* 0x000fe40000400000 */
[----:B------:R-:W-:Y:S02]  /*4f300*/  @!P2 FMUL R13, R13, 16777216 ;  /* 0x4b8000000d0da820 */ /* 0x000fe40000400000 */
[----:B------:R-:W-:Y:S02]  /*4f310*/  @!P2 FMUL R12, R12, 16777216 ;  /* 0x4b8000000c0ca820 */ /* 0x000fe40000400000 */
[----:B-1----:R-:W-:Y:S02]  /*4f320*/  FMUL R14, R16, R14 ;  /* 0x0000000e100e7220 */ /* 0x002fe40000400000 */
[----:B------:R-:W-:Y:S02]  /*4f330*/  @!P2 FMUL R10, R10, 16777216 ;  /* 0x4b8000000a0aa820 */ /* 0x000fe40000400000 */
[----:B------:R-:W-:-:S02]  /*4f340*/  @!P2 FMUL R9, R9, 16777216 ;  /* 0x4b8000000909a820 */ /* 0x000fc40000400000 */
[----:B------:R-:W-:Y:S02]  /*4f350*/  @!P2 FMUL R8, R8, 16777216 ;  /* 0x4b8000000808a820 */ /* 0x000fe40000400000 */
[C---:B------:R-:W-:Y:S01]  /*4f360*/  FMUL R13, R16.reuse, R13 ;  /* 0x0000000d100d7220 */ /* 0x040fe20000400000 */
[----:B------:R0:W-:Y:S01]  /*4f370*/  STL [R1+0x178], R14 ;  /* 0x0001780e01007387 */ /* 0x0001e20000100800 */
[----:B------:R-:W-:Y:S02]  /*4f380*/  @!P2 FMUL R7, R7, 16777216 ;  /* 0x4b8000000707a820 */ /* 0x000fe40000400000 */
[C---:B------:R-:W-:Y:S02]  /*4f390*/  FMUL R12, R16.reuse, R12 ;  /* 0x0000000c100c7220 */ /* 0x040fe40000400000 */
[----:B------:R-:W-:Y:S01]  /*4f3a0*/  FMUL R10, R16, R10 ;  /* 0x0000000a100a7220 */ /* 0x000fe20000400000 */
[----:B------:R-:W-:Y:S01]  /*4f3b0*/  FSETP.GEU.AND P1, PT, R0, 1.175494350822287508e-38, PT ;  /* 0x008000000000780b */ /* 0x000fe20003f2e000 */
[C---:B------:R-:W-:Y:S01]  /*4f3c0*/  FMUL R9, R16.reuse, R9 ;  /* 0x0000000910097220 */ /* 0x040fe20000400000 */
[----:B------:R1:W-:Y:S01]  /*4f3d0*/  STL [R1+0x170], R13 ;  /* 0x0001700d01007387 */ /* 0x0003e20000100800 */
[----:B------:R-:W-:-:S02]  /*4f3e0*/  FMUL R8, R16, R8 ;  /* 0x0000000810087220 */ /* 0x000fc40000400000 */
[----:B0-----:R-:W-:Y:S01]  /*4f3f0*/  FMUL R14, R0, 8388608 ;  /* 0x4b000000000e7820 */ /* 0x001fe20000400000 */
[----:B------:R-:W-:Y:S01]  /*4f400*/  STL [R1+0x174], R12 ;  /* 0x0001740c01007387 */ /* 0x000fe20000100800 */
[C---:B------:R-:W-:Y:S02]  /*4f410*/  FMUL R7, R16.reuse, R7 ;  /* 0x0000000710077220 */ /* 0x040fe40000400000 */
[----:B------:R-:W-:Y:S01]  /*4f420*/  FMUL R5, R16, R5 ;  /* 0x0000000510057220 */ /* 0x000fe20000400000 */
[----:B------:R-:W-:Y:S01]  /*4f430*/  STL [R1+0x168], R10 ;  /* 0x0001680a01007387 */ /* 0x000fe20000100800 */
[----:B------:R-:W-:-:S03]  /*4f440*/  FSEL R14, R14, R0, !P1 ;  /* 0x000000000e0e7208 */ /* 0x000fc60004800000 */
[----:B------:R-:W-:Y:S04]  /*4f450*/  STL [R1+0x16c], R9 ;  /* 0x00016c0901007387 */ /* 0x000fe80000100800 */
[----:B------:R-:W-:Y:S04]  /*4f460*/  STL [R1+0x160], R8 ;  /* 0x0001600801007387 */ /* 0x000fe80000100800 */
[----:B------:R0:W-:Y:S04]  /*4f470*/  STL [R1+0x164], R7 ;  /* 0x0001640701007387 */ /* 0x0001e80000100800 */
[----:B------:R2:W-:Y:S04]  /*4f480*/  STL [R1+0x15c], R5 ;  /* 0x00015c0501007387 */ /* 0x0005e80000100800 */
[----:B-1----:R-:W3:Y:S01]  /*4f490*/  LDL.LU R13, [R1+0x578] ;  /* 0x00057800010d7983 */ /* 0x002ee20000300800 */
[----:B0-----:R-:W-:-:S02]  /*4f4a0*/  FSEL R7, RZ, -23, P1 ;  /* 0xc1b80000ff077808 */ /* 0x001fc40000800000 */
[----:B--2---:R-:W-:Y:S01]  /*4f4b0*/  IADD3 R5, R14, -0x3f3504f3, RZ ;  /* 0xc0cafb0d0e057810 */ /* 0x004fe20007ffe0ff */
        /* <DEDUP_REMOVED lines=62> */
[----:B------:R-:W-:Y:S01]  /*4f8a0*/  STL [R1+0x188], R7 ;  /* 0x0001880701007387 */ /* 0x000fe20000100800 */
[----:B-1----:R-:W-:-:S03]  /*4f8b0*/  FMUL R5, R16, R10 ;  /* 0x0000000a10057220 */ /* 0x002fc60000400000 */
[----:B------:R-:W-:Y:S01]  /*4f8c0*/  STL [R1+0x18c], R6 ;  /* 0x00018c0601007387 */ /* 0x000fe20000100800 */
[----:B------:R-:W-:-:S03]  /*4f8d0*/  FSETP.GEU.AND P1, PT, R0, 1.175494350822287508e-38, PT ;  /* 0x008000000000780b */ /* 0x000fc60003f2e000 */
[----:B------:R0:W-:Y:S02]  /*4f8e0*/  STL [R1+0x180], R5 ;  /* 0x0001800501007387 */ /* 0x0001e40000100800 */
[----:B0-----:R-:W-:-:S05]  /*4f8f0*/  FMUL R5, R0, 8388608 ;  /* 0x4b00000000057820 */ /* 0x001fca0000400000 */
[----:B------:R-:W-:Y:S01]  /*4f900*/  FSEL R2, R5, R0, !P1 ;  /* 0x0000000005027208 */ /* 0x000fe20004800000 */
[----:B------:R-:W-:-:S03]  /*4f910*/  FMUL R7, R16, R12 ;  /* 0x0000000c10077220 */ /* 0x000fc60000400000 */
[----:B------:R-:W-:Y:S01]  /*4f920*/  IADD3 R5, R2, -0x3f3504f3, RZ ;  /* 0xc0cafb0d02057810 */ /* 0x000fe20007ffe0ff */
[----:B------:R-:W-:Y:S01]  /*4f930*/  FMUL R6, R16, R13 ;  /* 0x0000000d10067220 */ /* 0x000fe20000400000 */
[----:B------:R-:W-:Y:S02]  /*4f940*/  STL [R1+0x184], R7 ;  /* 0x0001840701007387 */ /* 0x000fe40000100800 */
[----:B------:R-:W-:Y:S02]  /*4f950*/  LOP3.LUT R5, R5, 0xff800000, RZ, 0xc0, !PT ;  /* 0xff80000005057812 */ /* 0x000fe400078ec0ff */
[----:B------:R0:W-:Y:S02]  /*4f960*/  STL [R1+0x17c], R6 ;  /* 0x00017c0601007387 */ /* 0x0001e40000100800 */
        /* <DEDUP_REMOVED lines=24> */
[----:B------:R-:W4:Y:S01]  /*4faf0*/  LDL.LU R12, [R1+0x590] ;  /* 0x00059000010c7983 */ /* 0x000f220000300800 */
[----:B------:R-:W-:-:S03]  /*4fb00*/  FSETP.GT.AND P1, PT, |R0|, 8.50705917302346158658e+37, PT ;  /* 0x7e8000000000780b */ /* 0x000fc60003f24200 */
[----:B------:R-:W5:Y:S04]  /*4fb10*/  LDL.LU R10, [R1+0x594] ;  /* 0x00059400010a7983 */ /* 0x000f680000300800 */
[----:B------:R-:W4:Y:S04]  /*4fb20*/  LDL.LU R9, [R1+0x5a0] ;  /* 0x0005a00001097983 */ /* 0x000f280000300800 */
[----:B0-----:R-:W4:Y:S04]  /*4fb30*/  LDL.LU R8, [R1+0x5a4] ;  /* 0x0005a40001087983 */ /* 0x001f280000300800 */
[----:B------:R-:W4:Y:S01]  /*4fb40*/  LDL.LU R7, [R1+0x5b0] ;  /* 0x0005b00001077983 */ /* 0x000f220000300800 */
[----:B------:R-:W-:-:S03]  /*4fb50*/  FSETP.GEU.AND P2, PT, |R0|, 1.175494350822287508e-38, PT ;  /* 0x008000000000780b */ /* 0x000fc60003f4e200 */
[----:B------:R-:W4:Y:S01]  /*4fb60*/  LDL.LU R6, [R1+0x5b4] ;  /* 0x0005b40001067983 */ /* 0x000f220000300800 */
[----:B------:R-:W-:-:S09]  /*4fb70*/  @P1 FMUL R0, R0, 0.25 ;  /* 0x3e80000000001820 */ /* 0x000fd20000400000 */
[----:B------:R-:W-:-:S04]  /*4fb80*/  @!P2 FMUL R0, R0, 16777216 ;  /* 0x4b8000000000a820 */ /* 0x000fc80000400000 */
[----:B------:R0:W1:Y:S02]  /*4fb90*/  MUFU.RCP R16, R0 ;  /* 0x0000000000107308 */ /* 0x0000640000001000 */
[----:B0-----:R-:W4:Y:S01]  /*4fba0*/  LDL.LU R0, [R1+0xa64] ;  /* 0x000a640001007983 */ /* 0x001f220000300800 */
[----:B------:R-:W-:-:S04]  /*4fbb0*/  LOP3.LUT R28, R28, 0xffffbfff, RZ, 0xc0, !PT ;  /* 0xffffbfff1c1c7812 */ /* 0x000fc800078ec0ff */
[----:B------:R-:W-:Y:S02]  /*4fbc0*/  @P0 LOP3.LUT R28, R28, 0x4000, RZ, 0xfc, !PT ;  /* 0x000040001c1c0812 */ /* 0x000fe400078efcff */
[----:B------:R-:W-:Y:S01]  /*4fbd0*/  FSETP.NEU.AND P0, PT, R11, RZ, PT ;  /* 0x000000ff0b00720b */ /* 0x000fe20003f0d000 */
[----:B--2---:R-:W-:Y:S02]  /*4fbe0*/  @P1 FMUL R5, R5, 0.25 ;  /* 0x3e80000005051820 */ /* 0x004fe40000400000 */
[----:B---3--:R-:W-:Y:S02]  /*4fbf0*/  @P1 FMUL R13, R13, 0.25 ;  /* 0x3e8000000d0d1820 */ /* 0x008fe40000400000 */
[----:B------:R-:W-:Y:S02]  /*4fc00*/  @!P2 FMUL R5, R5, 16777216 ;  /* 0x4b8000000505a820 */ /* 0x000fe40000400000 */
[----:B-----5:R-:W-:Y:S02]  /*4fc10*/  @P1 FMUL R10, R10, 0.25 ;  /* 0x3e8000000a0a1820 */ /* 0x020fe40000400000 */
[----:B----4-:R-:W-:-:S02]  /*4fc20*/  @P1 FMUL R9, R9, 0.25 ;  /* 0x3e80000009091820 */ /* 0x010fc40000400000 */
[----:B------:R-:W-:Y:S02]  /*4fc30*/  @P1 FMUL R8, R8, 0.25 ;  /* 0x3e80000008081820 */ /* 0x000fe40000400000 */
[----:B------:R-:W-:Y:S02]  /*4fc40*/  @P1 FMUL R7, R7, 0.25 ;  /* 0x3e80000007071820 */ /* 0x000fe40000400000 */
[----:B------:R-:W-:Y:S02]  /*4fc50*/  @P1 FMUL R6, R6, 0.25 ;  /* 0x3e80000006061820 */ /* 0x000fe40000400000 */
[----:B------:R-:W-:Y:S02]  /*4fc60*/  @!P2 FMUL R7, R7, 16777216 ;  /* 0x4b8000000707a820 */ /* 0x000fe40000400000 */
[----:B------:R-:W-:Y:S02]  /*4fc70*/  @!P2 FMUL R6, R6, 16777216 ;  /* 0x4b8000000606a820 */ /* 0x000fe40000400000 */
[----:B------:R-:W-:-:S02]  /*4fc80*/  @!P2 FMUL R8, R8, 16777216 ;  /* 0x4b8000000808a820 */ /* 0x000fc40000400000 */
[C---:B-1----:R-:W-:Y:S02]  /*4fc90*/  FMUL R17, R16.reuse, R6 ;  /* 0x0000000610117220 */ /* 0x042fe40000400000 */
[----:B------:R-:W-:Y:S02]  /*4fca0*/  FMUL R6, R16, R7 ;  /* 0x0000000710067220 */ /* 0x000fe40000400000 */
[----:B------:R-:W-:Y:S02]  /*4fcb0*/  @!P2 FMUL R9, R9, 16777216 ;  /* 0x4b8000000909a820 */ /* 0x000fe40000400000 */
[----:B------:R-:W-:Y:S01]  /*4fcc0*/  @!P2 FMUL R10, R10, 16777216 ;  /* 0x4b8000000a0aa820 */ /* 0x000fe20000400000 */
[----:B------:R-:W-:Y:S01]  /*4fcd0*/  STL [R1+0x12c], R17 ;  /* 0x00012c1101007387 */ /* 0x000fe20000100800 */
[C---:B------:R-:W-:Y:S02]  /*4fce0*/  FMUL R8, R16.reuse, R8 ;  /* 0x0000000810087220 */ /* 0x040fe40000400000 */
[----:B------:R-:W-:Y:S01]  /*4fcf0*/  FMUL R7, R16, R9 ;  /* 0x0000000910077220 */ /* 0x000fe20000400000 */
[----:B------:R0:W-:Y:S01]  /*4fd00*/  STL [R1+0x120], R6 ;  /* 0x0001200601007387 */ /* 0x0001e20000100800 */
[----:B------:R-:W-:-:S03]  /*4fd10*/  @P1 FMUL R12, R12, 0.25 ;  /* 0x3e8000000c0c1820 */ /* 0x000fc60000400000 */
[----:B------:R1:W-:Y:S01]  /*4fd20*/  STL [R1+0x128], R8 ;  /* 0x0001280801007387 */ /* 0x0003e20000100800 */
[----:B------:R-:W-:Y:S02]  /*4fd30*/  @!P2 FMUL R12, R12, 16777216 ;  /* 0x4b8000000c0ca820 */ /* 0x000fe40000400000 */
[----:B0-----:R-:W-:Y:S01]  /*4fd40*/  FMUL R6, R16, R10 ;  /* 0x0000000a10067220 */ /* 0x001fe20000400000 */
[----:B------:R0:W-:Y:S01]  /*4fd50*/  STL [R1+0x118], R7 ;  /* 0x0001180701007387 */ /* 0x0001e20000100800 */
[----:B------:R-:W-:-:S03]  /*4fd60*/  @!P2 FMUL R13, R13, 16777216 ;  /* 0x4b8000000d0da820 */ /* 0x000fc60000400000 */
[----:B------:R2:W-:Y:S01]  /*4fd70*/  STL [R1+0x11c], R6 ;  /* 0x00011c0601007387 */ /* 0x0005e20000100800 */
[----:B-1----:R-:W-:Y:S01]  /*4fd80*/  FMUL R8, R16, R12 ;  /* 0x0000000c10087220 */ /* 0x002fe20000400000 */
[----:B------:R-:W-:Y:S01]  /*4fd90*/  FSETP.GEU.AND P1, PT, R0, 1.175494350822287508e-38, PT ;  /* 0x008000000000780b */ /* 0x000fe20003f2e000 */
[C---:B0-----:R-:W-:Y:S02]  /*4fda0*/  FMUL R7, R16.reuse, R13 ;  /* 0x0000000d10077220 */ /* 0x041fe40000400000 */
[----:B--2---:R-:W-:Y:S02]  /*4fdb0*/  FMUL R6, R16, R5 ;  /* 0x0000000510067220 */ /* 0x004fe40000400000 */
[----:B------:R-:W-:Y:S01]  /*4fdc0*/  FMUL R5, R0, 8388608 ;  /* 0x4b00000000057820 */ /* 0x000fe20000400000 */
[----:B------:R-:W-:Y:S04]  /*4fdd0*/  STL [R1+0x110], R8 ;  /* 0x0001100801007387 */ /* 0x000fe80000100800 */
[----:B------:R-:W-:Y:S01]  /*4fde0*/  FSEL R5, R5, R0, !P1 ;  /* 0x0000000005057208 */ /* 0x000fe20004800000 */
        /* <DEDUP_REMOVED lines=28> */
[----:B------:R0:W-:Y:S04]  /*4ffb0*/  STL [R1+0x68], R9 ;  /* 0x0000680901007387 */ /* 0x0001e80000100800 */
[----:B------:R-:W4:Y:S04]  /*4ffc0*/  LDL.LU R8, [R1+0x358] ;  /* 0x0003580001087983 */ /* 0x000f280000300800 */
[----:B------:R-:W5:Y:S01]  /*4ffd0*/  LDL.LU R13, [R1+0x35c] ;  /* 0x00035c00010d7983 */ /* 0x000f620000300800 */
[----:B------:R-:W-:-:S03]  /*4ffe0*/  FSETP.GEU.AND P2, PT, |R0|, 1.175494350822287508e-38, PT ;  /* 0x008000000000780b */ /* 0x000fc60003f4e200 */
        /* <DEDUP_REMOVED lines=18> */
[----:B------:R-:W-:Y:S02]  /*50110*/  @!P2 FMUL R10, R10, 16777216 ;  /* 0x4b8000000a0aa820 */ /* 0x000fe40000400000 */
[----:B------:R-:W-:Y:S02]  /*50120*/  @!P2 FMUL R9, R9, 16777216 ;  /* 0x4b8000000909a820 */ /* 0x000fe40000400000 */
[----:B------:R-:W-:Y:S02]  /*50130*/  @!P2 FMUL R11, R11, 16777216 ;  /* 0x4b8000000b0ba820 */ /* 0x000fe40000400000 */
[----:B-1----:R-:W-:-:S02]  /*50140*/  FMUL R17, R16, R9 ;  /* 0x0000000910117220 */ /* 0x002fc40000400000 */
[C---:B------:R-:W-:Y:S02]  /*50150*/  FMUL R10, R16.reuse, R10 ;  /* 0x0000000a100a7220 */ /* 0x040fe40000400000 */
[----:B------:R-:W-:Y:S01]  /*50160*/  FMUL R9, R16, R11 ;  /* 0x0000000b10097220 */ /* 0x000fe20000400000 */
[----:B------:R-:W-:Y:S01]  /*50170*/  STL [R1+0x14c], R17 ;  /* 0x00014c1101007387 */ /* 0x000fe20000100800 */
[----:B------:R-:W-:Y:S02]  /*50180*/  @!P2 FMUL R8, R8, 16777216 ;  /* 0x4b8000000808a820 */ /* 0x000fe40000400000 */
[----:B------:R-:W-:Y:S01]  /*50190*/  @!P2 FMUL R7, R7, 16777216 ;  /* 0x4b8000000707a820 */ /* 0x000fe20000400000 */
[----:B------:R-:W-:Y:S01]  /*501a0*/  STL [R1+0x144], R10 ;  /* 0x0001440a01007387 */ /* 0x000fe20000100800 */
[----:B------:R-:W-:-:S03]  /*501b0*/  @P1 FMUL R12, R12, 0.25 ;  /* 0x3e8000000c0c1820 */ /* 0x000fc60000400000 */
[----:B------:R0:W-:Y:S01]  /*501c0*/  STL [R1+0x148], R9 ;  /* 0x0001480901007387 */ /* 0x0001e20000100800 */
[----:B------:R-:W-:Y:S01]  /*501d0*/  @P1 FMUL R13, R13, 0.25 ;  /* 0x3e8000000d0d1820 */ /* 0x000fe20000400000 */
[----:B------:R-:W-:Y:S01]  /*501e0*/  FSETP.GEU.AND P1, PT, R0, 1.175494350822287508e-38, PT ;  /* 0x008000000000780b */ /* 0x000fe20003f2e000 */
[----:B------:R-:W-:Y:S02]  /*501f0*/  @!P2 FMUL R12, R12, 16777216 ;  /* 0x4b8000000c0ca820 */ /* 0x000fe40000400000 */
[C---:B0-----:R-:W-:Y:S02]  /*50200*/  FMUL R9, R16.reuse, R8 ;  /* 0x0000000810097220 */ /* 0x041fe40000400000 */
[C---:B------:R-:W-:Y:S02]  /*50210*/  FMUL R8, R16.reuse, R7 ;  /* 0x0000000710087220 */ /* 0x040fe40000400000 */
[----:B------:R-:W-:Y:S02]  /*50220*/  FMUL R7, R16, R6 ;  /* 0x0000000610077220 */ /* 0x000fe40000400000 */
[----:B------:R-:W-:-:S02]  /*50230*/  FMUL R6, R0, 8388608 ;  /* 0x4b00000000067820 */ /* 0x000fc40000400000 */
[----:B------:R-:W-:-:S03]  /*50240*/  @!P2 FMUL R13, R13, 16777216 ;  /* 0x4b8000000d0da820 */ /* 0x000fc60000400000 */
[----:B------:R-:W-:Y:S01]  /*50250*/  FSEL R3, R6, R0, !P1 ;  /* 0x0000000006037208 */ /* 0x000fe20004800000 */
[C---:B------:R-:W-:Y:S02]  /*50260*/  FMUL R11, R16.reuse, R12 ;  /* 0x0000000c100b7220 */ /* 0x040fe40000400000 */
[----:B------:R-:W-:Y:S01]  /*50270*/  FMUL R10, R16, R13 ;  /* 0x0000000d100a7220 */ /* 0x000fe20000400000 */
[C---:B------:R-:W-:Y:S02]  /*50280*/  IADD3 R6, R3.reuse, -0x3f3504f3, RZ ;  /* 0xc0cafb0d03067810 */ /* 0x040fe40007ffe0ff */
[----:B------:R-:W-:Y:S02]  /*50290*/  STL [R1+0x13c], R11 ;  /* 0x00013c0b01007387 */ /* 0x000fe40000100800 */
[----:B------:R-:W-:Y:S02]  /*502a0*/  LOP3.LUT R6, R6, 0xff800000, RZ, 0xc0, !PT ;  /* 0xff80000006067812 */ /* 0x000fe400078ec0ff */
[----:B------:R-:W-:Y:S04]  /*502b0*/  STL [R1+0x140], R10 ;  /* 0x0001400a01007387 */ /* 0x000fe80000100800 */
[----:B------:R-:W-:Y:S04]  /*502c0*/  STL [R1+0x134], R9 ;  /* 0x0001340901007387 */ /* 0x000fe80000100800 */
[----:B------:R-:W-:Y:S04]  /*502d0*/  STL [R1+0x138], R8 ;  /* 0x0001380801007387 */ /* 0x000fe80000100800 */
        /* <DEDUP_REMOVED lines=129> */
[C---:B-1----:R-:W-:Y:S02]  /*50af0*/  FMUL R17, R16.reuse, R15 ;  /* 0x0000000f10117220 */ /* 0x042fe40000400000 */
[----:B------:R-:W-:Y:S02]  /*50b00*/  @!P2 FMUL R9, R9, 16777216 ;  /* 0x4b8000000909a820 */ /* 0x000fe40000400000 */
[----:B------:R-:W-:Y:S02]  /*50b10*/  FMUL R15, R16, R13 ;  /* 0x0000000d100f7220 */ /* 0x000fe40000400000 */
[----:B------:R-:W-:-:S02]  /*50b20*/  @!P2 FMUL R7, R7, 16777216 ;  /* 0x4b8000000707a820 */ /* 0x000fc40000400000 */
[C---:B------:R-:W-:Y:S02]  /*50b30*/  FMUL R13, R16.reuse, R12 ;  /* 0x0000000c100d7220 */ /* 0x040fe40000400000 */
[C---:B------:R-:W-:Y:S02]  /*50b40*/  FMUL R12, R16.reuse, R11 ;  /* 0x0000000b100c7220 */ /* 0x040fe40000400000 */
[C---:B------:R-:W-:Y:S02]  /*50b50*/  FMUL R11, R16.reuse, R10 ;  /* 0x0000000a100b7220 */ /* 0x040fe40000400000 */
[C---:B------:R-:W-:Y:S02]  /*50b60*/  FMUL R10, R16.reuse, R9 ;  /* 0x00000009100a7220 */ /* 0x040fe40000400000 */
[----:B------:R-:W-:Y:S01]  /*50b70*/  FMUL R9, R16, R7 ;  /* 0x0000000710097220 */ /* 0x000fe20000400000 */
[C---:B------:R-:W-:Y:S01]  /*50b80*/  FSETP.GEU.AND P1, PT, R0.reuse, 1.175494350822287508e-38, PT ;  /* 0x008000000000780b */ /* 0x040fe20003f2e000 */
[----:B------:R-:W-:-:S02]  /*50b90*/  FMUL R7, R0, 8388608 ;  /* 0x4b00000000077820 */ /* 0x000fc40000400000 */
[----:B------:R-:W-:-:S03]  /*50ba0*/  @!P2 FMUL R8, R8, 16777216 ;  /* 0x4b8000000808a820 */ /* 0x000fc60000400000 */
[----:B------:R-:W-:Y:S01]  /*50bb0*/  FSEL R4, R7, R0, !P1 ;  /* 0x0000000007047208 */ /* 0x000fe20004800000 */
[----:B------:R-:W-:Y:S01]  /*50bc0*/  STL [R1+0x100], R17 ;  /* 0x0001001101007387 */ /* 0x000fe20000100800 */
[----:B------:R-:W-:Y:S02]  /*50bd0*/  FMUL R8, R16, R8 ;  /* 0x0000000810087220 */ /* 0x000fe40000400000 */
[----:B------:R-:W-:Y:S01]  /*50be0*/  IADD3 R7, R4, -0x3f3504f3, RZ ;  /* 0xc0cafb0d04077810 */ /* 0x000fe20007ffe0ff */
[----:B------:R-:W-:Y:S04]  /*50bf0*/  STL [R1+0xf8], R15 ;  /* 0x0000f80f01007387 */ /* 0x000fe80000100800 */
[----:B------:R-:W-:Y:S01]  /*50c00*/  STL [R1+0xfc], R13 ;  /* 0x0000fc0d01007387 */ /* 0x000fe20000100800 */
[----:B------:R-:W-:-:S03]  /*50c10*/  LOP3.LUT R7, R7, 0xff800000, RZ, 0xc0, !PT ;  /* 0xff80000007077812 */ /* 0x000fc600078ec0ff */
[----:B------:R-:W-:Y:S04]  /*50c20*/  STL [R1+0xf0], R12 ;  /* 0x0000f00c01007387 */ /* 0x000fe80000100800 */
[----:B------:R-:W-:Y:S04]  /*50c30*/  STL [R1+0xf4], R11 ;  /* 0x0000f40b01007387 */ /* 0x000fe80000100800 */
[----:B------:R-:W-:Y:S04]  /*50c40*/  STL [R1+0xe8], R10 ;  /* 0x0000e80a01007387 */ /* 0x000fe80000100800 */
[----:B------:R-:W-:Y:S04]  /*50c50*/  STL [R1+0xec], R9 ;  /* 0x0000ec0901007387 */ /* 0x000fe80000100800 */
[----:B------:R0:W-:Y:S02]  /*50c60*/  STL [R1+0xe4], R8 ;  /* 0x0000e40801007387 */ /* 0x0001e40000100800 */
[----:B0-----:R0:W1:Y:S01]  /*50c70*/  I2F R8, R7 ;  /* 0x0000000700087306 */ /* 0x0010620000201400 */
[----:B------:R-:W-:-:S02]  /*50c80*/  FSEL R9, RZ, -23, P1 ;  /* 0xc1b80000ff097808 */ /* 0x000fc40000800000 */
        /* <DEDUP_REMOVED lines=86> */
[----:B------:R-:W-:Y:S01]  /*511f0*/  FFMA.FTZ R9, R8, R9, 0.48089820146560668945 ;  /* 0x3ef6384a08097423 */ /* 0x000fe20000010009 */
[----:B------:R-:W-:-:S03]  /*51200*/  ISETP.GE.U32.AND P1, PT, R7, 0x7f800000, PT ;  /* 0x7f8000000700780c */ /* 0x000fc60003f26070 */
[----:B------:R-:W-:-:S04]  /*51210*/  FFMA.FTZ R9, R8, R9, -0.72134751081466674805 ;  /* 0xbf38aa3b08097423 */ /* 0x000fc80000010009 */
[----:B------:R-:W-:-:S04]  /*51220*/  FMUL R9, R8, R9 ;  /* 0x0000000908097220 */ /* 0x000fc80000400000 */
[----:B------:R-:W-:-:S04]  /*51230*/  FMUL R9, R8, R9 ;  /* 0x0000000908097220 */ /* 0x000fc80000400000 */
[----:B------:R-:W-:Y:S01]  /*51240*/  FFMA.FTZ R9, R8, 1.4426950216293334961, R9 ;  /* 0x3fb8aa3b08097823 */ /* 0x000fe20000010009 */
[----:B------:R-:W-:-:S03]  /*51250*/  @P1 MOV R8, 0x7f800000 ;  /* 0x7f80000000081802 */ /* 0x000fc60000000f00 */
[----:B------:R-:W-:Y:S02]  /*51260*/  FADD R11, R10, R9 ;  /* 0x000000090a0b7221 */ /* 0x000fe40000000000 */
[----:B------:R-:W-:Y:S01]  /*51270*/  @P1 FFMA.FTZ R11, R7, R8, +INF ;  /* 0x7f800000070b1423 */ /* 0x000fe20000010008 */
[----:B------:R-:W2:Y:S01]  /*51280*/  LDL.LU R9, [R1+0x688] ;  /* 0x0006880001097983 */ /* 0x000ea20000300800 */
[----:B------:R-:W-:-:S03]  /*51290*/  FSETP.GT.AND P1, PT, |R0|, 8.50705917302346158658e+37, PT ;  /* 0x7e8000000000780b */ /* 0x000fc60003f24200 */
        /* <DEDUP_REMOVED lines=29> */
[----:B-1----:R-:W-:Y:S02]  /*51470*/  FMUL R17, R16, R15 ;  /* 0x0000000f10117220 */ /* 0x002fe40000400000 */
[----:B------:R-:W-:Y:S02]  /*51480*/  @!P2 FMUL R10, R10, 16777216 ;  /* 0x4b8000000a0aa820 */ /* 0x000fe40000400000 */
[----:B------:R-:W-:Y:S02]  /*51490*/  FMUL R15, R16, R14 ;  /* 0x0000000e100f7220 */ /* 0x000fe40000400000 */
[----:B------:R-:W-:-:S02]  /*514a0*/  @!P2 FMUL R8, R8, 16777216 ;  /* 0x4b8000000808a820 */ /* 0x000fc40000400000 */
[C---:B------:R-:W-:Y:S02]  /*514b0*/  FMUL R14, R16.reuse, R13 ;  /* 0x0000000d100e7220 */ /* 0x040fe40000400000 */
[C---:B------:R-:W-:Y:S02]  /*514c0*/  FMUL R13, R16.reuse, R12 ;  /* 0x0000000c100d7220 */ /* 0x040fe40000400000 */
[C---:B------:R-:W-:Y:S02]  /*514d0*/  FMUL R12, R16.reuse, R11 ;  /* 0x0000000b100c7220 */ /* 0x040fe40000400000 */
[C---:B------:R-:W-:Y:S02]  /*514e0*/  FMUL R11, R16.reuse, R10 ;  /* 0x0000000a100b7220 */ /* 0x040fe40000400000 */
[----:B------:R-:W-:Y:S02]  /*514f0*/  @!P2 FMUL R9, R9, 16777216 ;  /* 0x4b8000000909a820 */ /* 0x000fe40000400000 */
[----:B------:R-:W-:Y:S01]  /*51500*/  FMUL R10, R16, R8 ;  /* 0x00000008100a7220 */ /* 0x000fe20000400000 */
[----:B------:R-:W-:Y:S01]  /*51510*/  STL [R1+0xb4], R17 ;  /* 0x0000b41101007387 */ /* 0x000fe20000100800 */
[C---:B------:R-:W-:Y:S01]  /*51520*/  FMUL R8, R0.reuse, 8388608 ;  /* 0x4b00000000087820 */ /* 0x040fe20000400000 */
[----:B------:R-:W-:Y:S01]  /*51530*/  FSETP.GEU.AND P1, PT, R0, 1.175494350822287508e-38, PT ;  /* 0x008000000000780b */ /* 0x000fe20003f2e000 */
[----:B------:R-:W-:Y:S01]  /*51540*/  FMUL R9, R16, R9 ;  /* 0x0000000910097220 */ /* 0x000fe20000400000 */
[----:B------:R-:W-:Y:S02]  /*51550*/  STL [R1+0xac], R15 ;  /* 0x0000ac0f01007387 */ /* 0x000fe40000100800 */
[----:B------:R-:W-:-:S02]  /*51560*/  FSEL R2, R8, R0, !P1 ;  /* 0x0000000008027208 */ /* 0x000fc40004800000 */
        /* <DEDUP_REMOVED lines=8> */
[----:B------:R-:W0:Y:S01]  /*515f0*/  I2F R10, R9 ;  /* 0x00000009000a7306 */ /* 0x000e220000201400 */
[----:B------:R-:W-:-:S05]  /*51600*/  FSEL R8, RZ, -23, P1 ;  /* 0xc1b80000ff087808 */ /* 0x000fca0000800000 */
[----:B0-----:R-:W-:Y:S02]  /*51610*/  FFMA.FTZ R10, R10, 1.1920928955078125e-07, R8 ;  /* 0x340000000a0a7823 */ /* 0x001fe40000010008 */
[----:B------:R-:W-:-:S04]  /*51620*/  IMAD.IADD R8, R2, 0x1, -R9 ;  /* 0x0000000102087824 */ /* 0x000fc800078e0a09 */
        /* <DEDUP_REMOVED lines=13> */
[----:B------:R-:W-:Y:S02]  /*51700*/  FFMA.FTZ R9, R8, 1.4426950216293334961, R9 ;  /* 0x3fb8aa3b08097823 */ /* 0x000fe40000010009 */
[----:B------:R-:W-:Y:S02]  /*51710*/  @P1 IMAD.MOV.U32 R8, RZ, RZ, 0x7f800000 ;  /* 0x7f800000ff081424 */ /* 0x000fe400078e00ff */
[----:B------:R-:W-:Y:S02]  /*51720*/  FADD R11, R10, R9 ;  /* 0x000000090a0b7221 */ /* 0x000fe40000000000 */
        /* <DEDUP_REMOVED lines=9> */
[----:B------:R-:W5:Y:S04]  /*517c0*/  LDL.LU R15, [R1+0x3c4] ;  /* 0x0003c400010f7983 */ /* 0x000f680000300800 */
[----:B------:R-:W5:Y:S01]  /*517d0*/  LDL.LU R27, [R1+0xa7c] ;  /* 0x000a7c00011b7983 */ /* 0x000f620000300800 */
[----:B------:R-:W-:-:S02]  /*517e0*/  FSETP.GT.AND P1, PT, |R0|, 8.50705917302346158658e+37, PT ;  /* 0x7e8000000000780b */ /* 0x000fc40003f24200 */
[----:B------:R-:W-:-:S11]  /*517f0*/  FSETP.GEU.AND P2, PT, |R0|, 1.175494350822287508e-38, PT ;  /* 0x008000000000780b */ /* 0x000fd60003f4e200 */
[----:B------:R-:W-:-:S04]  /*51800*/  @P1 FMUL R0, R0, 0.25 ;  /* 0x3e80000000001820 */ /* 0x000fc80000400000 */
[----:B------:R-:W-:-:S06]  /*51810*/  @!P2 FMUL R0, R0, 16777216 ;  /* 0x4b8000000000a820 */ /* 0x000fcc0000400000 */
[----:B------:R-:W0:Y:S01]  /*51820*/  MUFU.RCP R0, R0 ;  /* 0x0000000000007308 */ /* 0x000e220000001000 */
[----:B------:R-:W-:-:S04]  /*51830*/  LOP3.LUT R28, R28, 0xfffffeff, RZ, 0xc0, !PT ;  /* 0xfffffeff1c1c7812 */ /* 0x000fc800078ec0ff */
[----:B------:R-:W-:Y:S02]  /*51840*/  @P0 LOP3.LUT R28, R28, 0x100, RZ, 0xfc, !PT ;  /* 0x000001001c1c0812 */ /* 0x000fe400078efcff */
[----:B------:R-:W-:Y:S02]  /*51850*/  FSETP.NEU.AND P0, PT, R5, RZ, PT ;  /* 0x000000ff0500720b */ /* 0x000fe40003f0d000 */
[----:B------:R-:W-:-:S11]  /*51860*/  LOP3.LUT R28, R28, 0xffffff7f, RZ, 0xc0, !PT ;  /* 0xffffff7f1c1c7812 */ /* 0x000fd600078ec0ff */
[----:B------:R-:W-:Y:S02]  /*51870*/  @P0 LOP3.LUT R28, R28, 0x80, RZ, 0xfc, !PT ;  /* 0x000000801c1c0812 */ /* 0x000fe400078efcff */
[----:B------:R-:W-:Y:S01]  /*51880*/  FSETP.NEU.AND P0, PT, R3, RZ, PT ;  /* 0x000000ff0300720b */ /* 0x000fe20003f0d000 */
[----:B--2---:R-:W-:Y:S02]  /*51890*/  @P1 FMUL R8, R8, 0.25 ;  /* 0x3e80000008081820 */ /* 0x004fe40000400000 */
[----:B---3--:R-:W-:Y:S02]  /*518a0*/  @P1 FMUL R9, R9, 0.25 ;  /* 0x3e80000009091820 */ /* 0x008fe40000400000 */
        /* <DEDUP_REMOVED lines=14> */
[----:B0-----:R-:W-:-:S02]  /*51990*/  FMUL R15, R0, R15 ;  /* 0x0000000f000f7220 */ /* 0x001fc40000400000 */
        /* <DEDUP_REMOVED lines=36> */
[----:B------:R-:W-:-:S04]  /*51be0*/  FFMA.FTZ R3, R3, 1.4426950216293334961, R8 ;  /* 0x3fb8aa3b03037823 */ /* 0x000fc80000010008 */
[----:B------:R-:W-:Y:S02]  /*51bf0*/  FADD R9, R5, R3 ;  /* 0x0000000305097221 */ /* 0x000fe40000000000 */
[----:B------:R-:W2:Y:S01]  /*51c00*/  LDL.LU R5, [R1+0xa80] ;  /* 0x000a800001057983 */ /* 0x000ea20000300800 */
[----:B------:R-:W-:-:S13]  /*51c10*/  ISETP.GE.U32.AND P1, PT, R0, 0x7f800000, PT ;  /* 0x7f8000000000780c */ /* 0x000fda0003f26070 */
[----:B------:R-:W-:-:S04]  /*51c20*/  @P1 IMAD.MOV.U32 R3, RZ, RZ, 0x7f800000 ;  /* 0x7f800000ff031424 */ /* 0x000fc800078e00ff */
[----:B------:R-:W-:-:S05]  /*51c30*/  @P1 FFMA.FTZ R9, R0, R3, +INF ;  /* 0x7f80000000091423 */ /* 0x000fca0000010003 */
[----:B------:R0:W-:Y:S01]  /*51c40*/  STL [R1+0x10], R9 ;  /* 0x0000100901007387 */ /* 0x0001e20000100800 */
[----:B------:R-:W-:Y:S01]  /*51c50*/  FSETP.NEU.AND P3, PT, R6, RZ, PT ;  /* 0x000000ff0600720b */ /* 0x000fe20003f6d000 */
[C---:B--2---:R-:W-:Y:S01]  /*51c60*/  FMUL R3, R5.reuse, 8388608 ;  /* 0x4b00000005037820 */ /* 0x044fe20000400000 */
        /* <DEDUP_REMOVED lines=24> */
[----:B------:R-:W-:Y:S02]  /*51df0*/  @P1 FFMA.FTZ R10, R3, R6, +INF ;  /* 0x7f800000030a1423 */ /* 0x000fe40000010006 */
[----:B------:R-:W2:Y:S04]  /*51e00*/  LDL.LU R6, [R1+0x6f0] ;  /* 0x0006f00001067983 */ /* 0x000ea80000300800 */
[----:B------:R-:W3:Y:S04]  /*51e10*/  LDL.LU R8, [R1+0x6f4] ;  /* 0x0006f40001087983 */ /* 0x000ee80000300800 */
[----:B------:R0:W-:Y:S04]  /*51e20*/  STL [R1], R10 ;  /* 0x0000000a01007387 */ /* 0x0001e80000100800 */
        /* <DEDUP_REMOVED lines=46> */
[----:B------:R-:W-:Y:S03]  /*52110*/  STL [R1+0x2c], R13 ;  /* 0x00002c0d01007387 */ /* 0x000fe60000100800 */
[----:B------:R-:W-:Y:S01]  /*52120*/  IADD3 R5, R23, -0x3f3504f3, RZ ;  /* 0xc0cafb0d17057810 */ /* 0x000fe20007ffe0ff */
[----:B------:R-:W-:Y:S03]  /*52130*/  STL [R1+0x30], R12 ;  /* 0x0000300c01007387 */ /* 0x000fe60000100800 */
[----:B------:R-:W-:Y:S01]  /*52140*/  LOP3.LUT R5, R5, 0xff800000, RZ, 0xc0, !PT ;  /* 0xff80000005057812 */ /* 0x000fe200078ec0ff */
[----:B------:R-:W-:Y:S04]  /*52150*/  STL [R1+0x24], R11 ;  /* 0x0000240b01007387 */ /* 0x000fe80000100800 */
        /* <DEDUP_REMOVED lines=26> */
[----:B------:R-:W-:Y:S01]  /*52300*/  STL [R1+0x1a0], R7 ;  /* 0x0001a00701007387 */ /* 0x000fe20000100800 */
[C---:B--2---:R-:W-:Y:S02]  /*52310*/  FSETP.GT.AND P4, PT, |R4|.reuse, 8.50705917302346158658e+37, PT ;  /* 0x7e8000000400780b */ /* 0x044fe40003f84200 */
[C---:B------:R-:W-:Y:S01]  /*52320*/  FSETP.GEU.AND P2, PT, |R4|.reuse, 1.175494350822287508e-38, PT ;  /* 0x008000000400780b */ /* 0x040fe20003f4e200 */
[C---:B------:R-:W-:Y:S01]  /*52330*/  FMUL R5, R4.reuse, 8388608 ;  /* 0x4b00000004057820 */ /* 0x040fe20000400000 */
[----:B------:R-:W-:-:S04]  /*52340*/  FSETP.GEU.AND P1, PT, R4, 1.175494350822287508e-38, PT ;  /* 0x008000000400780b */ /* 0x000fc80003f2e000 */
[----:B------:R-:W-:-:S05]  /*52350*/  FSEL R5, R5, R4, !P1 ;  /* 0x0000000405057208 */ /* 0x000fca0004800000 */
[----:B------:R-:W-:-:S04]  /*52360*/  @P4 FMUL R4, R4, 0.25 ;  /* 0x3e80000004044820 */ /* 0x000fc80000400000 */
[----:B------:R-:W-:Y:S01]  /*52370*/  @!P2 FMUL R4, R4, 16777216 ;  /* 0x4b8000000404a820 */ /* 0x000fe20000400000 */
[----:B------:R0:W-:Y:S03]  /*52380*/  STL [R1+0x2ac], R5 ;  /* 0x0002ac0501007387 */ /* 0x0001e60000100800 */
[----:B------:R1:W2:Y:S01]  /*52390*/  MUFU.RCP R6, R4 ;  /* 0x0000000400067308 */ /* 0x0002a20000001000 */
[----:B0-----:R-:W3:Y:S04]  /*523a0*/  LDL.LU R5, [R1+0x7e0] ;  /* 0x0007e00001057983 */ /* 0x001ee80000300800 */
[----:B-1----:R-:W4:Y:S04]  /*523b0*/  LDL.LU R4, [R1+0x7d0] ;  /* 0x0007d00001047983 */ /* 0x002f280000300800 */
[----:B------:R-:W0:Y:S04]  /*523c0*/  S2R R26, SR_TID.X ;  /* 0x00000000001a7919 */ /* 0x000e280000002100 */
[----:B------:R-:W1:Y:S04]  /*523d0*/  S2R R24, SR_CTAID.X ;  /* 0x0000000000187919 */ /* 0x000e680000002500 */
[----:B--2---:R2:W-:Y:S01]  /*523e0*/  STL [R1+0xc], R6 ;  /* 0x00000c0601007387 */ /* 0x0045e20000100800 */
[----:B------:R-:W-:-:S04]  /*523f0*/  LOP3.LUT R28, R28, 0xfffffff7, RZ, 0xc0, !PT ;  /* 0xfffffff71c1c7812 */ /* 0x000fc800078ec0ff */
[----:B------:R-:W-:Y:S02]  /*52400*/  @P0 LOP3.LUT R28, R28, 0x8, RZ, 0xfc, !PT ;  /* 0x000000081c1c0812 */ /* 0x000fe400078efcff */
[----:B------:R-:W-:Y:S02]  /*52410*/  FSETP.NEU.AND P0, PT, R2, RZ, PT ;  /* 0x000000ff0200720b */ /* 0x000fe40003f0d000 */
[----:B0-----:R-:W-:-:S04]  /*52420*/  SHF.L.U32 R7, R26, 0x7, RZ ;  /* 0x000000071a077819 */ /* 0x001fc800000006ff */
[----:B------:R-:W-:Y:S02]  /*52430*/  LOP3.LUT R19, R7, 0xf000, RZ, 0xc0, !PT ;  /* 0x0000f00007137812 */ /* 0x000fe400078ec0ff */
[----:B------:R-:W-:-:S04]  /*52440*/  LOP3.LUT R28, R28, 0x7fffffff, RZ, 0xc0, !PT ;  /* 0x7fffffff1c1c7812 */ /* 0x000fc800078ec0ff */
[----:B------:R-:W-:Y:S02]  /*52450*/  @P1 LOP3.LUT R28, R28, 0x80000000, RZ, 0xfc, !PT ;  /* 0x800000001c1c1812 */ /* 0x000fe400078efcff */
[----:B------:R-:W-:Y:S02]  /*52460*/  FSETP.NEU.AND P1, PT, R0, RZ, PT ;  /* 0x000000ff0000720b */ /* 0x000fe40003f2d000 */
[----:B------:R-:W-:-:S04]  /*52470*/  LOP3.LUT R29, R29, 0xfffffffd, RZ, 0xc0, !PT ;  /* 0xfffffffd1d1d7812 */ /* 0x000fc800078ec0ff */
[----:B------:R-:W-:Y:S02]  /*52480*/  @P3 LOP3.LUT R29, R29, 0x2, RZ, 0xfc, !PT ;  /* 0x000000021d1d3812 */ /* 0x000fe400078efcff */
[C---:B------:R-:W-:Y:S02]  /*52490*/  LOP3.LUT P3, RZ, R28.reuse, 0x40, RZ, 0xc0, !PT ;  /* 0x000000401cff7812 */ /* 0x040fe4000786c0ff */
[----:B------:R-:W-:-:S04]  /*524a0*/  LOP3.LUT R28, R28, 0xfffffffb, RZ, 0xc0, !PT ;  /* 0xfffffffb1c1c7812 */ /* 0x000fc800078ec0ff */
[----:B------:R-:W-:Y:S02]  /*524b0*/  @P0 LOP3.LUT R28, R28, 0x4, RZ, 0xfc, !PT ;  /* 0x000000041c1c0812 */ /* 0x000fe400078efcff */
[----:B------:R-:W-:Y:S01]  /*524c0*/  FSETP.NEU.AND P0, PT, R3, RZ, PT ;  /* 0x000000ff0300720b */ /* 0x000fe20003f0d000 */
[----:B---3--:R-:W-:Y:S02]  /*524d0*/  @P4 FMUL R5, R5, 0.25 ;  /* 0x3e80000005054820 */ /* 0x008fe40000400000 */
[----:B----4-:R-:W-:Y:S02]  /*524e0*/  @P4 FMUL R4, R4, 0.25 ;  /* 0x3e80000004044820 */ /* 0x010fe40000400000 */
[----:B------:R-:W-:Y:S02]  /*524f0*/  @!P2 FMUL R5, R5, 16777216 ;  /* 0x4b8000000505a820 */ /* 0x000fe40000400000 */
[----:B------:R-:W-:Y:S02]  /*52500*/  @!P2 FMUL R4, R4, 16777216 ;  /* 0x4b8000000404a820 */ /* 0x000fe40000400000 */
[----:B------:R-:W-:-:S02]  /*52510*/  FMUL R5, R6, R5 ;  /* 0x0000000506057220 */ /* 0x000fc40000400000 */
[----:B------:R-:W-:Y:S02]  /*52520*/  FMUL R4, R6, R4 ;  /* 0x0000000406047220 */ /* 0x000fe40000400000 */
[----:B--2---:R-:W0:Y:S03]  /*52530*/  S2R R6, SR_CTAID.Y ;  /* 0x0000000000067919 */ /* 0x004e260000002600 */
[----:B------:R-:W-:Y:S02]  /*52540*/  F2FP.PACK_AB R5, R5, R4 ;  /* 0x000000040505723e */ /* 0x000fe400000000ff */
[----:B------:R-:W-:-:S03]  /*52550*/  SHF.R.S32.HI R4, RZ, 0x4, R26 ;  /* 0x00000004ff047819 */ /* 0x000fc6000001141a */
[----:B------:R2:W-:Y:S01]  /*52560*/  STL [R1+0x4], R5 ;  /* 0x0000040501007387 */ /* 0x0005e20000100800 */
[----:B------:R-:W-:Y:S01]  /*52570*/  SGXT R2, R4, 0x1 ;  /* 0x000000010402781a */ /* 0x000fe20000000200 */
[----:B--2---:R-:W-:-:S05]  /*52580*/  IMAD.SHL.U32 R5, R26, 0x8, RZ ;  /* 0x000000081a057824 */ /* 0x004fca00078e00ff */
[----:B------:R-:W-:Y:S02]  /*52590*/  LOP3.LUT R19, R19, 0x78, R5, 0xf8, !PT ;  /* 0x0000007813137812 */ /* 0x000fe400078ef805 */
[----:B-1----:R-:W-:Y:S01]  /*525a0*/  PRMT R5, R26, 0x6540, R24 ;  /* 0x000065401a057816 */ /* 0x002fe20000000018 */
[----:B0-----:R-:W-:Y:S01]  /*525b0*/  IMAD R4, R6, c[0x0][0x1c0], RZ ;  /* 0x0000700006047a24 */ /* 0x001fe200078e02ff */
[----:B------:R-:W-:-:S03]  /*525c0*/  LOP3.LUT R19, R19, 0x10008, R2, 0x78, !PT ;  /* 0x0001000813137812 */ /* 0x000fc600078e7802 */
[----:B------:R-:W-:Y:S02]  /*525d0*/  IMAD R2, R5, c[0x0][0x1c4], RZ ;  /* 0x0000710005027a24 */ /* 0x000fe400078e02ff */
[----:B------:R-:W-:-:S03]  /*525e0*/  IMAD.SHL.U32 R5, R4, 0x2, RZ ;  /* 0x0000000204057824 */ /* 0x000fc600078e00ff */
[----:B------:R-:W-:Y:S01]  /*525f0*/  SHF.L.U32 R26, R2, 0x1, RZ ;  /* 0x00000001021a7819 */ /* 0x000fe200000006ff */
[----:B------:R-:W-:-:S03]  /*52600*/  IMAD.HI R4, R4, 0x2, RZ ;  /* 0x0000000204047827 */ /* 0x000fc600078e02ff */
[----:B------:R-:W-:Y:S01]  /*52610*/  IADD3 R26, P5, P6, R26, c[0x0][0x178], R5 ;  /* 0x00005e001a1a7a10 */ /* 0x000fe20007ebe005 */
[----:B------:R-:W-:Y:S01]  /*52620*/  IMAD.HI R0, R2, 0x2, RZ ;  /* 0x0000000202007827 */ /* 0x000fe200078e02ff */
[----:B------:R-:W-:Y:S04]  /*52630*/  STL [R1+0x144c], R19 ;  /* 0x00144c1301007387 */ /* 0x000fe80000100800 */
[----:B------:R-:W-:Y:S01]  /*52640*/  IADD3.X R0, R0, c[0x0][0x17c], R4, P5, P6 ;  /* 0x00005f0000007a10 */ /* 0x000fe20002fec404 */
[----:B------:R0:W-:Y:S04]  /*52650*/  STL [R1+0x13ac], R26 ;  /* 0x0013ac1a01007387 */ /* 0x0001e80000100800 */
[----:B------:R1:W-:Y:S04]  /*52660*/  STL [R1+0x13b0], R0 ;  /* 0x0013b00001007387 */ /* 0x0003e80000100800 */
[----:B------:R-:W2:Y:S04]  /*52670*/  LDL.LU R15, [R1+0x700] ;  /* 0x00070000010f7983 */ /* 0x000ea80000300800 */
        /* <DEDUP_REMOVED lines=21> */
[----:B------:R-:W-:-:S03]  /*527d0*/  FSETP.GT.AND P5, PT, |R27|, 8.50705917302346158658e+37, PT ;  /* 0x7e8000001b00780b */ /* 0x000fc60003fa4200 */
[----:B------:R-:W5:Y:S04]  /*527e0*/  LDL.LU R19, [R1+0x1a4] ;  /* 0x0001a40001137983 */ /* 0x000f680000300800 */
[----:B-1----:R-:W5:Y:S01]  /*527f0*/  LDL.LU R0, [R1+0x158] ;  /* 0x0001580001007983 */ /* 0x002f620000300800 */
[----:B------:R-:W-:Y:S02]  /*52800*/  FSETP.GEU.AND P6, PT, |R25|, 1.175494350822287508e-38, PT ;  /* 0x008000001900780b */ /* 0x000fe40003fce200 */
[----:B------:R-:W-:-:S04]  /*52810*/  LOP3.LUT R29, R29, 0xfffffffb, RZ, 0xc0, !PT ;  /* 0xfffffffb1d1d7812 */ /* 0x000fc800078ec0ff */
[----:B------:R-:W-:Y:S02]  /*52820*/  @P3 LOP3.LUT R29, R29, 0x4, RZ, 0xfc, !PT ;  /* 0x000000041d1d3812 */ /* 0x000fe400078efcff */
[----:B------:R-:W-:Y:S02]  /*52830*/  LOP3.LUT P3, RZ, R28, 0x80, RZ, 0xc0, !PT ;  /* 0x000000801cff7812 */ /* 0x000fe4000786c0ff */
[----:B------:R-:W-:-:S11]  /*52840*/  LOP3.LUT R29, R29, 0xfffffff7, RZ, 0xc0, !PT ;  /* 0xfffffff71d1d7812 */ /* 0x000fd600078ec0ff */
        /* <DEDUP_REMOVED lines=8> */
[----:B------:R-:W-:Y:S01]  /*528d0*/  LOP3.LUT R29, R29, 0xffffffbf, RZ, 0xc0, !PT ;  /* 0xffffffbf1d1d7812 */ /* 0x000fe200078ec0ff */
[----:B--2---:R-:W-:Y:S02]  /*528e0*/  @P4 FMUL R15, R15, 0.25 ;  /* 0x3e8000000f0f4820 */ /* 0x004fe40000400000 */
[----:B---3--:R-:W-:Y:S02]  /*528f0*/  @P4 FMUL R14, R14, 0.25 ;  /* 0x3e8000000e0e4820 */ /* 0x008fe40000400000 */
[----:B----4-:R-:W-:Y:S02]  /*52900*/  @P4 FMUL R13, R13, 0.25 ;  /* 0x3e8000000d0d4820 */ /* 0x010fe40000400000 */
[----:B-----5:R-:W-:-:S02]  /*52910*/  @P4 FMUL R12, R12, 0.25 ;  /* 0x3e8000000c0c4820 */ /* 0x020fc40000400000 */
[----:B------:R-:W-:Y:S02]  /*52920*/  @P4 FMUL R11, R11, 0.25 ;  /* 0x3e8000000b0b4820 */ /* 0x000fe40000400000 */
[----:B------:R-:W-:Y:S01]  /*52930*/  @P4 FMUL R10, R10, 0.25 ;  /* 0x3e8000000a0a4820 */ /* 0x000fe20000400000 */
[C---:B------:R-:W-:Y:S01]  /*52940*/  FSETP.GEU.AND P4, PT, |R27|.reuse, 1.175494350822287508e-38, PT ;  /* 0x008000001b00780b */ /* 0x040fe20003f8e200 */
[----:B------:R-:W-:Y:S02]  /*52950*/  @P5 FMUL R27, R27, 0.25 ;  /* 0x3e8000001b1b5820 */ /* 0x000fe40000400000 */
        /* <DEDUP_REMOVED lines=8> */
[----:B------:R-:W-:-:S13]  /*529e0*/  FSETP.GT.AND P5, PT, |R25|, 8.50705917302346158658e+37, PT ;  /* 0x7e8000001900780b */ /* 0x000fda0003fa4200 */
[----:B------:R-:W-:Y:S02]  /*529f0*/  @P5 FMUL R9, R9, 0.25 ;  /* 0x3e80000009095820 */ /* 0x000fe40000400000 */
[----:B------:R-:W-:Y:S02]  /*52a00*/  @P5 FMUL R24, R24, 0.25 ;  /* 0x3e80000018185820 */ /* 0x000fe40000400000 */
[----:B------:R-:W-:Y:S02]  /*52a10*/  @P5 FMUL R22, R22, 0.25 ;  /* 0x3e80000016165820 */ /* 0x000fe40000400000 */
[----:B------:R-:W-:Y:S02]  /*52a20*/  @P5 FMUL R20, R20, 0.25 ;  /* 0x3e80000014145820 */ /* 0x000fe40000400000 */
[----:B------:R-:W-:Y:S02]  /*52a30*/  @P5 FMUL R16, R16, 0.25 ;  /* 0x3e80000010105820 */ /* 0x000fe40000400000 */
[----:B------:R-:W-:-:S05]  /*52a40*/  @P5 FMUL R3, R3, 0.25 ;  /* 0x3e80000003035820 */ /* 0x000fca0000400000 */
[----:B------:R-:W-:Y:S01]  /*52a50*/  STL [R1+0x1440], R3 ;  /* 0x0014400301007387 */ /* 0x000fe20000100800 */
[----:B------:R-:W-:-:S03]  /*52a60*/  @P5 FMUL R17, R17, 0.25 ;  /* 0x3e80000011115820 */ /* 0x000fc60000400000 */
[----:B------:R0:W-:Y:S04]  /*52a70*/  STL [R1+0x1444], R16 ;  /* 0x0014441001007387 */ /* 0x0001e80000100800 */
[----:B0-----:R-:W2:Y:S04]  /*52a80*/  LDL.LU R16, [R1+0x19c] ;  /* 0x00019c0001107983 */ /* 0x001ea80000300800 */
[----:B------:R0:W-:Y:S04]  /*52a90*/  STL [R1+0x1448], R20 ;  /* 0x0014481401007387 */ /* 0x0001e80000100800 */
[----:B0-----:R-:W3:Y:S04]  /*52aa0*/  LDL.LU R20, [R1+0x1b0] ;  /* 0x0001b00001147983 */ /* 0x001ee80000300800 */
[----:B------:R0:W-:Y:S04]  /*52ab0*/  STL.64 [R1+0x1438], R22 ;  /* 0x0014381601007387 */ /* 0x0001e80000100a00 */
[----:B0-----:R-:W4:Y:S04]  /*52ac0*/  LDL.LU R23, [R1+0x1cc] ;  /* 0x0001cc0001177983 */ /* 0x001f280000300800 */
[----:B------:R-:W-:Y:S04]  /*52ad0*/  STL [R1+0x1450], R24 ;  /* 0x0014501801007387 */ /* 0x000fe80000100800 */
[----:B------:R-:W-:Y:S04]  /*52ae0*/  STL [R1+0x1454], R9 ;  /* 0x0014540901007387 */ /* 0x000fe80000100800 */
[----:B------:R0:W-:Y:S04]  /*52af0*/  STL [R1+0x1458], R17 ;  /* 0x0014581101007387 */ /* 0x0001e80000100800 */
[----:B0-----:R-:W5:Y:S01]  /*52b00*/  LDL.LU R17, [R1+0x1f0] ;  /* 0x0001f00001117983 */ /* 0x001f620000300800 */
[----:B------:R-:W-:-:S02]  /*52b10*/  @P5 FMUL R21, R21, 0.25 ;  /* 0x3e80000015155820 */ /* 0x000fc40000400000 */
[----:B------:R-:W-:Y:S02]  /*52b20*/  @P5 FMUL R25, R25, 0.25 ;  /* 0x3e80000019195820 */ /* 0x000fe40000400000 */
[----:B------:R-:W-:Y:S01]  /*52b30*/  @!P4 FMUL R26, R26, 16777216 ;  /* 0x4b8000001a1ac820 */ /* 0x000fe20000400000 */
[----:B------:R-:W-:Y:S04]  /*52b40*/  STL [R1+0x145c], R21 ;  /* 0x00145c1501007387 */ /* 0x000fe80000100800 */
[----:B------:R-:W-:Y:S04]  /*52b50*/  STL [R1+0x1460], R25 ;  /* 0x0014601901007387 */ /* 0x000fe80000100800 */
[----:B------:R0:W-:Y:S04]  /*52b60*/  STL [R1+0x8], R26 ;  /* 0x0000081a01007387 */ /* 0x0001e80000100800 */
[----:B0-----:R-:W2:Y:S01]  /*52b70*/  LDL.LU R26, [R1+0x154] ;  /* 0x00015400011a7983 */ /* 0x001ea20000300800 */
[----:B------:R-:W-:-:S02]  /*52b80*/  @P3 LOP3.LUT R29, R29, 0x40, RZ, 0xfc, !PT ;  /* 0x000000401d1d3812 */ /* 0x000fc400078efcff */
[----:B------:R-:W-:Y:S01]  /*52b90*/  LOP3.LUT P3, RZ, R28, 0x800, RZ, 0xc0, !PT ;  /* 0x000008001cff7812 */ /* 0x000fe2000786c0ff */
[----:B------:R-:W2:Y:S01]  /*52ba0*/  LDL.LU R9, [R1+0x150] ;  /* 0x0001500001097983 */ /* 0x000ea20000300800 */
[----:B------:R-:W-:-:S03]  /*52bb0*/  LOP3.LUT R29, R29, 0xffffff7f, RZ, 0xc0, !PT ;  /* 0xffffff7f1d1d7812 */ /* 0x000fc600078ec0ff */
[----:B------:R-:W2:Y:S04]  /*52bc0*/  LDL.LU R3, [R1+0x124] ;  /* 0x0001240001037983 */ /* 0x000ea80000300800 */
[----:B------:R-:W2:Y:S04]  /*52bd0*/  LDL.LU R24, [R1+0x108] ;  /* 0x0001080001187983 */ /* 0x000ea80000300800 */
[----:B------:R-:W-:Y:S01]  /*52be0*/  @P3 LOP3.LUT R29, R29, 0x80, RZ, 0xfc, !PT ;  /* 0x000000801d1d3812 */ /* 0x000fe200078efcff */
[----:B------:R-:W2:Y:S01]  /*52bf0*/  LDL.LU R22, [R1+0x104] ;  /* 0x0001040001167983 */ /* 0x000ea20000300800 */
[----:B------:R-:W-:-:S02]  /*52c00*/  LOP3.LUT P3, RZ, R28, 0x1000, RZ, 0xc0, !PT ;  /* 0x000010001cff7812 */ /* 0x000fc4000786c0ff */
        /* <DEDUP_REMOVED lines=35> */
[----:B------:R-:W-:-:S04]  /*52e40*/  LOP3.LUT P3, RZ, R28, 0x1000000, RZ, 0xc0, !PT ;  /* 0x010000001cff7812 */ /* 0x000fc8000786c0ff */
[----:B-----5:R-:W-:Y:S02]  /*52e50*/  FSEL R21, R17, -INF , P3 ;  /* 0xff80000011157808 */ /* 0x020fe40001800000 */
[----:B------:R-:W-:-:S03]  /*52e60*/  LOP3.LUT P3, RZ, R29, 0x80000, RZ, 0xc0, !PT ;  /* 0x000800001dff7812 */ /* 0x000fc6000786c0ff */
[----:B------:R0:W-:Y:S01]  /*52e70*/  STL [R1+0x56c], R21 ;  /* 0x00056c1501007387 */ /* 0x0001e20000100800 */
[----:B----4-:R-:W-:-:S03]  /*52e80*/  FSEL R17, R23, -INF , P3 ;  /* 0xff80000017117808 */ /* 0x010fc60001800000 */
[----:B------:R-:W4:Y:S01]  /*52e90*/  LDL.LU R25, [R1+0xe0] ;  /* 0x0000e00001197983 */ /* 0x000f220000300800 */
[----:B------:R-:W-:-:S03]  /*52ea0*/  LOP3.LUT P3, RZ, R29, 0x40000, RZ, 0xc0, !PT ;  /* 0x000400001dff7812 */ /* 0x000fc6000786c0ff */
[----:B------:R1:W-:Y:S01]  /*52eb0*/  STL [R1+0x568], R17 ;  /* 0x0005681101007387 */ /* 0x0003e20000100800 */
[----:B---3--:R-:W-:-:S03]  /*52ec0*/  FSEL R20, R20, -INF , P3 ;  /* 0xff80000014147808 */ /* 0x008fc60001800000 */
[----:B0-----:R-:W3:Y:S01]  /*52ed0*/  LDL.LU R21, [R1+0xbc] ;  /* 0x0000bc0001157983 */ /* 0x001ee20000300800 */
[----:B------:R-:W-:-:S03]  /*52ee0*/  LOP3.LUT P3, RZ, R29, 0x20000, RZ, 0xc0, !PT ;  /* 0x000200001dff7812 */ /* 0x000fc6000786c0ff */
[----:B-1----:R-:W5:Y:S04]  /*52ef0*/  LDL.LU R17, [R1+0xb8] ;  /* 0x0000b80001117983 */ /* 0x002f680000300800 */
[----:B------:R0:W-:Y:S02]  /*52f00*/  STL [R1+0x564], R20 ;  /* 0x0005641401007387 */ /* 0x0001e40000100800 */
[----:B0-----:R-:W-:Y:S02]  /*52f10*/  FSEL R20, R19, -INF , P3 ;  /* 0xff80000013147808 */ /* 0x001fe40001800000 */
[----:B------:R-:W5:Y:S01]  /*52f20*/  LDL.LU R19, [R1+0x98] ;  /* 0x0000980001137983 */ /* 0x000f620000300800 */
[----:B------:R-:W-:-:S03]  /*52f30*/  LOP3.LUT P3, RZ, R29, 0x10000, RZ, 0xc0, !PT ;  /* 0x000100001dff7812 */ /* 0x000fc6000786c0ff */
[----:B------:R0:W-:Y:S01]  /*52f40*/  STL [R1+0x560], R20 ;  /* 0x0005601401007387 */ /* 0x0001e20000100800 */
[----:B--2---:R-:W-:-:S03]  /*52f50*/  FSEL R16, R16, -INF , P3 ;  /* 0xff80000010107808 */ /* 0x004fc60001800000 */
[----:B------:R-:W2:Y:S01]  /*52f60*/  LDL.LU R23, [R1+0x70] ;  /* 0x0000700001177983 */ /* 0x000ea20000300800 */
[----:B------:R-:W-:-:S03]  /*52f70*/  LOP3.LUT P3, RZ, R29, 0x8000, RZ, 0xc0, !PT ;  /* 0x000080001dff7812 */ /* 0x000fc6000786c0ff */
[----:B------:R1:W-:Y:S04]  /*52f80*/  STL [R1+0x55c], R16 ;  /* 0x00055c1001007387 */ /* 0x0003e80000100800 */
[----:B0-----:R-:W2:Y:S01]  /*52f90*/  LDL.LU R20, [R1+0x6c] ;  /* 0x00006c0001147983 */ /* 0x001ea20000300800 */
[----:B------:R-:W-:Y:S02]  /*52fa0*/  FSEL R0, R0, -INF , P3 ;  /* 0xff80000000007808 */ /* 0x000fe40001800000 */
[C---:B------:R-:W-:Y:S01]  /*52fb0*/  LOP3.LUT P3, RZ, R29.reuse, 0x4000, RZ, 0xc0, !PT ;  /* 0x000040001dff7812 */ /* 0x040fe2000786c0ff */
[----:B-1----:R-:W2:Y:S03]  /*52fc0*/  LDL.LU R16, [R1+0x68] ;  /* 0x0000680001107983 */ /* 0x002ea60000300800 */
[----:B------:R-:W-:Y:S01]  /*52fd0*/  FSEL R26, R26, -INF , P3 ;  /* 0xff8000001a1a7808 */ /* 0x000fe20001800000 */
[----:B------:R0:W-:Y:S04]  /*52fe0*/  STL [R1+0x558], R0 ;  /* 0x0005580001007387 */ /* 0x0001e80000100800 */
[----:B0-----:R-:W2:Y:S04]  /*52ff0*/  LDL.LU R0, [R1+0x60] ;  /* 0x0000600001007983 */ /* 0x001ea80000300800 */
[----:B------:R0:W-:Y:S04]  /*53000*/  STL [R1+0x554], R26 ;  /* 0x0005541a01007387 */ /* 0x0001e80000100800 */
[----:B0-----:R-:W2:Y:S01]  /*53010*/  LDL.LU R26, [R1+0x50] ;  /* 0x00005000011a7983 */ /* 0x001ea20000300800 */
[----:B------:R-:W-:-:S04]  /*53020*/  LOP3.LUT P3, RZ, R29, 0x2000, RZ, 0xc0, !PT ;  /* 0x000020001dff7812 */ /* 0x000fc8000786c0ff */
[----:B------:R-:W-:Y:S02]  /*53030*/  FSEL R9, R9, -INF , P3 ;  /* 0xff80000009097808 */ /* 0x000fe40001800000 */
[----:B------:R-:W-:-:S03]  /*53040*/  LOP3.LUT P3, RZ, R29, 0x1000, RZ, 0xc0, !PT ;  /* 0x000010001dff7812 */ /* 0x000fc6000786c0ff */
[----:B------:R0:W-:Y:S02]  /*53050*/  STL [R1+0x550], R9 ;  /* 0x0005500901007387 */ /* 0x0001e40000100800 */
[----:B0-----:R-:W-:Y:S02]  /*53060*/  FSEL R9, R3, -INF , P3 ;  /* 0xff80000003097808 */ /* 0x001fe40001800000 */
[----:B------:R-:W-:Y:S01]  /*53070*/  LOP3.LUT P3, RZ, R29, 0x800, RZ, 0xc0, !PT ;  /* 0x000008001dff7812 */ /* 0x000fe2000786c0ff */
[----:B------:R-:W2:Y:S04]  /*53080*/  LDL.LU R3, [R1+0x3c] ;  /* 0x00003c0001037983 */ /* 0x000ea80000300800 */
[----:B------:R0:W-:Y:S02]  /*53090*/  STL [R1+0x548], R9 ;  /* 0x0005480901007387 */ /* 0x0001e40000100800 */
[----:B0-----:R-:W-:-:S02]  /*530a0*/  FSEL R9, R24, -INF , P3 ;  /* 0xff80000018097808 */ /* 0x001fc40001800000 */
[----:B------:R-:W-:-:S04]  /*530b0*/  LOP3.LUT P3, RZ, R29, 0x400, RZ, 0xc0, !PT ;  /* 0x000004001dff7812 */ /* 0x000fc8000786c0ff */
[----:B------:R-:W-:Y:S02]  /*530c0*/  FSEL R22, R22, -INF , P3 ;  /* 0xff80000016167808 */ /* 0x000fe40001800000 */
[----:B------:R-:W-:Y:S01]  /*530d0*/  LOP3.LUT P3, RZ, R29, 0x200, RZ, 0xc0, !PT ;  /* 0x000002001dff7812 */ /* 0x000fe2000786c0ff */
[----:B------:R0:W-:Y:S04]  /*530e0*/  STL [R1+0x538], R9 ;  /* 0x0005380901007387 */ /* 0x0001e80000100800 */
[----:B0-----:R-:W2:Y:S04]  /*530f0*/  LDL.LU R9, [R1+0x38] ;  /* 0x0000380001097983 */ /* 0x001ea80000300800 */
[----:B------:R-:W2:Y:S04]  /*53100*/  LDL.LU R24, [R1+0x18] ;  /* 0x0000180001187983 */ /* 0x000ea80000300800 */
[----:B------:R0:W-:Y:S04]  /*53110*/  STL [R1+0x52c], R22 ;  /* 0x00052c1601007387 */ /* 0x0001e80000100800 */
[----:B0-----:R-:W2:Y:S01]  /*53120*/  LDL.LU R22, [R1] ;  /* 0x0000000001167983 */ /* 0x001ea20000300800 */
[----:B----4-:R-:W-:-:S02]  /*53130*/  FSEL R25, R25, -INF , P3 ;  /* 0xff80000019197808 */ /* 0x010fc40001800000 */
[----:B------:R-:W-:-:S04]  /*53140*/  LOP3.LUT P3, RZ, R29, 0x100, RZ, 0xc0, !PT ;  /* 0x000001001dff7812 */ /* 0x000fc8000786c0ff */
[----:B---3--:R-:W-:Y:S02]  /*53150*/  FSEL R21, R21, -INF , P3 ;  /* 0xff80000015157808 */ /* 0x008fe40001800000 */
[----:B------:R-:W-:-:S04]  /*53160*/  LOP3.LUT P3, RZ, R29, 0x80, RZ, 0xc0, !PT ;  /* 0x000000801dff7812 */ /* 0x000fc8000786c0ff */
[----:B-----5:R-:W-:Y:S02]  /*53170*/  FSEL R17, R17, -INF , P3 ;  /* 0xff80000011117808 */ /* 0x020fe40001800000 */
[----:B------:R-:W-:Y:S01]  /*53180*/  LOP3.LUT P3, RZ, R29, 0x40, RZ, 0xc0, !PT ;  /* 0x000000401dff7812 */ /* 0x000fe2000786c0ff */
[----:B------:R0:W-:Y:S04]  /*53190*/  STL [R1+0x520], R25 ;  /* 0x0005201901007387 */ /* 0x0001e80000100800 */
[----:B0-----:R-:W3:Y:S01]  /*531a0*/  LDL.LU R25, [R1+0x1460] ;  /* 0x0014600001197983 */ /* 0x001ee20000300800 */
[----:B------:R-:W-:Y:S02]  /*531b0*/  FSEL R19, R19, -INF , P3 ;  /* 0xff80000013137808 */ /* 0x000fe40001800000 */
[----:B------:R-:W-:-:S04]  /*531c0*/  LOP3.LUT P3, RZ, R29, 0x20, RZ, 0xc0, !PT ;  /* 0x000000201dff7812 */ /* 0x000fc8000786c0ff */
[----:B--2---:R-:W-:Y:S02]  /*531d0*/  FSEL R23, R23, -INF , P3 ;  /* 0xff80000017177808 */ /* 0x004fe40001800000 */
[C---:B------:R-:W-:Y:S01]  /*531e0*/  LOP3.LUT P3, RZ, R29.reuse, 0x10, RZ, 0xc0, !PT ;  /* 0x000000101dff7812 */ /* 0x040fe2000786c0ff */
[----:B------:R0:W-:Y:S03]  /*531f0*/  STL [R1+0x514], R21 ;  /* 0x0005141501007387 */ /* 0x0001e60000100800 */
[----:B------:R-:W-:Y:S02]  /*53200*/  FSEL R20, R20, -INF , P3 ;  /* 0xff80000014147808 */ /* 0x000fe40001800000 */
[----:B------:R-:W-:Y:S01]  /*53210*/  LOP3.LUT P3, RZ, R29, 0x8, RZ, 0xc0, !PT ;  /* 0x000000081dff7812 */ /* 0x000fe2000786c0ff */
[----:B0-----:R-:W2:Y:S03]  /*53220*/  LDL.LU R21, [R1+0x145c] ;  /* 0x00145c0001157983 */ /* 0x001ea60000300800 */
[----:B------:R-:W-:-:S02]  /*53230*/  FSEL R16, R16, -INF , P3 ;  /* 0xff80000010107808 */ /* 0x000fc40001800000 */
[----:B------:R-:W-:Y:S01]  /*53240*/  LOP3.LUT P3, RZ, R29, 0x4, RZ, 0xc0, !PT ;  /* 0x000000041dff7812 */ /* 0x000fe2000786c0ff */
[----:B------:R0:W-:Y:S04]  /*53250*/  STL [R1+0x50c], R17 ;  /* 0x00050c1101007387 */ /* 0x0001e80000100800 */
[----:B0-----:R-:W4:Y:S01]  /*53260*/  LDL.LU R17, [R1+0x1458] ;  /* 0x0014580001117983 */ /* 0x001f220000300800 */
[----:B------:R-:W-:-:S03]  /*53270*/  FSEL R0, R0, -INF , P3 ;  /* 0xff80000000007808 */ /* 0x000fc60001800000 */
[----:B------:R0:W-:Y:S01]  /*53280*/  STL [R1+0x504], R19 ;  /* 0x0005041301007387 */ /* 0x0001e20000100800 */
[----:B------:R-:W-:-:S03]  /*53290*/  LOP3.LUT P3, RZ, R29, 0x2, RZ, 0xc0, !PT ;  /* 0x000000021dff7812 */ /* 0x000fc6000786c0ff */
[----:B0-----:R-:W5:Y:S04]  /*532a0*/  LDL.LU R19, [R1+0xc] ;  /* 0x00000c0001137983 */ /* 0x001f680000300800 */
[----:B------:R0:W-:Y:S04]  /*532b0*/  STL [R1+0x500], R23 ;  /* 0x0005001701007387 */ /* 0x0001e80000100800 */
[----:B0-----:R-:W2:Y:S04]  /*532c0*/  LDL.LU R23, [R1+0x4] ;  /* 0x0000040001177983 */ /* 0x001ea80000300800 */
[----:B------:R-:W-:Y:S04]  /*532d0*/  STL [R1+0x4f4], R20 ;  /* 0x0004f41401007387 */ /* 0x000fe80000100800 */
[----:B------:R0:W-:Y:S04]  /*532e0*/  STL [R1+0x4ec], R16 ;  /* 0x0004ec1001007387 */ /* 0x0001e80000100800 */
[----:B------:R1:W-:Y:S01]  /*532f0*/  STL [R1+0x4e4], R0 ;  /* 0x0004e40001007387 */ /* 0x0003e20000100800 */
[----:B0-----:R-:W-:-:S03]  /*53300*/  FSEL R16, R26, -INF , P3 ;  /* 0xff8000001a107808 */ /* 0x001fc60001800000 */
[----:B------:R-:W2:Y:S01]  /*53310*/  LDL.LU R26, [R1+0x48] ;  /* 0x00004800011a7983 */ /* 0x000ea20000300800 */
[----:B------:R-:W-:-:S03]  /*53320*/  LOP3.LUT P3, RZ, R29, 0x1, RZ, 0xc0, !PT ;  /* 0x000000011dff7812 */ /* 0x000fc6000786c0ff */
[----:B-1----:R-:W2:Y:S04]  /*53330*/  LDL.LU R0, [R1+0x40] ;  /* 0x0000400001007983 */ /* 0x002ea80000300800 */
[----:B------:R0:W-:Y:S04]  /*53340*/  STL [R1+0x4e0], R16 ;  /* 0x0004e01001007387 */ /* 0x0001e80000100800 */
[----:B------:R-:W2:Y:S01]  /*53350*/  LDL.LU R29, [R1+0x10] ;  /* 0x00001000011d7983 */ /* 0x000ea20000300800 */
[----:B------:R-:W-:Y:S02]  /*53360*/  @!P4 FMUL R7, R7, 16777216 ;  /* 0x4b8000000707c820 */ /* 0x000fe40000400000 */
[----:B------:R-:W-:-:S02]  /*53370*/  @!P4 FMUL R2, R2, 16777216 ;  /* 0x4b8000000202c820 */ /* 0x000fc40000400000 */
[----:B------:R-:W-:Y:S02]  /*53380*/  @!P4 FMUL R6, R6, 16777216 ;  /* 0x4b8000000606c820 */ /* 0x000fe40000400000 */
[----:B------:R-:W-:Y:S02]  /*53390*/  @!P4 FMUL R18, R18, 16777216 ;  /* 0x4b8000001212c820 */ /* 0x000fe40000400000 */
[----:B------:R-:W-:Y:S02]  /*533a0*/  @!P4 FMUL R4, R4, 16777216 ;  /* 0x4b8000000404c820 */ /* 0x000fe40000400000 */
[----:B------:R-:W-:Y:S02]  /*533b0*/  @!P4 FMUL R8, R8, 16777216 ;  /* 0x4b8000000808c820 */ /* 0x000fe40000400000 */
[----:B------:R-:W-:Y:S02]  /*533c0*/  @!P4 FMUL R5, R5, 16777216 ;  /* 0x4b8000000505c820 */ /* 0x000fe40000400000 */
[----:B------:R-:W-:Y:S01]  /*533d0*/  @!P4 FMUL R27, R27, 16777216 ;  /* 0x4b8000001b1bc820 */ /* 0x000fe20000400000 */
[----:B------:R-:W-:Y:S01]  /*533e0*/  LOP3.LUT P4, RZ, R28, 0x10, RZ, 0xc0, !PT ;  /* 0x000000101cff7812 */ /* 0x000fe2000788c0ff */
[----:B------:R-:W-:-:S02]  /*533f0*/  @!P2 FMUL R14, R14, 16777216 ;  /* 0x4b8000000e0ea820 */ /* 0x000fc40000400000 */
[----:B------:R-:W-:Y:S02]  /*53400*/  @!P2 FMUL R13, R13, 16777216 ;  /* 0x4b8000000d0da820 */ /* 0x000fe40000400000 */
[----:B------:R-:W-:Y:S02]  /*53410*/  @!P2 FMUL R12, R12, 16777216 ;  /* 0x4b8000000c0ca820 */ /* 0x000fe40000400000 */
[----:B------:R-:W-:Y:S02]  /*53420*/  @!P2 FMUL R11, R11, 16777216 ;  /* 0x4b8000000b0ba820 */ /* 0x000fe40000400000 */
[----:B------:R-:W-:Y:S02]  /*53430*/  @!P2 FMUL R10, R10, 16777216 ;  /* 0x4b8000000a0aa820 */ /* 0x000fe40000400000 */
[----:B------:R-:W-:Y:S01]  /*53440*/  @!P2 FMUL R15, R15, 16777216 ;  /* 0x4b8000000f0fa820 */ /* 0x000fe20000400000 */
[C---:B------:R-:W-:Y:S01]  /*53450*/  LOP3.LUT P2, RZ, R28.reuse, 0x8, RZ, 0xc0, !PT ;  /* 0x000000081cff7812 */ /* 0x040fe2000784c0ff */
[----:B------:R-:W3:Y:S01]  /*53460*/  LDL.LU R20, [R1+0x2c] ;  /* 0x00002c0001147983 */ /* 0x000ee20000300800 */
[----:B------:R-:W-:-:S02]  /*53470*/  LOP3.LUT P5, RZ, R28, 0x4, RZ, 0xc0, !PT ;  /* 0x000000041cff7812 */ /* 0x000fc400078ac0ff */
[----:B------:R-:W-:Y:S01]  /*53480*/  FSEL R3, R3, -INF , P4 ;  /* 0xff80000003037808 */ /* 0x000fe20002000000 */
[----:B0-----:R-:W3:Y:S01]  /*53490*/  LDL.LU R16, [R1+0x1c] ;  /* 0x00001c0001107983 */ /* 0x001ee20000300800 */
[----:B------:R-:W-:Y:S02]  /*534a0*/  FSEL R9, R9, -INF , P2 ;  /* 0xff80000009097808 */ /* 0x000fe40001000000 */
[----:B------:R-:W-:Y:S01]  /*534b0*/  FSEL R24, R24, -INF , P5 ;  /* 0xff80000018187808 */ /* 0x000fe20002800000 */
[----:B------:R0:W-:Y:S01]  /*534c0*/  STL [R1+0x4dc], R3 ;  /* 0x0004dc0301007387 */ /* 0x0001e20000100800 */
[----:B------:R-:W-:-:S03]  /*534d0*/  FSEL R22, R22, -INF , P0 ;  /* 0xff80000016167808 */ /* 0x000fc60000000000 */
[----:B0-----:R-:W3:Y:S04]  /*534e0*/  LDL.LU R3, [R1+0x34] ;  /* 0x0000340001037983 */ /* 0x001ee80000300800 */
[----:B------:R0:W-:Y:S01]  /*534f0*/  STL [R1+0x4d8], R9 ;  /* 0x0004d80901007387 */ /* 0x0001e20000100800 */
[C---:B------:R-:W-:Y:S02]  /*53500*/  LOP3.LUT P0, RZ, R28.reuse, 0x40000000, RZ, 0xc0, !PT ;  /* 0x400000001cff7812 */ /* 0x040fe4000780c0ff */
[C---:B------:R-:W-:Y:S01]  /*53510*/  LOP3.LUT P4, RZ, R28.reuse, 0x4000000, RZ, 0xc0, !PT ;  /* 0x040000001cff7812 */ /* 0x040fe2000788c0ff */
[----:B0-----:R-:W3:Y:S04]  /*53520*/  LDL.LU R9, [R1+0x1454] ;  /* 0x0014540001097983 */ /* 0x001ee80000300800 */
[----:B------:R0:W-:Y:S01]  /*53530*/  STL [R1+0x4d4], R24 ;  /* 0x0004d41801007387 */ /* 0x0001e20000100800 */
[----:B------:R-:W-:-:S03]  /*53540*/  LOP3.LUT P5, RZ, R28, 0x10000000, RZ, 0xc0, !PT ;  /* 0x100000001cff7812 */ /* 0x000fc600078ac0ff */
[----:B0-----:R-:W3:Y:S01]  /*53550*/  LDL.LU R24, [R1+0x1450] ;  /* 0x0014500001187983 */ /* 0x001ee20000300800 */
[C---:B-----5:R-:W-:Y:S02]  /*53560*/  FMUL R11, R19.reuse, R11 ;  /* 0x0000000b130b7220 */ /* 0x060fe40000400000 */
[C---:B------:R-:W-:Y:S02]  /*53570*/  FMUL R15, R19.reuse, R15 ;  /* 0x0000000f130f7220 */ /* 0x040fe40000400000 */
[C---:B------:R-:W-:Y:S02]  /*53580*/  FMUL R14, R19.reuse, R14 ;  /* 0x0000000e130e7220 */ /* 0x040fe40000400000 */
[C---:B------:R-:W-:Y:S02]  /*53590*/  FMUL R13, R19.reuse, R13 ;  /* 0x0000000d130d7220 */ /* 0x040fe40000400000 */
[C---:B------:R-:W-:Y:S02]  /*535a0*/  FMUL R12, R19.reuse, R12 ;  /* 0x0000000c130c7220 */ /* 0x040fe40000400000 */
[----:B------:R-:W-:Y:S01]  /*535b0*/  FMUL R10, R19, R10 ;  /* 0x0000000a130a7220 */ /* 0x000fe20000400000 */
[----:B--2---:R-:W-:-:S02]  /*535c0*/  FSEL R29, R29, -INF , P1 ;  /* 0xff8000001d1d7808 */ /* 0x004fc40000800000 */
[----:B------:R-:W-:-:S03]  /*535d0*/  LOP3.LUT P1, RZ, R28, 0x80000000, RZ, 0xc0, !PT ;  /* 0x800000001cff7812 */ /* 0x000fc6000782c0ff */
[----:B------:R0:W-:Y:S04]  /*535e0*/  STL [R1+0x4d0], R29 ;  /* 0x0004d01d01007387 */ /* 0x0001e80000100800 */
[----:B------:R1:W-:Y:S04]  /*535f0*/  STL [R1+0x4cc], R22 ;  /* 0x0004cc1601007387 */ /* 0x0003e80000100800 */
[----:B------:R-:W-:Y:S01]  /*53600*/  STL [R1+0xed0], R28 ;  /* 0x000ed01c01007387 */ /* 0x000fe20000100800 */
[----:B0-----:R-:W-:Y:S02]  /*53610*/  FSEL R29, RZ, -23, P3 ;  /* 0xc1b80000ff1d7808 */ /* 0x001fe40001800000 */
[----:B------:R-:W-:Y:S01]  /*53620*/  LOP3.LUT P3, RZ, R28, 0x2000000, RZ, 0xc0, !PT ;  /* 0x020000001cff7812 */ /* 0x000fe2000786c0ff */
[----:B------:R0:W-:Y:S01]  /*53630*/  STL [R1+0x1250], R28 ;  /* 0x0012501c01007387 */ /* 0x0001e20000100800 */
[----:B-1----:R-:W-:-:S03]  /*53640*/  F2FP.PACK_AB R22, R11, R15 ;  /* 0x0000000f0b16723e */ /* 0x002fc600000000ff */
[----:B0-----:R-:W2:Y:S04]  /*53650*/  LDL.LU R28, [R1+0x44] ;  /* 0x00004400011c7983 */ /* 0x001ea80000300800 */
[----:B------:R-:W3:Y:S04]  /*53660*/  LDL.LU R11, [R1+0x24] ;  /* 0x00002400010b7983 */ /* 0x000ee80000300800 */
[----:B------:R-:W5:Y:S04]  /*53670*/  LDL.LU R15, [R1+0x4c] ;  /* 0x00004c00010f7983 */ /* 0x000f680000300800 */
[----:B------:R-:W2:Y:S04]  /*53680*/  LDL.LU R19, [R1+0x144c] ;  /* 0x00144c0001137983 */ /* 0x000ea80000300800 */
[----:B--2---:R0:W-:Y:S02]  /*53690*/  STS.64 [R19], R22 ;  /* 0x0000001613007388 */ /* 0x0041e40000000a00 */
[----:B0-----:R-:W-:-:S02]  /*536a0*/  F2FP.PACK_AB R23, R14, R13 ;  /* 0x0000000d0e17723e */ /* 0x001fc400000000ff */
[----:B------:R-:W2:Y:S01]  /*536b0*/  LDL.LU R13, [R1+0x30] ;  /* 0x00003000010d7983 */ /* 0x000ea20000300800 */
[----:B------:R-:W-:-:S03]  /*536c0*/  F2FP.PACK_AB R22, R12, R10 ;  /* 0x0000000a0c16723e */ /* 0x000fc600000000ff */
[----:B------:R-:W4:Y:S04]  /*536d0*/  LDL.LU R14, [R1+0x20] ;  /* 0x00002000010e7983 */ /* 0x000f280000300800 */
[----:B------:R-:W4:Y:S04]  /*536e0*/  LDL.LU R10, [R1+0x14] ;  /* 0x00001400010a7983 */ /* 0x000f280000300800 */
[----:B------:R-:W4:Y:S01]  /*536f0*/  LDL.LU R12, [R1+0x28] ;  /* 0x00002800010c7983 */ /* 0x000f220000300800 */
[----:B---3--:R-:W-:-:S03]  /*53700*/  F2FP.PACK_AB R11, R20, R11 ;  /* 0x0000000b140b723e */ /* 0x008fc600000000ff */
[----:B------:R-:W3:Y:S01]  /*53710*/  LDL.LU R20, [R1+0x1448] ;  /* 0x0014480001147983 */ /* 0x000ee20000300800 */
[----:B-----5:R-:W-:-:S03]  /*53720*/  F2FP.PACK_AB R15, R15, R26 ;  /* 0x0000001a0f0f723e */ /* 0x020fc600000000ff */
[----:B------:R0:W-:Y:S01]  /*53730*/  STS.64 [R19+0x800], R22 ;  /* 0x0008001613007388 */ /* 0x0001e20000000a00 */
[----:B--2---:R-:W-:Y:S02]  /*53740*/  F2FP.PACK_AB R13, R3, R13 ;  /* 0x0000000d030d723e */ /* 0x004fe400000000ff */
[----:B----4-:R-:W-:Y:S02]  /*53750*/  F2FP.PACK_AB R10, R16, R10 ;  /* 0x0000000a100a723e */ /* 0x010fe400000000ff */
[----:B------:R-:W2:Y:S01]  /*53760*/  LDL.LU R16, [R1+0x1444] ;  /* 0x0014440001107983 */ /* 0x000ea20000300800 */
[----:B------:R-:W-:-:S03]  /*53770*/  F2FP.PACK_AB R12, R12, R14 ;  /* 0x0000000e0c0c723e */ /* 0x000fc600000000ff */
[----:B------:R-:W4:Y:S01]  /*53780*/  LDL.LU R3, [R1+0x1440] ;  /* 0x0014400001037983 */ /* 0x000f220000300800 */
[----:B------:R-:W-:-:S03]  /*53790*/  F2FP.PACK_AB R14, R28, R0 ;  /* 0x000000001c0e723e */ /* 0x000fc600000000ff */
[----:B------:R-:W5:Y:S04]  /*537a0*/  LDL R26, [R1+0x2ac] ;  /* 0x0002ac00011a7983 */ /* 0x000f680000100800 */
[----:B0-----:R-:W2:Y:S04]  /*537b0*/  LDL.LU.64 R22, [R1+0x1438] ;  /* 0x0014380001167983 */ /* 0x001ea80000300a00 */
[----:B------:R-:W4:Y:S04]  /*537c0*/  LDL R0, [R1+0x4b8] ;  /* 0x0004b80001007983 */ /* 0x000f280000100800 */
[----:B------:R0:W-:Y:S04]  /*537d0*/  STS.64 [R19+0x880], R12 ;  /* 0x0008800c13007388 */ /* 0x0001e80000000a00 */
[----:B0-----:R-:W4:Y:S04]  /*537e0*/  LDL.LU R13, [R1+0x8] ;  /* 0x00000800010d7983 */ /* 0x001f280000300800 */
[----:B------:R0:W-:Y:S04]  /*537f0*/  STS.64 [R19+0x80], R10 ;  /* 0x0000800a13007388 */ /* 0x0001e80000000a00 */
[----:B------:R-:W1:Y:S04]  /*53800*/  S2R R28, SR_TID.X ;  /* 0x00000000001c7919 */ /* 0x000e680000002100 */
[----:B0-----:R-:W0:Y:S01]  /*53810*/  S2R R11, SR_TID.X ;  /* 0x00000000000b7919 */ /* 0x001e220000002100 */
[----:B------:R-:W0:Y:S01]  /*53820*/  MUFU.RCP R27, R27 ;  /* 0x0000001b001b7308 */ /* 0x000e220000001000 */
[----:B------:R-:W-:Y:S01]  /*53830*/  @!P6 FMUL R25, R25, 16777216 ;  /* 0x4b8000001919e820 */ /* 0x000fe20000400000 */
[----:B0-----:R-:W-:-:S02]  /*53840*/  LOP3.LUT R10, R11, 0x3, RZ, 0xc0, !PT ;  /* 0x000000030b0a7812 */ /* 0x001fc400078ec0ff */
[----:B-1----:R-:W-:-:S05]  /*53850*/  LOP3.LUT R11, R28, 0xc, RZ, 0xc0, !PT ;  /* 0x0000000c1c0b7812 */ /* 0x002fca00078ec0ff */
[----:B------:R-:W-:-:S04]  /*53860*/  IMAD R10, R11, 0x200, R10 ;  /* 0x000002000b0a7824 */ /* 0x000fc800078e020a */
[----:B------:R-:W-:Y:S02]  /*53870*/  IMAD R10, R10, 0x10, R11 ;  /* 0x000000100a0a7824 */ /* 0x000fe400078e020b */
[C---:B------:R-:W-:Y:S02]  /*53880*/  FMUL R11, R27.reuse, R7 ;  /* 0x000000071b0b7220 */ /* 0x040fe40000400000 */
[C---:B------:R-:W-:Y:S01]  /*53890*/  FMUL R7, R27.reuse, R2 ;  /* 0x000000021b077220 */ /* 0x040fe20000400000 */
[----:B------:R-:W-:Y:S01]  /*538a0*/  STL [R1+0x13b4], R28 ;  /* 0x0013b41c01007387 */ /* 0x000fe20000100800 */
[C---:B------:R-:W-:Y:S02]  /*538b0*/  FMUL R6, R27.reuse, R6 ;  /* 0x000000061b067220 */ /* 0x040fe40000400000 */
[----:B------:R-:W-:Y:S01]  /*538c0*/  FMUL R2, R27, R18 ;  /* 0x000000121b027220 */ /* 0x000fe20000400000 */
[----:B------:R-:W0:Y:S01]  /*538d0*/  MUFU.RCP R25, R25 ;  /* 0x0000001900197308 */ /* 0x000e220000001000 */
[----:B------:R-:W-:Y:S01]  /*538e0*/  STS.64 [R19+0x100], R14 ;  /* 0x0001000e13007388 */ /* 0x000fe20000000a00 */
[----:B---3--:R-:W-:-:S02]  /*538f0*/  @!P6 FMUL R20, R20, 16777216 ;  /* 0x4b8000001414e820 */ /* 0x008fc40000400000 */
[----:B------:R-:W-:Y:S02]  /*53900*/  @!P6 FMUL R24, R24, 16777216 ;  /* 0x4b8000001818e820 */ /* 0x000fe40000400000 */
[----:B------:R-:W-:Y:S02]  /*53910*/  @!P6 FMUL R9, R9, 16777216 ;  /* 0x4b8000000909e820 */ /* 0x000fe40000400000 */
[----:B------:R-:W-:Y:S02]  /*53920*/  @!P6 FMUL R17, R17, 16777216 ;  /* 0x4b8000001111e820 */ /* 0x000fe40000400000 */
[C---:B0-----:R-:W-:Y:S02]  /*53930*/  FMUL R20, R25.reuse, R20 ;  /* 0x0000001419147220 */ /* 0x041fe40000400000 */
[C---:B------:R-:W-:Y:S02]  /*53940*/  FMUL R24, R25.reuse, R24 ;  /* 0x0000001819187220 */ /* 0x040fe40000400000 */
[----:B------:R-:W-:Y:S01]  /*53950*/  FMUL R17, R25, R17 ;  /* 0x0000001119117220 */ /* 0x000fe20000400000 */
[----:B--2---:R-:W-:Y:S01]  /*53960*/  FSETP.NEU.AND P2, PT, R23, RZ, PT ;  /* 0x000000ff1700720b */ /* 0x004fe20003f4d000 */
[----:B------:R-:W-:-:S02]  /*53970*/  FMUL R23, R27, R4 ;  /* 0x000000041b177220 */ /* 0x000fc40000400000 */
[----:B----4-:R-:W-:-:S05]  /*53980*/  FMUL R12, R27, R13 ;  /* 0x0000000d1b0c7220 */ /* 0x010fca0000400000 */
[----:B------:R-:W-:Y:S04]  /*53990*/  STL [R1+0x14], R12 ;  /* 0x0000140c01007387 */ /* 0x000fe80000100800 */
[----:B------:R-:W-:Y:S04]  /*539a0*/  STL [R1+0xc], R11 ;  /* 0x00000c0b01007387 */ /* 0x000fe80000100800 */
[----:B------:R-:W-:Y:S04]  /*539b0*/  STL [R1+0x10], R7 ;  /* 0x0000100701007387 */ /* 0x000fe80000100800 */
[----:B------:R-:W-:Y:S04]  /*539c0*/  STL [R1+0x4], R6 ;  /* 0x0000040601007387 */ /* 0x000fe80000100800 */
[----:B------:R-:W-:Y:S04]  /*539d0*/  STL [R1+0x13f4], R23 ;  /* 0x0013f41701007387 */ /* 0x000fe80000100800 */
[----:B------:R0:W-:Y:S02]  /*539e0*/  STL [R1+0x8], R2 ;  /* 0x0000080201007387 */ /* 0x0001e40000100800 */
[----:B0-----:R-:W-:-:S02]  /*539f0*/  FMUL R2, R27, R8 ;  /* 0x000000081b027220 */ /* 0x001fc40000400000 */
[----:B------:R-:W-:-:S05]  /*53a00*/  FMUL R27, R27, R5 ;  /* 0x000000051b1b7220 */ /* 0x000fca0000400000 */
[----:B------:R0:W-:Y:S04]  /*53a10*/  STL [R1+0x13f8], R27 ;  /* 0x0013f81b01007387 */ /* 0x0001e80000100800 */
[----:B------:R1:W-:Y:S01]  /*53a20*/  STL [R1], R2 ;  /* 0x0000000201007387 */ /* 0x0003e20000100800 */
[----:B------:R-:W-:-:S03]  /*53a30*/  @!P6 FMUL R3, R3, 16777216 ;  /* 0x4b8000000303e820 */ /* 0x000fc60000400000 */
[----:B------:R-:W2:Y:S04]  /*53a40*/  LDL.LU R5, [R1+0x58] ;  /* 0x0000580001057983 */ /* 0x000ea80000300800 */
[----:B------:R-:W3:Y:S01]  /*53a50*/  LDL.LU R7, [R1+0x8c] ;  /* 0x00008c0001077983 */ /* 0x000ee20000300800 */
[----:B------:R-:W-:-:S03]  /*53a60*/  @!P6 FMUL R16, R16, 16777216 ;  /* 0x4b8000001010e820 */ /* 0x000fc60000400000 */
[----:B0-----:R-:W4:Y:S01]  /*53a70*/  LDL.LU R27, [R1+0x84] ;  /* 0x00008400011b7983 */ /* 0x001f220000300800 */
[----:B-1----:R-:W-:-:S03]  /*53a80*/  IADD3 R2, R0, -0x3f3504f3, RZ ;  /* 0xc0cafb0d00027810 */ /* 0x002fc60007ffe0ff */
[----:B------:R-:W4:Y:S01]  /*53a90*/  LDL.LU R6, [R1+0x7c] ;  /* 0x00007c0001067983 */ /* 0x000f220000300800 */
[----:B------:R-:W-:-:S03]  /*53aa0*/  FMUL R15, R25, R3 ;  /* 0x00000003190f7220 */ /* 0x000fc60000400000 */
[----:B------:R-:W2:Y:S04]  /*53ab0*/  LDL.LU R8, [R1+0xd4] ;  /* 0x0000d40001087983 */ /* 0x000ea80000300800 */
[----:B------:R-:W2:Y:S01]  /*53ac0*/  LDL.LU R23, [R1+0xcc] ;  /* 0x0000cc0001177983 */ /* 0x000ea20000300800 */
[----:B------:R-:W-:-:S03]  /*53ad0*/  FMUL R16, R25, R16 ;  /* 0x0000001019107220 */ /* 0x000fc60000400000 */
[----:B------:R-:W2:Y:S01]  /*53ae0*/  LDL.LU R28, [R1+0xc4] ;  /* 0x0000c400011c7983 */ /* 0x000ea20000300800 */
[----:B-----5:R-:W-:-:S03]  /*53af0*/  IADD3 R4, R26, -0x3f3504f3, RZ ;  /* 0xc0cafb0d1a047810 */ /* 0x020fc60007ffe0ff */
[----:B------:R-:W5:Y:S01]  /*53b00*/  LDL.LU R0, [R1+0xc0] ;  /* 0x0000c00001007983 */ /* 0x000f620000300800 */
[----:B------:R-:W-:-:S03]  /*53b10*/  @!P6 FMUL R22, R22, 16777216 ;  /* 0x4b8000001616e820 */ /* 0x000fc60000400000 */
[----:B------:R-:W2:Y:S01]  /*53b20*/  LDL.LU R13, [R1+0xd8] ;  /* 0x0000d800010d7983 */ /* 0x000ea20000300800 */
[----:B------:R-:W-:-:S03]  /*53b30*/  LOP3.LUT R18, R2, 0xff800000, RZ, 0xc0, !PT ;  /* 0xff80000002127812 */ /* 0x000fc600078ec0ff */
[----:B------:R-:W2:Y:S04]  /*53b40*/  LDL.LU R12, [R1+0xc8] ;  /* 0x0000c800010c7983 */ /* 0x000ea80000300800 */
[----:B------:R0:W-:Y:S01]  /*53b50*/  STL [R1+0x13c0], R26 ;  /* 0x0013c01a01007387 */ /* 0x0001e20000100800 */
[C---:B------:R-:W-:Y:S01]  /*53b60*/  FMUL R22, R25.reuse, R22 ;  /* 0x0000001619167220 */ /* 0x040fe20000400000 */
[----:B------:R1:W1:Y:S02]  /*53b70*/  I2F R2, R18 ;  /* 0x0000001200027306 */ /* 0x0002640000201400 */
[----:B0-----:R-:W3:Y:S04]  /*53b80*/  LDL.LU R26, [R1+0x90] ;  /* 0x00009000011a7983 */ /* 0x001ee80000300800 */
[----:B------:R0:W-:Y:S01]  /*53b90*/  STL [R1+0x1400], R15 ;  /* 0x0014000f01007387 */ /* 0x0001e20000100800 */
[----:B------:R-:W-:-:S03]  /*53ba0*/  FMUL R11, R25, R9 ;  /* 0x00000009190b7220 */ /* 0x000fc60000400000 */
[----:B0-----:R-:W2:Y:S04]  /*53bb0*/  LDL.LU R15, [R1+0xd0] ;  /* 0x0000d000010f7983 */ /* 0x001ea80000300800 */
[----:B------:R0:W-:Y:S04]  /*53bc0*/  STL [R1+0x1404], R16 ;  /* 0x0014041001007387 */ /* 0x0001e80000100800 */
[----:B0-----:R-:W2:Y:S04]  /*53bd0*/  LDL.LU R16, [R1+0xdc] ;  /* 0x0000dc0001107983 */ /* 0x001ea80000300800 */
[----:B------:R1:W-:Y:S04]  /*53be0*/  STL [R1+0x13bc], R18 ;  /* 0x0013bc1201007387 */ /* 0x0003e80000100800 */
[----:B-1----:R-:W2:Y:S04]  /*53bf0*/  LDL.LU R18, [R1+0x74] ;  /* 0x0000740001127983 */ /* 0x002ea80000300800 */
[----:B------:R0:W-:Y:S04]  /*53c00*/  STL [R1+0x1408], R20 ;  /* 0x0014081401007387 */ /* 0x0001e80000100800 */
[----:B0-----:R-:W2:Y:S04]  /*53c10*/  LDL.LU R20, [R1+0x78] ;  /* 0x0000780001147983 */ /* 0x001ea80000300800 */
[----:B------:R0:W-:Y:S04]  /*53c20*/  STL [R1+0x140c], R22 ;  /* 0x00140c1601007387 */ /* 0x0001e80000100800 */
[----:B0-----:R-:W2:Y:S04]  /*53c30*/  LDL.LU R22, [R1+0x80] ;  /* 0x0000800001167983 */ /* 0x001ea80000300800 */
[----:B------:R0:W-:Y:S04]  /*53c40*/  STL [R1+0x1410], R24 ;  /* 0x0014101801007387 */ /* 0x0001e80000100800 */
[----:B0-----:R-:W2:Y:S04]  /*53c50*/  LDL.LU R24, [R1+0x88] ;  /* 0x0000880001187983 */ /* 0x001ea80000300800 */
[----:B------:R-:W2:Y:S04]  /*53c60*/  LDL.LU R9, [R1+0x54] ;  /* 0x0000540001097983 */ /* 0x000ea80000300800 */
[----:B------:R0:W-:Y:S04]  /*53c70*/  STL [R1+0x1414], R11 ;  /* 0x0014140b01007387 */ /* 0x0001e80000100800 */
[----:B0-----:R-:W2:Y:S04]  /*53c80*/  LDL.LU R11, [R1+0x5c] ;  /* 0x00005c00010b7983 */ /* 0x001ea80000300800 */
[----:B------:R0:W-:Y:S04]  /*53c90*/  STL [R1+0x1418], R17 ;  /* 0x0014181101007387 */ /* 0x0001e80000100800 */
[----:B0-----:R-:W2:Y:S01]  /*53ca0*/  LDL.LU R17, [R1+0x64] ;  /* 0x0000640001117983 */ /* 0x001ea20000300800 */
[----:B------:R-:W-:-:S03]  /*53cb0*/  LOP3.LUT R14, R4, 0xff800000, RZ, 0xc0, !PT ;  /* 0xff800000040e7812 */ /* 0x000fc600078ec0ff */
[----:B------:R-:W0:Y:S01]  /*53cc0*/  S2R R4, SR_TID.X ;  /* 0x0000000000047919 */ /* 0x000e220000002100 */
[----:B------:R-:W-:-:S04]  /*53cd0*/  @!P6 FMUL R21, R21, 16777216 ;  /* 0x4b8000001515e820 */ /* 0x000fc80000400000 */
[----:B------:R-:W-:Y:S02]  /*53ce0*/  FMUL R21, R25, R21 ;  /* 0x0000001519157220 */ /* 0x000fe40000400000 */
[----:B------:R-:W-:Y:S01]  /*53cf0*/  FFMA.FTZ R29, R2, 1.1920928955078125e-07, R29 ;  /* 0x34000000021d7823 */ /* 0x000fe2000001001d */
[----:B0-----:R-:W-:Y:S02]  /*53d00*/  SHF.L.U32 R3, R4, 0x3, RZ ;  /* 0x0000000304037819 */ /* 0x001fe400000006ff */
[----:B------:R-:W0:Y:S02]  /*53d10*/  I2F R4, R14 ;  /* 0x0000000e00047306 */ /* 0x000e240000201400 */
[----:B------:R-:W-:-:S05]  /*53d20*/  LOP3.LUT R3, R3, 0xf80, RZ, 0xc0, !PT ;  /* 0x00000f8003037812 */ /* 0x000fca00078ec0ff */
[----:B------:R-:W-:Y:S01]  /*53d30*/  IMAD.U32 R10, R10, 0x2, R3 ;  /* 0x000000020a0a7824 */ /* 0x000fe200078e0003 */
[----:B------:R-:W-:Y:S04]  /*53d40*/  STL [R1+0x141c], R21 ;  /* 0x00141c1501007387 */ /* 0x000fe80000100800 */
[----:B------:R-:W-:Y:S04]  /*53d50*/  STL [R1+0x13c4], R14 ;  /* 0x0013c40e01007387 */ /* 0x000fe80000100800 */
[----:B------:R1:W-:Y:S04]  /*53d60*/  STL [R1+0x13b8], R10 ;  /* 0x0013b80a01007387 */ /* 0x0003e80000100800 */
[----:B------:R-:W-:Y:S01]  /*53d70*/  STL [R1+0x13c8], R29 ;  /* 0x0013c81d01007387 */ /* 0x000fe20000100800 */
[----:B----4-:R-:W-:-:S02]  /*53d80*/  F2FP.PACK_AB R6, R27, R6 ;  /* 0x000000061b06723e */ /* 0x010fc400000000ff */
[----:B---3--:R-:W-:Y:S02]  /*53d90*/  F2FP.PACK_AB R7, R26, R7 ;  /* 0x000000071a07723e */ /* 0x008fe400000000ff */
[----:B--2---:R-:W-:Y:S02]  /*53da0*/  F2FP.PACK_AB R3, R17, R5 ;  /* 0x000000051103723e */ /* 0x004fe400000000ff */
[----:B------:R-:W-:-:S05]  /*53db0*/  FSEL R5, RZ, -23, P1 ;  /* 0xc1b80000ff057808 */ /* 0x000fca0000800000 */
[----:B0-----:R-:W-:Y:S01]  /*53dc0*/  FFMA.FTZ R25, R4, 1.1920928955078125e-07, R5 ;  /* 0x3400000004197823 */ /* 0x001fe20000010005 */
[----:B------:R-:W-:-:S04]  /*53dd0*/  F2FP.PACK_AB R4, R20, R18 ;  /* 0x000000121404723e */ /* 0x000fc800000000ff */
[----:B------:R0:W-:Y:S01]  /*53de0*/  STL [R1+0x13cc], R25 ;  /* 0x0013cc1901007387 */ /* 0x0001e20000100800 */
[----:B------:R-:W-:-:S03]  /*53df0*/  F2FP.PACK_AB R2, R11, R9 ;  /* 0x000000090b02723e */ /* 0x000fc600000000ff */
[----:B-1----:R-:W2:Y:S01]  /*53e00*/  LDL.LU R10, [R1+0x170] ;  /* 0x00017000010a7983 */ /* 0x002ea20000300800 */
[----:B------:R-:W-:-:S03]  /*53e10*/  F2FP.PACK_AB R9, R8, R23 ;  /* 0x000000170809723e */ /* 0x000fc600000000ff */
[----:B------:R-:W2:Y:S01]  /*53e20*/  LDL.LU R14, [R1+0x168] ;  /* 0x00016800010e7983 */ /* 0x000ea20000300800 */
[----:B-----5:R-:W-:-:S03]  /*53e30*/  F2FP.PACK_AB R8, R28, R0 ;  /* 0x000000001c08723e */ /* 0x020fc600000000ff */
[----:B------:R-:W3:Y:S04]  /*53e40*/  LDL.LU R18, [R1+0x160] ;  /* 0x0001600001127983 */ /* 0x000ee80000300800 */
[----:B------:R-:W3:Y:S04]  /*53e50*/  LDL.LU R26, [R1+0x15c] ;  /* 0x00015c00011a7983 */ /* 0x000ee80000300800 */
[----:B------:R-:W4:Y:S04]  /*53e60*/  LDL.LU R27, [R1+0x178] ;  /* 0x00017800011b7983 */ /* 0x000f280000300800 */
[----:B------:R-:W4:Y:S04]  /*53e70*/  LDL.LU R23, [R1+0x174] ;  /* 0x0001740001177983 */ /* 0x000f280000300800 */
[----:B------:R-:W5:Y:S04]  /*53e80*/  LDL.LU R28, [R1+0x16c] ;  /* 0x00016c00011c7983 */ /* 0x000f680000300800 */
[----:B------:R-:W5:Y:S04]  /*53e90*/  LDL.LU R0, [R1+0x164] ;  /* 0x0001640001007983 */ /* 0x000f680000300800 */
[----:B0-----:R-:W2:Y:S04]  /*53ea0*/  LDL.LU R25, [R1+0x1c8] ;  /* 0x0001c80001197983 */ /* 0x001ea80000300800 */
[----:B--2---:R0:W-:Y:S04]  /*53eb0*/  STL [R1+0x142c], R25 ;  /* 0x00142c1901007387 */ /* 0x0041e80000100800 */
[----:B0-----:R-:W2:Y:S01]  /*53ec0*/  LDL.LU R25, [R1+0x1ac] ;  /* 0x0001ac0001197983 */ /* 0x001ea20000300800 */
[----:B------:R-:W-:-:S02]  /*53ed0*/  F2FP.PACK_AB R5, R24, R22 ;  /* 0x000000161805723e */ /* 0x000fc400000000ff */
[----:B------:R-:W-:Y:S01]  /*53ee0*/  F2FP.PACK_AB R13, R16, R13 ;  /* 0x0000000d100d723e */ /* 0x000fe200000000ff */
[----:B------:R-:W-:Y:S01]  /*53ef0*/  STS.64 [R19+0x900], R2 ;  /* 0x0009000213007388 */ /* 0x000fe20000000a00 */
[----:B------:R-:W-:-:S03]  /*53f00*/  F2FP.PACK_AB R12, R15, R12 ;  /* 0x0000000c0f0c723e */ /* 0x000fc600000000ff */
[----:B------:R-:W-:Y:S04]  /*53f10*/  STS.64 [R19+0x180], R4 ;  /* 0x0001800413007388 */ /* 0x000fe80000000a00 */
[----:B------:R-:W-:Y:S04]  /*53f20*/  STS.64 [R19+0x980], R6 ;  /* 0x0009800613007388 */ /* 0x000fe80000000a00 */
[----:B------:R-:W-:Y:S04]  /*53f30*/  STS.64 [R19+0x200], R8 ;  /* 0x0002000813007388 */ /* 0x000fe80000000a00 */
[----:B------:R-:W-:Y:S04]  /*53f40*/  STS.64 [R19+0xa00], R12 ;  /* 0x000a000c13007388 */ /* 0x000fe80000000a00 */
        /* <DEDUP_REMOVED lines=16> */
[----:B------:R-:W3:Y:S04]  /*54050*/  LDL.LU R7, [R1+0x11c] ;  /* 0x00011c0001077983 */ /* 0x000ee80000300800 */
[----:B------:R-:W4:Y:S04]  /*54060*/  LDL.LU R8, [R1+0x120] ;  /* 0x0001200001087983 */ /* 0x000f280000300800 */
[----:B------:R-:W4:Y:S04]  /*54070*/  LDL.LU R9, [R1+0x110] ;  /* 0x0001100001097983 */ /* 0x000f280000300800 */
[----:B------:R-:W5:Y:S04]  /*54080*/  LDL.LU R13, [R1+0x1b8] ;  /* 0x0001b800010d7983 */ /* 0x000f680000300800 */
[----:B------:R-:W5:Y:S01]  /*54090*/  LDL.LU R12, [R1+0x1a8] ;  /* 0x0001a800010c7983 */ /* 0x000f620000300800 */
[----:B--2---:R-:W-:-:S02]  /*540a0*/  F2FP.PACK_AB R5, R6, R5 ;  /* 0x000000050605723e */ /* 0x004fc400000000ff */
[----:B---3--:R-:W-:Y:S02]  /*540b0*/  F2FP.PACK_AB R4, R7, R4 ;  /* 0x000000040704723e */ /* 0x008fe400000000ff */
[----:B------:R-:W-:Y:S02]  /*540c0*/  F2FP.PACK_AB R7, R10, R14 ;  /* 0x0000000e0a07723e */ /* 0x000fe400000000ff */
[----:B------:R-:W2:Y:S01]  /*540d0*/  LDL.LU R10, [R1+0x204] ;  /* 0x00020400010a7983 */ /* 0x000ea20000300800 */
[----:B------:R-:W-:-:S03]  /*540e0*/  F2FP.PACK_AB R6, R18, R26 ;  /* 0x0000001a1206723e */ /* 0x000fc600000000ff */
[----:B------:R-:W2:Y:S01]  /*540f0*/  LDL.LU R14, [R1+0x1fc] ;  /* 0x0001fc00010e7983 */ /* 0x000ea20000300800 */
[----:B----4-:R-:W-:Y:S02]  /*54100*/  F2FP.PACK_AB R2, R9, R2 ;  /* 0x000000020902723e */ /* 0x010fe400000000ff */
[----:B------:R-:W-:Y:S01]  /*54110*/  F2FP.PACK_AB R9, R27, R23 ;  /* 0x000000171b09723e */ /* 0x000fe200000000ff */
[----:B------:R-:W3:Y:S01]  /*54120*/  LDL.LU R18, [R1+0x248] ;  /* 0x0002480001127983 */ /* 0x000ee20000300800 */
[----:B------:R-:W-:-:S03]  /*54130*/  F2FP.PACK_AB R3, R8, R3 ;  /* 0x000000030803723e */ /* 0x000fc600000000ff */
[----:B------:R-:W3:Y:S01]  /*54140*/  LDL.LU R26, [R1+0x240] ;  /* 0x00024000011a7983 */ /* 0x000ee20000300800 */
[----:B-----5:R-:W-:-:S03]  /*54150*/  F2FP.PACK_AB R8, R28, R0 ;  /* 0x000000001c08723e */ /* 0x020fc600000000ff */
[----:B------:R-:W4:Y:S01]  /*54160*/  LDL.LU R27, [R1+0x238] ;  /* 0x00023800011b7983 */ /* 0x000f220000300800 */
[----:B------:R-:W-:-:S03]  /*54170*/  F2FP.PACK_AB R13, R25, R13 ;  /* 0x0000000d190d723e */ /* 0x000fc600000000ff */
[----:B------:R-:W4:Y:S04]  /*54180*/  LDL.LU R23, [R1+0x234] ;  /* 0x0002340001177983 */ /* 0x000f280000300800 */
[----:B------:R-:W5:Y:S04]  /*54190*/  LDL.LU R28, [R1+0x250] ;  /* 0x00025000011c7983 */ /* 0x000f680000300800 */
[----:B------:R-:W5:Y:S04]  /*541a0*/  LDL.LU R0, [R1+0x24c] ;  /* 0x00024c0001007983 */ /* 0x000f680000300800 */
[----:B------:R-:W2:Y:S04]  /*541b0*/  LDL.LU R25, [R1+0x1430] ;  /* 0x0014300001197983 */ /* 0x000ea80000300800 */
[----:B------:R0:W-:Y:S04]  /*541c0*/  STS.64 [R19+0x280], R2 ;  /* 0x0002800213007388 */ /* 0x0001e80000000a00 */
[----:B------:R-:W-:Y:S04]  /*541d0*/  STS.64 [R19+0xa80], R4 ;  /* 0x000a800413007388 */ /* 0x000fe80000000a00 */
[----:B------:R-:W-:Y:S04]  /*541e0*/  STS.64 [R19+0x300], R6 ;  /* 0x0003000613007388 */ /* 0x000fe80000000a00 */
[----:B------:R-:W-:Y:S01]  /*541f0*/  STS.64 [R19+0xb00], R8 ;  /* 0x000b000813007388 */ /* 0x000fe20000000a00 */
[----:B0-----:R-:W-:-:S02]  /*54200*/  F2FP.PACK_AB R2, R21, R17 ;  /* 0x000000111502723e */ /* 0x001fc400000000ff */
[----:B--2---:R-:W-:Y:S02]  /*54210*/  F2FP.PACK_AB R12, R25, R12 ;  /* 0x0000000c190c723e */ /* 0x004fe400000000ff */
[----:B------:R-:W2:Y:S04]  /*54220*/  LDL.LU R25, [R1+0x142c] ;  /* 0x00142c0001197983 */ /* 0x000ea80000300800 */
[----:B------:R-:W-:Y:S04]  /*54230*/  STS.64 [R19+0x380], R12 ;  /* 0x0003800c13007388 */ /* 0x000fe80000000a00 */
[----:B------:R0:W-:Y:S04]  /*54240*/  STL [R1+0x1428], R19 ;  /* 0x0014281301007387 */ /* 0x0001e80000100800 */
[----:B0-----:R-:W2:Y:S04]  /*54250*/  LDL.LU R19, [R1+0x244] ;  /* 0x0002440001137983 */ /* 0x001ea80000300800 */
[----:B------:R-:W2:Y:S04]  /*54260*/  LDL.LU R12, [R1+0x23c] ;  /* 0x00023c00010c7983 */ /* 0x000ea80000300800 */
[----:B------:R-:W2:Y:S04]  /*54270*/  LDL.LU R21, [R1+0x290] ;  /* 0x0002900001157983 */ /* 0x000ea80000300800 */
[----:B--2---:R0:W-:Y:S04]  /*54280*/  STL [R1+0x1420], R21 ;  /* 0x0014201501007387 */ /* 0x0041e80000100800 */
[----:B0-----:R-:W2:Y:S01]  /*54290*/  LDL.LU R21, [R1+0x278] ;  /* 0x0002780001157983 */ /* 0x001ea20000300800 */
[----:B------:R-:W-:-:S02]  /*542a0*/  F2FP.PACK_AB R5, R11, R24 ;  /* 0x000000180b05723e */ /* 0x000fc400000000ff */
[----:B------:R-:W-:Y:S02]  /*542b0*/  F2FP.PACK_AB R4, R22, R20 ;  /* 0x000000141604723e */ /* 0x000fe400000000ff */
[----:B------:R-:W-:Y:S02]  /*542c0*/  F2FP.PACK_AB R7, R16, R15 ;  /* 0x0000000f1007723e */ /* 0x000fe400000000ff */
[----:B------:R-:W-:Y:S02]  /*542d0*/  F2FP.PACK_AB R3, R25, R29 ;  /* 0x0000001d1903723e */ /* 0x000fe400000000ff */
[----:B------:R-:W-:Y:S02]  /*542e0*/  F2FP.PACK_AB R6, R10, R14 ;  /* 0x0000000e0a06723e */ /* 0x000fe400000000ff */
[----:B---3--:R-:W-:Y:S02]  /*542f0*/  F2FP.PACK_AB R9, R18, R26 ;  /* 0x0000001a1209723e */ /* 0x008fe400000000ff */
[----:B----4-:R-:W-:-:S02]  /*54300*/  F2FP.PACK_AB R8, R27, R23 ;  /* 0x000000171b08723e */ /* 0x010fc400000000ff */
[----:B-----5:R-:W-:Y:S02]  /*54310*/  F2FP.PACK_AB R13, R28, R0 ;  /* 0x000000001c0d723e */ /* 0x020fe400000000ff */
[----:B------:R-:W-:Y:S01]  /*54320*/  F2FP.PACK_AB R12, R19, R12 ;  /* 0x0000000c130c723e */ /* 0x000fe200000000ff */
[----:B--2---:R0:W-:Y:S04]  /*54330*/  STL [R1+0x1424], R21 ;  /* 0x0014241501007387 */ /* 0x0041e80000100800 */
[----:B0-----:R-:W2:Y:S04]  /*54340*/  LDL.LU R21, [R1+0x288] ;  /* 0x0002880001157983 */ /* 0x001ea80000300800 */
[----:B------:R-:W3:Y:S04]  /*54350*/  LDL.LU R17, [R1+0x284] ;  /* 0x0002840001117983 */ /* 0x000ee80000300800 */
[----:B------:R-:W4:Y:S04]  /*54360*/  LDL.LU R11, [R1+0x2cc] ;  /* 0x0002cc00010b7983 */ /* 0x000f280000300800 */
[----:B------:R-:W5:Y:S04]  /*54370*/  LDL.LU R24, [R1+0x2bc] ;  /* 0x0002bc0001187983 */ /* 0x000f680000300800 */
        /* <DEDUP_REMOVED lines=15> */
[----:B--2---:R0:W-:Y:S04]  /*54470*/  STS.64 [R19+0xb80], R2 ;  /* 0x000b800213007388 */ /* 0x0041e80000000a00 */
[----:B0-----:R-:W2:Y:S04]  /*54480*/  LDL.LU R3, [R1+0x280] ;  /* 0x0002800001037983 */ /* 0x001ea80000300800 */
[----:B------:R-:W3:Y:S04]  /*54490*/  LDL.LU R2, [R1+0x274] ;  /* 0x0002740001027983 */ /* 0x000ee80000300800 */
[----:B------:R0:W-:Y:S04]  /*544a0*/  STS.64 [R19+0x400], R4 ;  /* 0x0004000413007388 */ /* 0x0001e80000000a00 */
[----:B------:R1:W-:Y:S04]  /*544b0*/  STS.64 [R19+0xc00], R6 ;  /* 0x000c000613007388 */ /* 0x0003e80000000a00 */
[----:B------:R1:W-:Y:S04]  /*544c0*/  STS.64 [R19+0x480], R8 ;  /* 0x0004800813007388 */ /* 0x0003e80000000a00 */
[----:B0-----:R-:W3:Y:S04]  /*544d0*/  LDL.LU R5, [R1+0x28c] ;  /* 0x00028c0001057983 */ /* 0x001ee80000300800 */
[----:B------:R-:W3:Y:S04]  /*544e0*/  LDL.LU R4, [R1+0x27c] ;  /* 0x00027c0001047983 */ /* 0x000ee80000300800 */
[----:B-1----:R-:W4:Y:S04]  /*544f0*/  LDL.LU R7, [R1+0x2c4] ;  /* 0x0002c40001077983 */ /* 0x002f280000300800 */
[----:B------:R-:W5:Y:S04]  /*54500*/  LDL.LU R6, [R1+0x2b8] ;  /* 0x0002b80001067983 */ /* 0x000f680000300800 */
[----:B------:R-:W3:Y:S04]  /*54510*/  LDL.LU R9, [R1+0x320] ;  /* 0x0003200001097983 */ /* 0x000ee80000300800 */
[----:B------:R-:W3:Y:S04]  /*54520*/  LDL.LU R8, [R1+0x2c0] ;  /* 0x0002c00001087983 */ /* 0x000ee80000300800 */
[----:B------:R0:W-:Y:S04]  /*54530*/  STS.64 [R19+0xc80], R12 ;  /* 0x000c800c13007388 */ /* 0x0001e80000000a00 */
[----:B0-----:R-:W3:Y:S04]  /*54540*/  LDL.LU R13, [R1+0x36c] ;  /* 0x00036c00010d7983 */ /* 0x001ee80000300800 */
[----:B------:R-:W3:Y:S01]  /*54550*/  LDL.LU R12, [R1+0x360] ;  /* 0x00036000010c7983 */ /* 0x000ee20000300800 */
[----:B--2---:R-:W-:-:S03]  /*54560*/  F2FP.PACK_AB R3, R21, R3 ;  /* 0x000000031503723e */ /* 0x004fc600000000ff */
[----:B------:R-:W3:Y:S02]  /*54570*/  LDL.LU R21, [R1+0x1424] ;  /* 0x0014240001157983 */ /* 0x000ee40000300800 */
[----:B---3--:R-:W-:Y:S02]  /*54580*/  F2FP.PACK_AB R2, R21, R2 ;  /* 0x000000021502723e */ /* 0x008fe400000000ff */
[----:B------:R-:W2:Y:S01]  /*54590*/  LDL.LU R21, [R1+0x1420] ;  /* 0x0014200001157983 */ /* 0x000ea20000300800 */
[----:B------:R-:W-:Y:S02]  /*545a0*/  F2FP.PACK_AB R4, R17, R4 ;  /* 0x000000041104723e */ /* 0x000fe400000000ff */
[----:B----4-:R-:W-:Y:S02]  /*545b0*/  F2FP.PACK_AB R7, R11, R7 ;  /* 0x000000070b07723e */ /* 0x010fe400000000ff */
[----:B-----5:R-:W-:Y:S02]  /*545c0*/  F2FP.PACK_AB R6, R24, R6 ;  /* 0x000000061806723e */ /* 0x020fe400000000ff */
[----:B------:R-:W-:-:S02]  /*545d0*/  F2FP.PACK_AB R9, R22, R9 ;  /* 0x000000091609723e */ /* 0x000fc400000000ff */
[----:B------:R-:W-:Y:S02]  /*545e0*/  F2FP.PACK_AB R8, R20, R8 ;  /* 0x000000081408723e */ /* 0x000fe400000000ff */
[----:B------:R-:W-:Y:S01]  /*545f0*/  F2FP.PACK_AB R13, R16, R13 ;  /* 0x0000000d100d723e */ /* 0x000fe200000000ff */
[----:B------:R0:W-:Y:S01]  /*54600*/  STS.64 [R19+0x500], R2 ;  /* 0x0005000213007388 */ /* 0x0001e20000000a00 */
[----:B------:R-:W-:-:S03]  /*54610*/  F2FP.PACK_AB R12, R15, R12 ;  /* 0x0000000c0f0c723e */ /* 0x000fc600000000ff */
[----:B------:R-:W-:Y:S04]  /*54620*/  STS.64 [R19+0x580], R6 ;  /* 0x0005800613007388 */ /* 0x000fe80000000a00 */
[----:B------:R-:W-:Y:S04]  /*54630*/  STS.64 [R19+0xd80], R8 ;  /* 0x000d800813007388 */ /* 0x000fe80000000a00 */
[----:B------:R-:W-:Y:S01]  /*54640*/  STS.64 [R19+0x600], R12 ;  /* 0x0006000c13007388 */ /* 0x000fe20000000a00 */
[----:B--2---:R-:W-:-:S03]  /*54650*/  F2FP.PACK_AB R5, R21, R5 ;  /* 0x000000051505723e */ /* 0x004fc600000000ff */
[----:B------:R-:W2:Y:S04]  /*54660*/  LDL.LU R21, [R1+0x141c] ;  /* 0x00141c0001157983 */ /* 0x000ea80000300800 */
[----:B------:R-:W3:Y:S04]  /*54670*/  LDL.LU R17, [R1+0x1418] ;  /* 0x0014180001117983 */ /* 0x000ee80000300800 */
[----:B------:R-:W2:Y:S04]  /*54680*/  LDL.LU R11, [R1+0x1414] ;  /* 0x00141400010b7983 */ /* 0x000ea80000300800 */
[----:B------:R-:W3:Y:S04]  /*54690*/  LDL.LU R24, [R1+0x1410] ;  /* 0x0014100001187983 */ /* 0x000ee80000300800 */
[----:B------:R-:W4:Y:S04]  /*546a0*/  LDL.LU R22, [R1+0x140c] ;  /* 0x00140c0001167983 */ /* 0x000f280000300800 */
[----:B------:R-:W5:Y:S04]  /*546b0*/  LDL.LU R20, [R1+0x1408] ;  /* 0x0014080001147983 */ /* 0x000f680000300800 */
[----:B------:R-:W4:Y:S04]  /*546c0*/  LDL.LU R16, [R1+0x1404] ;  /* 0x0014040001107983 */ /* 0x000f280000300800 */
[----:B------:R-:W5:Y:S04]  /*546d0*/  LDL.LU R15, [R1+0x1400] ;  /* 0x00140000010f7983 */ /* 0x000f680000300800 */
[----:B0-----:R-:W2:Y:S04]  /*546e0*/  LDL.LU R3, [R1+0x378] ;  /* 0x0003780001037983 */ /* 0x001ea80000300800 */
[----:B------:R-:W2:Y:S04]  /*546f0*/  LDL.LU R2, [R1+0x368] ;  /* 0x0003680001027983 */ /* 0x000ea80000300800 */
[----:B------:R0:W-:Y:S04]  /*54700*/  STS.64 [R19+0xd00], R4 ;  /* 0x000d000413007388 */ /* 0x0001e80000000a00 */
[----:B0-----:R-:W2:Y:S04]  /*54710*/  LDL.LU R5, [R1+0x3a4] ;  /* 0x0003a40001057983 */ /* 0x001ea80000300800 */
[----:B------:R-:W2:Y:S04]  /*54720*/  LDL.LU R4, [R1+0x398] ;  /* 0x0003980001047983 */ /* 0x000ea80000300800 */
[----:B------:R-:W2:Y:S04]  /*54730*/  LDL.LU R6, [R1+0x424] ;  /* 0x0004240001067983 */ /* 0x000ea80000300800 */
[----:B------:R-:W2:Y:S04]  /*54740*/  LDL.LU R7, [R1+0x420] ;  /* 0x0004200001077983 */ /* 0x000ea80000300800 */
[----:B------:R-:W2:Y:S04]  /*54750*/  LDL.LU R8, [R1+0x3ac] ;  /* 0x0003ac0001087983 */ /* 0x000ea80000300800 */
[----:B------:R-:W2:Y:S04]  /*54760*/  LDL.LU R9, [R1+0x39c] ;  /* 0x00039c0001097983 */ /* 0x000ea80000300800 */
[----:B------:R-:W2:Y:S04]  /*54770*/  LDL.LU R12, [R1+0x37c] ;  /* 0x00037c00010c7983 */ /* 0x000ea80000300800 */
[----:B------:R-:W2:Y:S02]  /*54780*/  LDL.LU R13, [R1+0x370] ;  /* 0x00037000010d7983 */ /* 0x000ea40000300800 */
[----:B--2---:R-:W-:-:S02]  /*54790*/  F2FP.PACK_AB R2, R13, R2 ;  /* 0x000000020d02723e */ /* 0x004fc400000000ff */
[----:B------:R-:W-:Y:S02]  /*547a0*/  F2FP.PACK_AB R13, R27, R23 ;  /* 0x000000171b0d723e */ /* 0x000fe400000000ff */
[----:B------:R-:W2:Y:S01]  /*547b0*/  LDL.LU R27, [R1+0x528] ;  /* 0x00052800011b7983 */ /* 0x000ea20000300800 */
[----:B------:R-:W-:Y:S02]  /*547c0*/  F2FP.PACK_AB R7, R6, R7 ;  /* 0x000000070607723e */ /* 0x000fe400000000ff */
[----:B------:R-:W-:Y:S02]  /*547d0*/  F2FP.PACK_AB R6, R25, R29 ;  /* 0x0000001d1906723e */ /* 0x000fe400000000ff */
[----:B------:R-:W-:Y:S02]  /*547e0*/  F2FP.PACK_AB R4, R9, R4 ;  /* 0x000000040904723e */ /* 0x000fe400000000ff */
[----:B------:R-:W-:Y:S02]  /*547f0*/  F2FP.PACK_AB R9, R10, R14 ;  /* 0x0000000e0a09723e */ /* 0x000fe400000000ff */
[----:B------:R-:W-:-:S02]  /*54800*/  F2FP.PACK_AB R5, R8, R5 ;  /* 0x000000050805723e */ /* 0x000fc400000000ff */
[----:B------:R-:W-:Y:S02]  /*54810*/  F2FP.PACK_AB R8, R18, R26 ;  /* 0x0000001a1208723e */ /* 0x000fe400000000ff */
[----:B------:R-:W-:Y:S02]  /*54820*/  F2FP.PACK_AB R3, R12, R3 ;  /* 0x000000030c03723e */ /* 0x000fe400000000ff */
[----:B------:R-:W-:Y:S01]  /*54830*/  F2FP.PACK_AB R12, R28, R0 ;  /* 0x000000001c0c723e */ /* 0x000fe200000000ff */
        /* <DEDUP_REMOVED lines=17> */
[----:B------:R0:W-:Y:S04]  /*54950*/  STS.64 [R19+0xf00], R12 ;  /* 0x000f000c13007388 */ /* 0x0001e80000000a00 */
[----:B------:R4:W-:Y:S04]  /*54960*/  STS.64 [R19+0x680], R4 ;  /* 0x0006800413007388 */ /* 0x0009e80000000a00 */
[----:B------:R5:W-:Y:S04]  /*54970*/  STS.64 [R19+0xe00], R2 ;  /* 0x000e000213007388 */ /* 0x000be80000000a00 */
[----:B0-----:R-:W2:Y:S04]  /*54980*/  LDL.LU R12, [R1+0xc] ;  /* 0x00000c00010c7983 */ /* 0x001ea80000300800 */
[----:B------:R-:W2:Y:S01]  /*54990*/  LDL.LU R13, [R1+0x4] ;  /* 0x00000400010d7983 */ /* 0x000ea20000300800 */
[----:B----4-:R-:W-:-:S02]  /*549a0*/  F2FP.PACK_AB R5, R16, R22 ;  /* 0x000000161005723e */ /* 0x010fc400000000ff */
[----:B------:R-:W-:Y:S01]  /*549b0*/  F2FP.PACK_AB R4, R11, R21 ;  /* 0x000000150b04723e */ /* 0x000fe200000000ff */
[----:B------:R-:W4:Y:S01]  /*549c0*/  LDL.LU R22, [R1+0xa8] ;  /* 0x0000a80001167983 */ /* 0x000f220000300800 */
[----:B-----5:R-:W-:-:S03]  /*549d0*/  F2FP.PACK_AB R3, R15, R20 ;  /* 0x000000140f03723e */ /* 0x020fc600000000ff */
[----:B------:R-:W4:Y:S01]  /*549e0*/  LDL.LU R16, [R1+0xa0] ;  /* 0x0000a00001107983 */ /* 0x000f220000300800 */
[----:B---3--:R-:W-:-:S03]  /*549f0*/  F2FP.PACK_AB R2, R24, R17 ;  /* 0x000000111802723e */ /* 0x008fc600000000ff */
[----:B------:R-:W3:Y:S04]  /*54a00*/  LDL.LU R11, [R1+0x53c] ;  /* 0x00053c00010b7983 */ /* 0x000ee80000300800 */
[----:B------:R-:W5:Y:S04]  /*54a10*/  LDL.LU R21, [R1+0xb0] ;  /* 0x0000b00001157983 */ /* 0x000f680000300800 */
[----:B------:R-:W3:Y:S04]  /*54a20*/  LDL.LU R20, [R1+0x94] ;  /* 0x0000940001147983 */ /* 0x000ee80000300800 */
[----:B------:R-:W5:Y:S04]  /*54a30*/  LDL.LU R15, [R1+0xb4] ;  /* 0x0000b400010f7983 */ /* 0x000f680000300800 */
[----:B------:R-:W3:Y:S04]  /*54a40*/  LDL.LU R17, [R1+0xa4] ;  /* 0x0000a40001117983 */ /* 0x000ee80000300800 */
[----:B------:R-:W3:Y:S01]  /*54a50*/  LDL.LU R24, [R1+0x9c] ;  /* 0x00009c0001187983 */ /* 0x000ee20000300800 */
[----:B--2---:R-:W-:-:S03]  /*54a60*/  F2FP.PACK_AB R9, R27, R9 ;  /* 0x000000091b09723e */ /* 0x004fc600000000ff */
[----:B------:R-:W2:Y:S01]  /*54a70*/  LDL.LU R27, [R1+0x13fc] ;  /* 0x0013fc00011b7983 */ /* 0x000ea20000300800 */
[----:B------:R-:W-:Y:S02]  /*54a80*/  F2FP.PACK_AB R7, R23, R7 ;  /* 0x000000071707723e */ /* 0x000fe400000000ff */
[----:B--2---:R-:W-:Y:S02]  /*54a90*/  F2FP.PACK_AB R8, R27, R8 ;  /* 0x000000081b08723e */ /* 0x004fe400000000ff */
[----:B------:R-:W2:Y:S04]  /*54aa0*/  LDL.LU R27, [R1+0x13f8] ;  /* 0x0013f800011b7983 */ /* 0x000ea80000300800 */
[----:B------:R-:W2:Y:S01]  /*54ab0*/  LDL.LU R23, [R1+0x13f4] ;  /* 0x0013f40001177983 */ /* 0x000ea20000300800 */
[----:B---3--:R-:W-:-:S02]  /*54ac0*/  F2FP.PACK_AB R6, R11, R6 ;  /* 0x000000060b06723e */ /* 0x008fc400000000ff */
[----:B------:R-:W-:Y:S01]  /*54ad0*/  F2FP.PACK_AB R13, R12, R13 ;  /* 0x0000000d0c0d723e */ /* 0x000fe200000000ff */
[----:B------:R0:W-:Y:S04]  /*54ae0*/  STS.64 [R19+0x780], R8 ;  /* 0x0007800813007388 */ /* 0x0001e80000000a00 */
[----:B------:R1:W-:Y:S01]  /*54af0*/  STS.64 [R19+0xf80], R6 ;  /* 0x000f800613007388 */ /* 0x0003e20000000a00 */
[----:B--2---:R-:W-:-:S03]  /*54b00*/  F2FP.PACK_AB R12, R23, R27 ;  /* 0x0000001b170c723e */ /* 0x004fc600000000ff */
[----:B------:R-:W2:Y:S04]  /*54b10*/  LDL.LU R27, [R1] ;  /* 0x00000000011b7983 */ /* 0x000ea80000300800 */
[----:B------:R-:W3:Y:S04]  /*54b20*/  LDL.LU R23, [R1+0xac] ;  /* 0x0000ac0001177983 */ /* 0x000ee80000300800 */
[----:B0-----:R-:W2:Y:S04]  /*54b30*/  LDL.LU R8, [R1+0x10] ;  /* 0x0000100001087983 */ /* 0x001ea80000300800 */
[----:B------:R-:W2:Y:S04]  /*54b40*/  LDL.LU R9, [R1+0x8] ;  /* 0x0000080001097983 */ /* 0x000ea80000300800 */
[----:B-1----:R-:W2:Y:S01]  /*54b50*/  LDL.LU R7, [R1+0x14] ;  /* 0x0000140001077983 */ /* 0x002ea20000300800 */
[----:B------:R-:W-:-:S03]  /*54b60*/  LOP3.LUT R11, R19, 0x10, RZ, 0x3c, !PT ;  /* 0x00000010130b7812 */ /* 0x000fc600078e3cff */
[----:B------:R-:W-:Y:S04]  /*54b70*/  STL [R1+0x1390], R19 ;  /* 0x0013901301007387 */ /* 0x000fe80000100800 */
[----:B------:R-:W-:Y:S04]  /*54b80*/  STS.64 [R11+0x20800], R2 ;  /* 0x020800020b007388 */ /* 0x000fe80000000a00 */
[----:B------:R0:W-:Y:S02]  /*54b90*/  STS.64 [R11+0x20080], R12 ;  /* 0x0200800c0b007388 */ /* 0x0001e40000000a00 */
[----:B0-----:R-:W-:-:S02]  /*54ba0*/  F2FP.PACK_AB R13, R18, R26 ;  /* 0x0000001a120d723e */ /* 0x001fc400000000ff */
[----:B------:R-:W-:Y:S02]  /*54bb0*/  F2FP.PACK_AB R12, R28, R0 ;  /* 0x000000001c0c723e */ /* 0x000fe400000000ff */
[----:B--2---:R-:W-:Y:S02]  /*54bc0*/  F2FP.PACK_AB R3, R7, R8 ;  /* 0x000000080703723e */ /* 0x004fe400000000ff */
[----:B------:R-:W-:Y:S02]  /*54bd0*/  F2FP.PACK_AB R8, R10, R14 ;  /* 0x0000000e0a08723e */ /* 0x000fe400000000ff */
[----:B------:R-:W2:Y:S04]  /*54be0*/  LDL.LU R10, [R1+0x144] ;  /* 0x00014400010a7983 */ /* 0x000ea80000300800 */
[----:B------:R-:W2:Y:S04]  /*54bf0*/  LDL.LU R18, [R1+0x13c] ;  /* 0x00013c0001127983 */ /* 0x000ea80000300800 */
[----:B------:R-:W2:Y:S04]  /*54c00*/  LDL.LU R28, [R1+0x134] ;  /* 0x00013400011c7983 */ /* 0x000ea80000300800 */
[----:B------:R-:W2:Y:S04]  /*54c10*/  LDL.LU R0, [R1+0x130] ;  /* 0x0001300001007983 */ /* 0x000ea80000300800 */
        /* <DEDUP_REMOVED lines=14> */
[----:B0-----:R-:W2:Y:S01]  /*54d00*/  LDL.LU R19, [R1+0x140] ;  /* 0x0001400001137983 */ /* 0x001ea20000300800 */
[----:B------:R-:W-:-:S03]  /*54d10*/  F2FP.PACK_AB R2, R9, R27 ;  /* 0x0000001b0902723e */ /* 0x000fc600000000ff */
[----:B------:R3:W-:Y:S01]  /*54d20*/  STS.64 [R11+0x20000], R4 ;  /* 0x020000040b007388 */ /* 0x0007e20000000a00 */
[----:B-----5:R-:W-:Y:S02]  /*54d30*/  F2FP.PACK_AB R7, R15, R21 ;  /* 0x000000150f07723e */ /* 0x020fe400000000ff */
[----:B----4-:R-:W-:Y:S02]  /*54d40*/  F2FP.PACK_AB R6, R22, R16 ;  /* 0x000000101606723e */ /* 0x010fe400000000ff */
[----:B---3--:R-:W-:Y:S02]  /*54d50*/  F2FP.PACK_AB R5, R23, R17 ;  /* 0x000000111705723e */ /* 0x008fe400000000ff */
[----:B------:R-:W-:Y:S02]  /*54d60*/  F2FP.PACK_AB R4, R24, R20 ;  /* 0x000000141804723e */ /* 0x000fe400000000ff */
[----:B------:R-:W-:-:S03]  /*54d70*/  F2FP.PACK_AB R9, R25, R29 ;  /* 0x0000001d1909723e */ /* 0x000fc600000000ff */
[----:B------:R-:W-:Y:S04]  /*54d80*/  STS.64 [R11+0x20100], R4 ;  /* 0x020100040b007388 */ /* 0x000fe80000000a00 */
[----:B--2---:R0:W-:Y:S04]  /*54d90*/  STL [R1+0x13f0], R19 ;  /* 0x0013f01301007387 */ /* 0x0041e80000100800 */
[----:B0-----:R-:W2:Y:S04]  /*54da0*/  LDL.LU R19, [R1+0x14c] ;  /* 0x00014c0001137983 */ /* 0x001ea80000300800 */
[----:B------:R-:W3:Y:S04]  /*54db0*/  LDL.LU R27, [R1+0x1d8] ;  /* 0x0001d800011b7983 */ /* 0x000ee80000300800 */
[----:B------:R-:W4:Y:S04]  /*54dc0*/  LDL.LU R23, [R1+0x228] ;  /* 0x0002280001177983 */ /* 0x000f280000300800 */
[----:B------:R-:W4:Y:S04]  /*54dd0*/  LDL.LU R17, [R1+0x220] ;  /* 0x0002200001117983 */ /* 0x000f280000300800 */
[----:B------:R-:W5:Y:S04]  /*54de0*/  LDL.LU R24, [R1+0x218] ;  /* 0x0002180001187983 */ /* 0x000f680000300800 */
        /* <DEDUP_REMOVED lines=11> */
[----:B------:R0:W-:Y:S04]  /*54ea0*/  STS.64 [R11+0x20900], R6 ;  /* 0x020900060b007388 */ /* 0x0001e80000000a00 */
[----:B------:R1:W-:Y:S04]  /*54eb0*/  STS.64 [R11+0x20180], R8 ;  /* 0x020180080b007388 */ /* 0x0003e80000000a00 */
[----:B------:R1:W-:Y:S04]  /*54ec0*/  STS.64 [R11+0x20980], R12 ;  /* 0x0209800c0b007388 */ /* 0x0003e80000000a00 */
[----:B0-----:R-:W3:Y:S04]  /*54ed0*/  LDL.LU R7, [R1+0x188] ;  /* 0x0001880001077983 */ /* 0x001ee80000300800 */
[----:B------:R-:W3:Y:S04]  /*54ee0*/  LDL.LU R6, [R1+0x17c] ;  /* 0x00017c0001067983 */ /* 0x000ee80000300800 */
[----:B-1----:R-:W3:Y:S04]  /*54ef0*/  LDL.LU R9, [R1+0x194] ;  /* 0x0001940001097983 */ /* 0x002ee80000300800 */
[----:B------:R-:W3:Y:S04]  /*54f00*/  LDL.LU R8, [R1+0x184] ;  /* 0x0001840001087983 */ /* 0x000ee80000300800 */
[----:B------:R0:W-:Y:S04]  /*54f10*/  STS.64 [R11+0x20880], R2 ;  /* 0x020880020b007388 */ /* 0x0001e80000000a00 */
[----:B------:R-:W3:Y:S04]  /*54f20*/  LDL.LU R13, [R1+0x1dc] ;  /* 0x0001dc00010d7983 */ /* 0x000ee80000300800 */
[----:B------:R-:W3:Y:S01]  /*54f30*/  LDL.LU R12, [R1+0x1d0] ;  /* 0x0001d000010c7983 */ /* 0x000ee20000300800 */
[----:B0-----:R-:W-:-:S03]  /*54f40*/  F2FP.PACK_AB R3, R10, R18 ;  /* 0x000000120a03723e */ /* 0x001fc600000000ff */
[----:B------:R-:W3:Y:S01]  /*54f50*/  LDL.LU R10, [R1+0x270] ;  /* 0x00027000010a7983 */ /* 0x000ee20000300800 */
[----:B------:R-:W-:-:S03]  /*54f60*/  F2FP.PACK_AB R2, R28, R0 ;  /* 0x000000001c02723e */ /* 0x000fc600000000ff */
[----:B------:R-:W3:Y:S04]  /*54f70*/  LDL.LU R18, [R1+0x26c] ;  /* 0x00026c0001127983 */ /* 0x000ee80000300800 */
[----:B------:R-:W3:Y:S04]  /*54f80*/  LDL.LU R28, [R1+0x264] ;  /* 0x00026400011c7983 */ /* 0x000ee80000300800 */
[----:B------:R-:W3:Y:S01]  /*54f90*/  LDL.LU R0, [R1+0x25c] ;  /* 0x00025c0001007983 */ /* 0x000ee20000300800 */
[----:B--2---:R-:W-:-:S03]  /*54fa0*/  F2FP.PACK_AB R5, R19, R5 ;  /* 0x000000051305723e */ /* 0x004fc600000000ff */
[----:B------:R-:W3:Y:S02]  /*54fb0*/  LDL.LU R19, [R1+0x13f0] ;  /* 0x0013f00001137983 */ /* 0x000ee40000300800 */
[----:B---3--:R-:W-:Y:S02]  /*54fc0*/  F2FP.PACK_AB R4, R19, R4 ;  /* 0x000000041304723e */ /* 0x008fe400000000ff */
[----:B------:R-:W2:Y:S02]  /*54fd0*/  LDL.LU R19, [R1+0x13ec] ;  /* 0x0013ec0001137983 */ /* 0x000ea40000300800 */
[----:B--2---:R-:W-:Y:S02]  /*54fe0*/  F2FP.PACK_AB R7, R19, R7 ;  /* 0x000000071307723e */ /* 0x004fe400000000ff */
[----:B------:R-:W2:Y:S02]  /*54ff0*/  LDL.LU R19, [R1+0x13e8] ;  /* 0x0013e80001137983 */ /* 0x000ea40000300800 */
[----:B--2---:R-:W-:-:S02]  /*55000*/  F2FP.PACK_AB R6, R19, R6 ;  /* 0x000000061306723e */ /* 0x004fc400000000ff */
[----:B------:R-:W2:Y:S02]  /*55010*/  LDL.LU R19, [R1+0x13e4] ;  /* 0x0013e40001137983 */ /* 0x000ea40000300800 */
[----:B--2---:R-:W-:Y:S02]  /*55020*/  F2FP.PACK_AB R9, R19, R9 ;  /* 0x000000091309723e */ /* 0x004fe400000000ff */
[----:B------:R-:W2:Y:S02]  /*55030*/  LDL.LU R19, [R1+0x13e0] ;  /* 0x0013e00001137983 */ /* 0x000ea40000300800 */
[----:B--2---:R-:W-:Y:S02]  /*55040*/  F2FP.PACK_AB R8, R19, R8 ;  /* 0x000000081308723e */ /* 0x004fe400000000ff */
[----:B------:R-:W2:Y:S02]  /*55050*/  LDL.LU R19, [R1+0x13dc] ;  /* 0x0013dc0001137983 */ /* 0x000ea40000300800 */
[----:B--2---:R-:W-:-:S02]  /*55060*/  F2FP.PACK_AB R13, R19, R13 ;  /* 0x0000000d130d723e */ /* 0x004fc400000000ff */
[----:B------:R-:W2:Y:S04]  /*55070*/  LDL.LU R19, [R1+0x13d8] ;  /* 0x0013d80001137983 */ /* 0x000ea80000300800 */
[----:B------:R-:W-:Y:S04]  /*55080*/  STS.64 [R11+0x20200], R2 ;  /* 0x020200020b007388 */ /* 0x000fe80000000a00 */
[----:B------:R4:W-:Y:S02]  /*55090*/  STS.64 [R11+0x20a00], R4 ;  /* 0x020a00040b007388 */ /* 0x0009e40000000a00 */
[----:B----4-:R-:W-:-:S02]  /*550a0*/  F2FP.PACK_AB R5, R23, R17 ;  /* 0x000000111705723e */ /* 0x010fc400000000ff */
[----:B--2---:R-:W-:Y:S02]  /*550b0*/  F2FP.PACK_AB R12, R19, R12 ;  /* 0x0000000c130c723e */ /* 0x004fe400000000ff */
[----:B------:R-:W2:Y:S04]  /*550c0*/  LDL.LU R19, [R1+0x13d4] ;  /* 0x0013d40001137983 */ /* 0x000ea80000300800 */
[----:B------:R-:W3:Y:S04]  /*550d0*/  LDL.LU R2, [R1+0x1ec] ;  /* 0x0001ec0001027983 */ /* 0x000ee80000300800 */
[----:B------:R-:W3:Y:S04]  /*550e0*/  LDL.LU R3, [R1+0x1e8] ;  /* 0x0001e80001037983 */ /* 0x000ee80000300800 */
[----:B------:R-:W4:Y:S04]  /*550f0*/  LDL.LU R23, [R1+0x2e8] ;  /* 0x0002e80001177983 */ /* 0x000f280000300800 */
[----:B------:R0:W-:Y:S04]  /*55100*/  STS.64 [R11+0x20280], R6 ;  /* 0x020280060b007388 */ /* 0x0001e80000000a00 */
[----:B------:R1:W-:Y:S01]  /*55110*/  STS.64 [R11+0x20a80], R8 ;  /* 0x020a80080b007388 */ /* 0x0003e20000000a00 */
[----:B0-----:R-:W-:-:S02]  /*55120*/  F2FP.PACK_AB R6, R22, R16 ;  /* 0x000000101606723e */ /* 0x001fc400000000ff */
[----:B-1----:R-:W-:Y:S02]  /*55130*/  F2FP.PACK_AB R9, R25, R29 ;  /* 0x0000001d1909723e */ /* 0x002fe400000000ff */
[----:B------:R-:W-:Y:S01]  /*55140*/  F2FP.PACK_AB R8, R14, R26 ;  /* 0x0000001a0e08723e */ /* 0x000fe200000000ff */
[----:B------:R0:W-:Y:S01]  /*55150*/  STS.64 [R11+0x20300], R12 ;  /* 0x0203000c0b007388 */ /* 0x0001e20000000a00 */
[----:B-----5:R-:W-:Y:S02]  /*55160*/  F2FP.PACK_AB R4, R24, R20 ;  /* 0x000000141804723e */ /* 0x020fe400000000ff */
[----:B------:R-:W-:Y:S02]  /*55170*/  F2FP.PACK_AB R7, R15, R21 ;  /* 0x000000150f07723e */ /* 0x000fe400000000ff */
[----:B0-----:R-:W-:Y:S02]  /*55180*/  F2FP.PACK_AB R13, R10, R18 ;  /* 0x000000120a0d723e */ /* 0x001fe400000000ff */
[----:B------:R-:W-:Y:S01]  /*55190*/  F2FP.PACK_AB R12, R28, R0 ;  /* 0x000000001c0c723e */ /* 0x000fe200000000ff */
[----:B------:R-:W-:Y:S04]  /*551a0*/  STS.64 [R11+0x20380], R4 ;  /* 0x020380040b007388 */ /* 0x000fe80000000a00 */
[----:B------:R-:W-:Y:S04]  /*551b0*/  STS.64 [R11+0x20b80], R6 ;  /* 0x020b80060b007388 */ /* 0x000fe80000000a00 */
[----:B----4-:R0:W-:Y:S01]  /*551c0*/  STL [R1+0x13d0], R23 ;  /* 0x0013d01701007387 */ /* 0x0101e20000100800 */
[----:B---3--:R-:W-:-:S02]  /*551d0*/  F2FP.PACK_AB R3, R2, R3 ;  /* 0x000000030203723e */ /* 0x008fc400000000ff */
[----:B--2---:R-:W-:Y:S01]  /*551e0*/  F2FP.PACK_AB R2, R19, R27 ;  /* 0x0000001b1302723e */ /* 0x004fe200000000ff */
        /* <DEDUP_REMOVED lines=19> */
[----:B0-----:R-:W2:Y:S04]  /*55320*/  LDL.LU R3, [R1+0x2a0] ;  /* 0x0002a00001037983 */ /* 0x001ea80000300800 */
[----:B------:R-:W3:Y:S04]  /*55330*/  LDL.LU R2, [R1+0x298] ;  /* 0x0002980001027983 */ /* 0x000ee80000300800 */
[----:B------:R-:W4:Y:S04]  /*55340*/  LDL.LU R5, [R1+0x2b0] ;  /* 0x0002b00001057983 */ /* 0x000f280000300800 */
[----:B------:R-:W5:Y:S04]  /*55350*/  LDL.LU R4, [R1+0x29c] ;  /* 0x00029c0001047983 */ /* 0x000f680000300800 */
[----:B------:R-:W5:Y:S04]  /*55360*/  LDL.LU R7, [R1+0x2ec] ;  /* 0x0002ec0001077983 */ /* 0x000f680000300800 */
[----:B------:R-:W5:Y:S04]  /*55370*/  LDL.LU R6, [R1+0x2d8] ;  /* 0x0002d80001067983 */ /* 0x000f680000300800 */
[----:B------:R0:W-:Y:S04]  /*55380*/  STS.64 [R11+0x20400], R8 ;  /* 0x020400080b007388 */ /* 0x0001e80000000a00 */
[----:B------:R1:W-:Y:S04]  /*55390*/  STS.64 [R11+0x20c00], R12 ;  /* 0x020c000c0b007388 */ /* 0x0003e80000000a00 */
[----:B0-----:R-:W5:Y:S04]  /*553a0*/  LDL.LU R9, [R1+0x330] ;  /* 0x0003300001097983 */ /* 0x001f680000300800 */
[----:B------:R-:W5:Y:S04]  /*553b0*/  LDL.LU R8, [R1+0x328] ;  /* 0x0003280001087983 */ /* 0x000f680000300800 */
[----:B-1----:R-:W5:Y:S04]  /*553c0*/  LDL.LU R12, [R1+0x334] ;  /* 0x00033400010c7983 */ /* 0x002f680000300800 */
[----:B------:R-:W5:Y:S01]  /*553d0*/  LDL.LU R13, [R1+0x338] ;  /* 0x00033800010d7983 */ /* 0x000f620000300800 */
[----:B--2---:R-:W-:-:S03]  /*553e0*/  F2FP.PACK_AB R3, R23, R3 ;  /* 0x000000031703723e */ /* 0x004fc600000000ff */
[----:B------:R-:W2:Y:S01]  /*553f0*/  LDL.LU R23, [R1+0x13d0] ;  /* 0x0013d00001177983 */ /* 0x000ea20000300800 */
[----:B---3--:R-:W-:-:S03]  /*55400*/  F2FP.PACK_AB R2, R2, R16 ;  /* 0x000000100202723e */ /* 0x008fc600000000ff */
[----:B------:R-:W3:Y:S01]  /*55410*/  LDL R16, [R1+0x4b8] ;  /* 0x0004b80001107983 */ /* 0x000ee20000100800 */
[----:B----4-:R-:W-:-:S03]  /*55420*/  F2FP.PACK_AB R5, R25, R5 ;  /* 0x000000051905723e */ /* 0x010fc600000000ff */
[----:B------:R-:W4:Y:S01]  /*55430*/  LDL.LU R25, [R1+0x13cc] ;  /* 0x0013cc0001197983 */ /* 0x000f220000300800 */
[----:B-----5:R-:W-:-:S03]  /*55440*/  F2FP.PACK_AB R4, R29, R4 ;  /* 0x000000041d04723e */ /* 0x020fc600000000ff */
[----:B------:R-:W5:Y:S01]  /*55450*/  LDL.LU R29, [R1+0x13c8] ;  /* 0x0013c800011d7983 */ /* 0x000f620000300800 */
[----:B------:R-:W-:-:S03]  /*55460*/  F2FP.PACK_AB R7, R14, R7 ;  /* 0x000000070e07723e */ /* 0x000fc600000000ff */
[----:B------:R-:W2:Y:S01]  /*55470*/  LDL.LU R14, [R1+0x13c4] ;  /* 0x0013c400010e7983 */ /* 0x000ea20000300800 */
[----:B------:R-:W-:-:S03]  /*55480*/  F2FP.PACK_AB R6, R26, R6 ;  /* 0x000000061a06723e */ /* 0x000fc600000000ff */
[----:B------:R-:W2:Y:S04]  /*55490*/  LDL.LU R26, [R1+0x13c0] ;  /* 0x0013c000011a7983 */ /* 0x000ea80000300800 */
[----:B------:R0:W-:Y:S01]  /*554a0*/  STS.64 [R11+0x20480], R2 ;  /* 0x020480020b007388 */ /* 0x0001e20000000a00 */
[----:B------:R-:W-:Y:S01]  /*554b0*/  F2FP.PACK_AB R9, R12, R9 ;  /* 0x000000090c09723e */ /* 0x000fe200000000ff */
[----:B--2---:R-:W-:Y:S02]  /*554c0*/  IMAD.IADD R12, R26, 0x1, -R14 ;  /* 0x000000011a0c7824 */ /* 0x004fe400078e0a0e */
[----:B------:R-:W2:Y:S04]  /*554d0*/  LDL.LU R14, [R1+0x33c] ;  /* 0x00033c00010e7983 */ /* 0x000ea80000300800 */
[----:B0-----:R-:W2:Y:S04]  /*554e0*/  LDL.LU R2, [R1+0x388] ;  /* 0x0003880001027983 */ /* 0x001ea80000300800 */
[----:B------:R-:W2:Y:S01]  /*554f0*/  LDL.LU R3, [R1+0x380] ;  /* 0x0003800001037983 */ /* 0x000ea20000300800 */
[----:B------:R-:W-:-:S03]  /*55500*/  F2FP.PACK_AB R8, R8, R23 ;  /* 0x000000170808723e */ /* 0x000fc600000000ff */
[----:B------:R0:W-:Y:S01]  /*55510*/  STS.64 [R11+0x20500], R6 ;  /* 0x020500060b007388 */ /* 0x0001e20000000a00 */
[----:B------:R-:W-:Y:S01]  /*55520*/  MOV R23, 0x3dc6b27f ;  /* 0x3dc6b27f00177802 */ /* 0x000fe20000000f00 */
[----:B------:R-:W-:Y:S02]  /*55530*/  FADD R12, R12, -1 ;  /* 0xbf8000000c0c7421 */ /* 0x000fe40000000000 */
[----:B------:R1:W-:Y:S01]  /*55540*/  STS.64 [R11+0x20c80], R4 ;  /* 0x020c80040b007388 */ /* 0x0003e20000000a00 */
[----:B0-----:R-:W-:-:S03]  /*55550*/  F2FP.PACK_AB R7, R10, R18 ;  /* 0x000000120a07723e */ /* 0x001fc600000000ff */
[----:B------:R-:W3:Y:S01]  /*55560*/  LDL.LU R18, [R1+0x4bc] ;  /* 0x0004bc0001127983 */ /* 0x000ee20000300800 */
[----:B------:R-:W-:-:S03]  /*55570*/  F2FP.PACK_AB R6, R28, R0 ;  /* 0x000000001c06723e */ /* 0x000fc600000000ff */
[----:B------:R-:W3:Y:S01]  /*55580*/  LDL.LU R10, [R1+0x4c8] ;  /* 0x0004c800010a7983 */ /* 0x000ee20000300800 */
[----:B-1----:R-:W-:-:S03]  /*55590*/  F2FP.PACK_AB R5, R19, R27 ;  /* 0x0000001b1305723e */ /* 0x002fc600000000ff */
[----:B------:R-:W3:Y:S04]  /*555a0*/  LDL.LU R28, [R1+0x4c0] ;  /* 0x0004c000011c7983 */ /* 0x000ee80000300800 */
[----:B------:R-:W3:Y:S01]  /*555b0*/  LDL.LU R0, [R1+0x4fc] ;  /* 0x0004fc0001007983 */ /* 0x000ee20000300800 */
[----:B------:R-:W-:-:S03]  /*555c0*/  F2FP.PACK_AB R4, R17, R24 ;  /* 0x000000181104723e */ /* 0x000fc600000000ff */
[----:B------:R0:W-:Y:S02]  /*555d0*/  STS.64 [R11+0x20d00], R8 ;  /* 0x020d00080b007388 */ /* 0x0001e40000000a00 */
[----:B0-----:R-:W-:Y:S02]  /*555e0*/  F2FP.PACK_AB R9, R20, R15 ;  /* 0x0000000f1409723e */ /* 0x001fe400000000ff */
[----:B------:R-:W-:Y:S02]  /*555f0*/  F2FP.PACK_AB R8, R21, R22 ;  /* 0x000000161508723e */ /* 0x000fe400000000ff */
[----:B--2---:R-:W-:Y:S02]  /*55600*/  F2FP.PACK_AB R3, R2, R3 ;  /* 0x000000030203723e */ /* 0x004fe400000000ff */
[----:B------:R-:W-:Y:S02]  /*55610*/  F2FP.PACK_AB R2, R14, R13 ;  /* 0x0000000d0e02723e */ /* 0x000fe400000000ff */
[----:B------:R-:W2:Y:S01]  /*55620*/  LDL.LU R14, [R1+0x510] ;  /* 0x00051000010e7983 */ /* 0x000ea20000300800 */
[----:B------:R-:W-:-:S03]  /*55630*/  FFMA.FTZ R13, R12, R23, -0.16845393180847167969 ;  /* 0xbe2c7f300c0d7423 */ /* 0x000fc60000010017 */
        /* <DEDUP_REMOVED lines=10> */
[----:B0-----:R-:W3:Y:S01]  /*556e0*/  LDL.LU R3, [R1+0x4b0] ;  /* 0x0004b00001037983 */ /* 0x001ee20000300800 */
[----:B------:R-:W-:-:S03]  /*556f0*/  FFMA.FTZ R13, R12, R13, 0.1716887056827545166 ;  /* 0x3e2fcf2a0c0d7423 */ /* 0x000fc6000001000d */
[----:B------:R-:W2:Y:S01]  /*55700*/  LDL.LU R2, [R1+0x478] ;  /* 0x0004780001027983 */ /* 0x000ea20000300800 */
[----:B------:R-:W-:-:S03]  /*55710*/  FFMA.FTZ R13, R12, R13, -0.17900948226451873779 ;  /* 0xbe374e430c0d7423 */ /* 0x000fc6000001000d */
[----:B------:R0:W-:Y:S04]  /*55720*/  STS.64 [R11+0x20d80], R4 ;  /* 0x020d80040b007388 */ /* 0x0001e80000000a00 */
[----:B------:R1:W-:Y:S04]  /*55730*/  STS.64 [R11+0x20600], R6 ;  /* 0x020600060b007388 */ /* 0x0003e80000000a00 */
[----:B------:R1:W-:Y:S04]  /*55740*/  STS.64 [R11+0x20e00], R8 ;  /* 0x020e00080b007388 */ /* 0x0003e80000000a00 */
[----:B0-----:R-:W2:Y:S04]  /*55750*/  LDL.LU R5, [R1+0x4c4] ;  /* 0x0004c40001057983 */ /* 0x001ea80000300800 */
[----:B------:R-:W4:Y:S04]  /*55760*/  LDL.LU R4, [R1+0x4b4] ;  /* 0x0004b40001047983 */ /* 0x000f280000300800 */
[----:B-1----:R-:W5:Y:S01]  /*55770*/  LDL.LU R7, [R1+0x4f0] ;  /* 0x0004f00001077983 */ /* 0x002f620000300800 */
[----:B------:R-:W-:-:S03]  /*55780*/  FFMA.FTZ R9, R12, R13, 0.20512372255325317383 ;  /* 0x3e520bf40c097423 */ /* 0x000fc6000001000d */
[----:B------:R-:W5:Y:S04]  /*55790*/  LDL.LU R6, [R1+0x4e8] ;  /* 0x0004e80001067983 */ /* 0x000f680000300800 */
[----:B------:R-:W5:Y:S04]  /*557a0*/  LDL.LU R8, [R1+0x47c] ;  /* 0x00047c0001087983 */ /* 0x000f680000300800 */
[----:B------:R-:W5:Y:S01]  /*557b0*/  LDL.LU R13, [R1+0x4f8] ;  /* 0x0004f800010d7983 */ /* 0x000f620000300800 */
[----:B---3--:R-:W-:-:S03]  /*557c0*/  F2FP.PACK_AB R3, R18, R3 ;  /* 0x000000031203723e */ /* 0x008fc600000000ff */
[----:B------:R-:W3:Y:S01]  /*557d0*/  LDL.LU R18, [R1+0x13bc] ;  /* 0x0013bc0001127983 */ /* 0x000ee20000300800 */
[----:B--2---:R-:W-:Y:S02]  /*557e0*/  F2FP.PACK_AB R5, R10, R5 ;  /* 0x000000050a05723e */ /* 0x004fe400000000ff */
[----:B----4-:R-:W-:Y:S02]  /*557f0*/  F2FP.PACK_AB R4, R28, R4 ;  /* 0x000000041c04723e */ /* 0x010fe400000000ff */
[----:B-----5:R-:W-:Y:S02]  /*55800*/  F2FP.PACK_AB R7, R0, R7 ;  /* 0x000000070007723e */ /* 0x020fe400000000ff */
[----:B------:R-:W-:-:S05]  /*55810*/  F2FP.PACK_AB R2, R8, R2 ;  /* 0x000000020802723e */ /* 0x000fca00000000ff */
[----:B------:R-:W-:Y:S01]  /*55820*/  STS.64 [R11+0x20680], R2 ;  /* 0x020680020b007388 */ /* 0x000fe20000000a00 */
[----:B---3--:R-:W-:-:S03]  /*55830*/  IMAD.IADD R8, R16, 0x1, -R18 ;  /* 0x0000000110087824 */ /* 0x008fc600078e0a12 */
[----:B------:R0:W-:Y:S04]  /*55840*/  STL [R1+0x1394], R18 ;  /* 0x0013941201007387 */ /* 0x0001e80000100800 */
[----:B0-----:R-:W2:Y:S04]  /*55850*/  LDL.LU R18, [R1+0x518] ;  /* 0x0005180001127983 */ /* 0x001ea80000300800 */
[----:B------:R-:W3:Y:S04]  /*55860*/  LDL.LU R10, [R1+0x13b8] ;  /* 0x0013b800010a7983 */ /* 0x000ee80000300800 */
[----:B------:R-:W4:Y:S04]  /*55870*/  LDL.LU R28, [R1+0x13b4] ;  /* 0x0013b400011c7983 */ /* 0x000f280000300800 */
[----:B------:R-:W5:Y:S04]  /*55880*/  LDL.LU R0, [R1+0x13b0] ;  /* 0x0013b00001007983 */ /* 0x000f680000300800 */
[----:B------:R-:W2:Y:S01]  /*55890*/  LDL.LU R3, [R1+0x524] ;  /* 0x0005240001037983 */ /* 0x000ea20000300800 */
[----:B------:R-:W-:Y:S01]  /*558a0*/  F2FP.PACK_AB R6, R13, R6 ;  /* 0x000000060d06723e */ /* 0x000fe200000000ff */
[----:B------:R-:W-:-:S02]  /*558b0*/  FADD R8, R8, -1 ;  /* 0xbf80000008087421 */ /* 0x000fc40000000000 */
[----:B------:R-:W-:-:S04]  /*558c0*/  IMAD.MOV.U32 R13, RZ, RZ, 0x3dc6b27f ;  /* 0x3dc6b27fff0d7424 */ /* 0x000fc800078e00ff */
[C---:B------:R-:W-:Y:S01]  /*558d0*/  FFMA.FTZ R2, R8.reuse, R13, -0.16845393180847167969 ;  /* 0xbe2c7f3008027423 */ /* 0x040fe2000001000d */
[----:B------:R0:W-:Y:S03]  /*558e0*/  STS.64 [R11+0x20e80], R4 ;  /* 0x020e80040b007388 */ /* 0x0001e60000000a00 */
[----:B------:R-:W-:Y:S01]  /*558f0*/  FFMA.FTZ R13, R8, R2, 0.1716887056827545166 ;  /* 0x3e2fcf2a080d7423 */ /* 0x000fe20000010002 */
[----:B------:R1:W-:Y:S01]  /*55900*/  STS.64 [R11+0x20700], R6 ;  /* 0x020700060b007388 */ /* 0x0003e20000000a00 */
[----:B------:R-:W-:Y:S02]  /*55910*/  F2FP.PACK_AB R2, R14, R19 ;  /* 0x000000130e02723e */ /* 0x000fe400000000ff */
[----:B0-----:R-:W-:Y:S02]  /*55920*/  F2FP.PACK_AB R5, R27, R23 ;  /* 0x000000171b05723e */ /* 0x001fe400000000ff */
[----:B------:R-:W-:-:S02]  /*55930*/  F2FP.PACK_AB R4, R17, R24 ;  /* 0x000000181104723e */ /* 0x000fc400000000ff */
[----:B-1----:R-:W-:Y:S02]  /*55940*/  F2FP.PACK_AB R7, R20, R15 ;  /* 0x0000000f1407723e */ /* 0x002fe400000000ff */
[----:B------:R-:W-:Y:S01]  /*55950*/  F2FP.PACK_AB R6, R21, R22 ;  /* 0x000000161506723e */ /* 0x000fe200000000ff */
[----:B------:R-:W-:Y:S04]  /*55960*/  STS.64 [R11+0x20780], R4 ;  /* 0x020780040b007388 */ /* 0x000fe80000000a00 */
[----:B------:R-:W-:Y:S01]  /*55970*/  STS.64 [R11+0x20f80], R6 ;  /* 0x020f80060b007388 */ /* 0x000fe20000000a00 */
[----:B------:R-:W-:-:S04]  /*55980*/  FFMA.FTZ R9, R12, R9, -0.24046532809734344482 ;  /* 0xbe763c8b0c097423 */ /* 0x000fc80000010009 */
[----:B------:R-:W-:-:S04]  /*55990*/  FFMA.FTZ R9, R12, R9, 0.28857114911079406738 ;  /* 0x3e93bf990c097423 */ /* 0x000fc80000010009 */
[----:B------:R-:W-:Y:S01]  /*559a0*/  FFMA.FTZ R9, R12, R9, -0.36067417263984680176 ;  /* 0xbeb8aa490c097423 */ /* 0x000fe20000010009 */
[----:B------:R-:W-:-:S03]  /*559b0*/  ISETP.GE.U32.AND P1, PT, R26, 0x7f800000, PT ;  /* 0x7f8000001a00780c */ /* 0x000fc60003f26070 */
[----:B------:R-:W-:-:S04]  /*559c0*/  FFMA.FTZ R9, R12, R9, 0.48089820146560668945 ;  /* 0x3ef6384a0c097423 */ /* 0x000fc80000010009 */
[----:B------:R-:W-:-:S04]  /*559d0*/  FFMA.FTZ R9, R12, R9, -0.72134751081466674805 ;  /* 0xbf38aa3b0c097423 */ /* 0x000fc80000010009 */
[----:B------:R-:W-:-:S04]  /*559e0*/  FMUL R9, R12, R9 ;  /* 0x000000090c097220 */ /* 0x000fc80000400000 */
[----:B------:R-:W-:-:S04]  /*559f0*/  FMUL R9, R12, R9 ;  /* 0x000000090c097220 */ /* 0x000fc80000400000 */
[----:B------:R-:W-:-:S04]  /*55a00*/  FFMA.FTZ R9, R12, 1.4426950216293334961, R9 ;  /* 0x3fb8aa3b0c097823 */ /* 0x000fc80000010009 */
[----:B------:R-:W-:Y:S01]  /*55a10*/  FADD R14, R25, R9 ;  /* 0x00000009190e7221 */ /* 0x000fe20000000000 */
[----:B--2---:R-:W-:-:S05]  /*55a20*/  F2FP.PACK_AB R3, R3, R18 ;  /* 0x000000120303723e */ /* 0x004fca00000000ff */
[----:B------:R0:W-:Y:S04]  /*55a30*/  STS.64 [R11+0x20f00], R2 ;  /* 0x020f00020b007388 */ /* 0x0001e80000000a00 */
[----:B------:R-:W-:Y:S06]  /*55a40*/  BAR.SYNC.DEFER_BLOCKING 0x0 ;  /* 0x0000000000007b1d */ /* 0x000fec0000010000 */
[----:B---3--:R-:W1:Y:S01]  /*55a50*/  LDS.64 R18, [R10] ;  /* 0x000000000a127984 */ /* 0x008e620000000a00 */
[----:B0-----:R-:W-:-:S02]  /*55a60*/  @P1 MOV R2, 0x7f800000 ;  /* 0x7f80000000021802 */ /* 0x001fc40000000f00 */
[----:B------:R-:W-:Y:S01]  /*55a70*/  LOP3.LUT R11, R10, 0x8, RZ, 0x3c, !PT ;  /* 0x000000080a0b7812 */ /* 0x000fe200078e3cff */
[----:B------:R-:W-:Y:S01]  /*55a80*/  FFMA.FTZ R13, R8, R13, -0.17900948226451873779 ;  /* 0xbe374e43080d7423 */ /* 0x000fe2000001000d */
[----:B------:R-:W-:Y:S01]  /*55a90*/  LOP3.LUT R12, R10, 0x18, RZ, 0x3c, !PT ;  /* 0x000000180a0c7812 */ /* 0x000fe200078e3cff */
[----:B------:R-:W-:Y:S01]  /*55aa0*/  @P1 FFMA.FTZ R14, R26, R2, +INF ;  /* 0x7f8000001a0e1423 */ /* 0x000fe20000010002 */
[----:B------:R-:W-:Y:S04]  /*55ab0*/  LDS.64 R6, [R10+0x1000] ;  /* 0x001000000a067984 */ /* 0x000fe80000000a00 */
[----:B------:R-:W0:Y:S04]  /*55ac0*/  LDS.64 R4, [R11] ;  /* 0x000000000b047984 */ /* 0x000e280000000a00 */
[----:B-1----:R-:W-:Y:S04]  /*55ad0*/  STL.64 [R1+0x4a8], R18 ;  /* 0x0004a81201007387 */ /* 0x002fe80000100a00 */
[----:B------:R-:W2:Y:S04]  /*55ae0*/  LDL.LU R26, [R1+0x13ac] ;  /* 0x0013ac00011a7983 */ /* 0x000ea80000300800 */
[----:B------:R1:W-:Y:S02]  /*55af0*/  STL [R1+0x4b0], R14 ;  /* 0x0004b00e01007387 */ /* 0x0003e40000100800 */
[----:B-1----:R-:W-:-:S05]  /*55b00*/  LOP3.LUT R14, R10, 0x10, RZ, 0x3c, !PT ;  /* 0x000000100a0e7812 */ /* 0x002fca00078e3cff */
[----:B------:R-:W1:Y:S01]  /*55b10*/  LDS.64 R2, [R14] ;  /* 0x000000000e027984 */ /* 0x000e620000000a00 */
[----:B------:R-:W-:-:S03]  /*55b20*/  FFMA.FTZ R13, R8, R13, 0.20512372255325317383 ;  /* 0x3e520bf4080d7423 */ /* 0x000fc6000001000d */
[----:B0-----:R0:W-:Y:S01]  /*55b30*/  STL.64 [R1+0x4a0], R4 ;  /* 0x0004a00401007387 */ /* 0x0011e20000100a00 */
[----:B------:R-:W-:-:S03]  /*55b40*/  FFMA.FTZ R13, R8, R13, -0.24046532809734344482 ;  /* 0xbe763c8b080d7423 */ /* 0x000fc6000001000d */
[----:B------:R-:W-:Y:S01]  /*55b50*/  LDS.64 R24, [R14+0x1000] ;  /* 0x001000000e187984 */ /* 0x000fe20000000a00 */
[----:B------:R-:W-:-:S04]  /*55b60*/  FFMA.FTZ R13, R8, R13, 0.28857114911079406738 ;  /* 0x3e93bf99080d7423 */ /* 0x000fc8000001000d */
[----:B------:R-:W-:-:S04]  /*55b70*/  FFMA.FTZ R13, R8, R13, -0.36067417263984680176 ;  /* 0xbeb8aa49080d7423 */ /* 0x000fc8000001000d */
[----:B------:R-:W-:-:S04]  /*55b80*/  FFMA.FTZ R13, R8, R13, 0.48089820146560668945 ;  /* 0x3ef6384a080d7423 */ /* 0x000fc8000001000d */
[----:B------:R-:W-:-:S04]  /*55b90*/  FFMA.FTZ R13, R8, R13, -0.72134751081466674805 ;  /* 0xbf38aa3b080d7423 */ /* 0x000fc8000001000d */
[----:B------:R-:W-:-:S04]  /*55ba0*/  FMUL R13, R8, R13 ;  /* 0x0000000d080d7220 */ /* 0x000fc80000400000 */
[----:B------:R-:W-:Y:S01]  /*55bb0*/  FMUL R13, R8, R13 ;  /* 0x0000000d080d7220 */ /* 0x000fe20000400000 */
[----:B-1----:R-:W-:Y:S01]  /*55bc0*/  STL.64 [R1+0x498], R2 ;  /* 0x0004980201007387 */ /* 0x002fe20000100a00 */
[----:B------:R-:W-:-:S03]  /*55bd0*/  MOV R17, R2 ;  /* 0x0000000200117202 */ /* 0x000fc60000000f00 */
[----:B------:R-:W1:Y:S01]  /*55be0*/  LDS.64 R2, [R12] ;  /* 0x000000000c027984 */ /* 0x000e620000000a00 */
[----:B------:R-:W-:-:S03]  /*55bf0*/  FFMA.FTZ R13, R8, 1.4426950216293334961, R13 ;  /* 0x3fb8aa3b080d7823 */ /* 0x000fc6000001000d */
[----:B------:R-:W3:Y:S01]  /*55c00*/  LDS.64 R8, [R11+0x1000] ;  /* 0x001000000b087984 */ /* 0x000ee20000000a00 */
[----:B------:R-:W-:-:S03]  /*55c10*/  ISETP.GE.U32.AND P1, PT, R16, 0x7f800000, PT ;  /* 0x7f8000001000780c */ /* 0x000fc60003f26070 */
[----:B------:R-:W1:Y:S01]  /*55c20*/  S2R R22, SR_TID.X ;  /* 0x0000000000167919 */ /* 0x000e620000002100 */
[----:B------:R-:W-:Y:S02]  /*55c30*/  IMAD.MOV.U32 R20, RZ, RZ, R4 ;  /* 0x000000ffff147224 */ /* 0x000fe400078e0004 */
[----:B0-----:R-:W-:Y:S01]  /*55c40*/  FADD R4, R29, R13 ;  /* 0x0000000d1d047221 */ /* 0x001fe20000000000 */
[----:B-1----:R0:W-:Y:S01]  /*55c50*/  STL.64 [R1+0x490], R2 ;  /* 0x0004900201007387 */ /* 0x0021e20000100a00 */
[----:B------:R-:W-:-:S03]  /*55c60*/  IMAD.MOV.U32 R19, RZ, RZ, R2 ;  /* 0x000000ffff137224 */ /* 0x000fc600078e0002 */
[----:B------:R-:W-:Y:S02]  /*55c70*/  STL [R1+0x1398], R13 ;  /* 0x0013980d01007387 */ /* 0x000fe40000100800 */
[----:B0-----:R-:W-:Y:S02]  /*55c80*/  @P1 IMAD.MOV.U32 R2, RZ, RZ, 0x7f800000 ;  /* 0x7f800000ff021424 */ /* 0x001fe400078e00ff */
[----:B------:R-:W-:Y:S02]  /*55c90*/  STL [R1+0x138c], R29 ;  /* 0x00138c1d01007387 */ /* 0x000fe40000100800 */
[----:B------:R-:W-:Y:S02]  /*55ca0*/  @P1 FFMA.FTZ R4, R16, R2, +INF ;  /* 0x7f80000010041423 */ /* 0x000fe40000010002 */
[----:B------:R0:W-:Y:S01]  /*55cb0*/  STL.64 [R1+0x488], R6 ;  /* 0x0004880601007387 */ /* 0x0001e20000100a00 */
[----:B------:R-:W-:-:S03]  /*55cc0*/  MOV R16, R24 ;  /* 0x0000001800107202 */ /* 0x000fc60000000f00 */
[----:B------:R-:W-:Y:S04]  /*55cd0*/  STL [R1+0x4b4], R4 ;  /* 0x0004b40401007387 */ /* 0x000fe80000100800 */
[----:B---3--:R-:W-:Y:S04]  /*55ce0*/  STL.64 [R1+0x480], R8 ;  /* 0x0004800801007387 */ /* 0x008fe80000100a00 */
[----:B------:R-:W-:Y:S04]  /*55cf0*/  STL.64 [R1+0x478], R24 ;  /* 0x0004781801007387 */ /* 0x000fe80000100a00 */
[----:B------:R-:W1:Y:S01]  /*55d00*/  LDS.64 R24, [R12+0x1000] ;  /* 0x001000000c187984 */ /* 0x000e620000000a00 */
[----:B------:R-:W-:-:S04]  /*55d10*/  SHF.R.U32.HI R3, RZ, 0x8, R22 ;  /* 0x00000008ff037819 */ /* 0x000fc80000011616 */
[----:B------:R-:W-:Y:S02]  /*55d20*/  SGXT.U32 R3, R3, 0x1 ;  /* 0x000000010303781a */ /* 0x000fe40000000000 */
[----:B------:R-:W-:-:S03]  /*55d30*/  MOV R22, c[0x0][0x1c8] ;  /* 0x0000720000167a02 */ /* 0x000fc60000000f00 */
[----:B------:R-:W-:-:S05]  /*55d40*/  IMAD R3, R3, c[0x0][0x1c8], RZ ;  /* 0x0000720003037a24 */ /* 0x000fca00078e02ff */
[----:B------:R-:W-:Y:S01]  /*55d50*/  LEA R5, R22, R3, 0x1 ;  /* 0x0000000316057211 */ /* 0x000fe200078e08ff */
[----:B------:R-:W-:-:S04]  /*55d60*/  IMAD.MOV.U32 R15, RZ, RZ, R18 ;  /* 0x000000ffff0f7224 */ /* 0x000fc800078e0012 */
[----:B0-----:R-:W-:Y:S01]  /*55d70*/  IMAD R7, R22, 0x2, R5 ;  /* 0x0000000216077824 */ /* 0x001fe200078e0205 */
[----:B-1----:R-:W-:Y:S01]  /*55d80*/  STL.64 [R1+0x470], R24 ;  /* 0x0004701801007387 */ /* 0x002fe20000100a00 */
[----:B------:R-:W-:Y:S02]  /*55d90*/  IMAD.MOV.U32 R13, RZ, RZ, R6 ;  /* 0x000000ffff0d7224 */ /* 0x000fe400078e0006 */
[C---:B----4-:R-:W-:Y:S02]  /*55da0*/  IMAD.SHL.U32 R6, R28.reuse, 0x10, RZ ;  /* 0x000000101c067824 */ /* 0x050fe400078e00ff */
[----:B------:R-:W-:Y:S01]  /*55db0*/  IMAD.MOV.U32 R18, RZ, RZ, R8 ;  /* 0x000000ffff127224 */ /* 0x000fe200078e0008 */
[----:B------:R-:W-:Y:S02]  /*55dc0*/  LOP3.LUT R8, R28, 0xe0, RZ, 0xc0, !PT ;  /* 0x000000e01c087812 */ /* 0x000fe400078ec0ff */
[----:B------:R-:W-:Y:S01]  /*55dd0*/  LOP3.LUT R6, R6, 0x70, RZ, 0xc0, !PT ;  /* 0x0000007006067812 */ /* 0x000fe200078ec0ff */
[----:B------:R-:W-:-:S04]  /*55de0*/  IMAD R9, R22, 0x2, R7 ;  /* 0x0000000216097824 */ /* 0x000fc800078e0207 */
[----:B------:R-:W-:Y:S02]  /*55df0*/  IMAD R8, R8, 0x4, R6 ;  /* 0x0000000408087824 */ /* 0x000fe400078e0206 */
[----:B------:R-:W-:Y:S01]  /*55e00*/  IMAD R8, R22, 0x2, R9 ;  /* 0x0000000216087824 */ /* 0x000fe200078e0209 */
[----:B--2---:R-:W-:-:S04]  /*55e10*/  LEA R2, P1, R3, R26, 0x1 ;  /* 0x0000001a03027211 */ /* 0x004fc800078208ff */
[----:B-----5:R-:W-:Y:S02]  /*55e20*/  LEA.HI.X.SX32 R3, R3, R0, 0x1, P1 ;  /* 0x0000000003037211 */ /* 0x020fe400008f0eff */
[----:B------:R-:W-:-:S04]  /*55e30*/  LEA R4, P1, R5, R26, 0x1 ;  /* 0x0000001a05047211 */ /* 0x000fc800078208ff */
[----:B------:R-:W-:Y:S01]  /*55e40*/  LEA.HI.X.SX32 R5, R5, R0, 0x1, P1 ;  /* 0x0000000005057211 */ /* 0x000fe200008f0eff */
[----:B------:R0:W-:Y:S04]  /*55e50*/  STG.E.U16 [R2.64], R15 ;  /* 0x0000000f02007986 */ /* 0x0001e8000c101506 */
[----:B------:R-:W-:Y:S04]  /*55e60*/  STG.E.U16 [R4.64], R20 ;  /* 0x0000001404007986 */ /* 0x000fe8000c101506 */
[----:B------:R-:W1:Y:S01]  /*55e70*/  LDS.64 R20, [R10+0x2000] ;  /* 0x002000000a147984 */ /* 0x000e620000000a00 */
[----:B0-----:R-:W-:-:S03]  /*55e80*/  MOV R15, R24 ;  /* 0x00000018000f7202 */ /* 0x001fc60000000f00 */
[----:B------:R-:W0:Y:S01]  /*55e90*/  LDS.64 R24, [R11+0x2000] ;  /* 0x002000000b187984 */ /* 0x000e220000000a00 */
[----:B------:R-:W-:-:S04]  /*55ea0*/  LEA R6, P1, R7, R26, 0x1 ;  /* 0x0000001a07067211 */ /* 0x000fc800078208ff */
[----:B------:R-:W-:-:S05]  /*55eb0*/  LEA.HI.X.SX32 R7, R7, R0, 0x1, P1 ;  /* 0x0000000007077211 */ /* 0x000fca00008f0eff */
[----:B------:R2:W-:Y:S04]  /*55ec0*/  STG.E.U16 [R6.64], R17 ;  /* 0x0000001106007986 */ /* 0x0005e8000c101506 */
[----:B-1----:R1:W-:Y:S04]  /*55ed0*/  STL.64 [R1+0x468], R20 ;  /* 0x0004681401007387 */ /* 0x0023e80000100a00 */
[----:B0-----:R-:W-:Y:S01]  /*55ee0*/  STL.64 [R1+0x460], R24 ;  /* 0x0004601801007387 */ /* 0x001fe20000100a00 */
[----:B--2---:R-:W-:-:S03]  /*55ef0*/  IMAD.MOV.U32 R17, RZ, RZ, R24 ;  /* 0x000000ffff117224 */ /* 0x004fc600078e0018 */
[----:B------:R-:W0:Y:S01]  /*55f00*/  LDS.64 R24, [R14+0x2000] ;  /* 0x002000000e187984 */ /* 0x000e220000000a00 */
[----:B------:R-:W-:-:S04]  /*55f10*/  LEA R2, P1, R9, R26, 0x1 ;  /* 0x0000001a09027211 */ /* 0x000fc800078208ff */
[----:B------:R-:W-:Y:S02]  /*55f20*/  LEA.HI.X.SX32 R3, R9, R0, 0x1, P1 ;  /* 0x0000000009037211 */ /* 0x000fe400008f0eff */
[----:B------:R-:W-:Y:S02]  /*55f30*/  LEA R4, P1, R8, R26, 0x1 ;  /* 0x0000001a08047211 */ /* 0x000fe400078208ff */
[----:B------:R-:W-:Y:S02]  /*55f40*/  LEA R9, R22, R8, 0x1 ;  /* 0x0000000816097211 */ /* 0x000fe400078e08ff */
[----:B------:R-:W-:Y:S02]  /*55f50*/  LEA.HI.X.SX32 R5, R8, R0, 0x1, P1 ;  /* 0x0000000008057211 */ /* 0x000fe400008f0eff */
[C---:B------:R-:W-:Y:S01]  /*55f60*/  LEA R6, P1, R9.reuse, R26, 0x1 ;  /* 0x0000001a09067211 */ /* 0x040fe200078208ff */
[----:B------:R-:W-:Y:S01]  /*55f70*/  IMAD R8, R22, 0x2, R9 ;  /* 0x0000000216087824 */ /* 0x000fe200078e0209 */
[----:B------:R2:W-:Y:S02]  /*55f80*/  STG.E.U16 [R2.64], R19 ;  /* 0x0000001302007986 */ /* 0x0005e4000c101506 */
[----:B------:R-:W-:Y:S01]  /*55f90*/  LEA.HI.X.SX32 R7, R9, R0, 0x1, P1 ;  /* 0x0000000009077211 */ /* 0x000fe200008f0eff */
[----:B-1----:R-:W-:Y:S01]  /*55fa0*/  IMAD.MOV.U32 R21, RZ, RZ, R20 ;  /* 0x000000ffff157224 */ /* 0x002fe200078e0014 */
[----:B------:R1:W-:Y:S01]  /*55fb0*/  STG.E.U16 [R4.64], R13 ;  /* 0x0000000d04007986 */ /* 0x0003e2000c101506 */
[----:B--2---:R-:W-:Y:S01]  /*55fc0*/  LEA R2, P1, R8, R26, 0x1 ;  /* 0x0000001a08027211 */ /* 0x004fe200078208ff */
[----:B-1----:R-:W-:-:S03]  /*55fd0*/  IMAD R5, R22, 0x2, R8 ;  /* 0x0000000216057824 */ /* 0x002fc600078e0208 */
[----:B------:R-:W-:Y:S02]  /*55fe0*/  LEA.HI.X.SX32 R3, R8, R0, 0x1, P1 ;  /* 0x0000000008037211 */ /* 0x000fe400008f0eff */
[----:B------:R-:W1:Y:S04]  /*55ff0*/  LDS.64 R8, [R10+0x3000] ;  /* 0x003000000a087984 */ /* 0x000e680000000a00 */
[----:B0-----:R-:W-:Y:S01]  /*56000*/  STL.64 [R1+0x458], R24 ;  /* 0x0004581801007387 */ /* 0x001fe20000100a00 */
[----:B------:R-:W-:-:S03]  /*56010*/  MOV R20, R24 ;  /* 0x0000001800147202 */ /* 0x000fc60000000f00 */
[----:B------:R-:W0:Y:S01]  /*56020*/  LDS.64 R24, [R12+0x2000] ;  /* 0x002000000c187984 */ /* 0x000e220000000a00 */
[----:B-1----:R-:W-:-:S03]  /*56030*/  IMAD.MOV.U32 R19, RZ, RZ, R8 ;  /* 0x000000ffff137224 */ /* 0x002fc600078e0008 */
[----:B0-----:R-:W-:Y:S01]  /*56040*/  STL.64 [R1+0x450], R24 ;  /* 0x0004501801007387 */ /* 0x001fe20000100a00 */
[----:B------:R-:W-:-:S03]  /*56050*/  IMAD.MOV.U32 R13, RZ, RZ, R24 ;  /* 0x000000ffff0d7224 */ /* 0x000fc600078e0018 */
[----:B------:R-:W-:Y:S04]  /*56060*/  STL.64 [R1+0x448], R8 ;  /* 0x0004480801007387 */ /* 0x000fe80000100a00 */
[----:B------:R-:W0:Y:S04]  /*56070*/  LDS.64 R8, [R11+0x3000] ;  /* 0x003000000b087984 */ /* 0x000e280000000a00 */
[----:B------:R-:W1:Y:S04]  /*56080*/  LDS.64 R24, [R14+0x3000] ;  /* 0x003000000e187984 */ /* 0x000e680000000a00 */
[----:B------:R2:W-:Y:S04]  /*56090*/  STG.E.U16 [R6.64], R18 ;  /* 0x0000001206007986 */ /* 0x0005e8000c101506 */
[----:B0-----:R-:W-:Y:S04]  /*560a0*/  STL.64 [R1+0x440], R8 ;  /* 0x0004400801007387 */ /* 0x001fe80000100a00 */
[----:B-1----:R-:W-:Y:S01]  /*560b0*/  STL.64 [R1+0x438], R24 ;  /* 0x0004381801007387 */ /* 0x002fe20000100a00 */
[----:B--2---:R-:W-:-:S03]  /*560c0*/  IMAD.MOV.U32 R18, RZ, RZ, R24 ;  /* 0x000000ffff127224 */ /* 0x004fc600078e0018 */
[----:B------:R-:W0:Y:S01]  /*560d0*/  LDS.64 R24, [R12+0x3000] ;  /* 0x003000000c187984 */ /* 0x000e220000000a00 */
[C---:B------:R-:W-:Y:S02]  /*560e0*/  LEA R4, P1, R5.reuse, R26, 0x1 ;  /* 0x0000001a05047211 */ /* 0x040fe400078208ff */
[C---:B------:R-:W-:Y:S02]  /*560f0*/  LEA R7, R22.reuse, R5, 0x1 ;  /* 0x0000000516077211 */ /* 0x040fe400078e08ff */
[----:B------:R-:W-:Y:S01]  /*56100*/  LEA.HI.X.SX32 R5, R5, R0, 0x1, P1 ;  /* 0x0000000005057211 */ /* 0x000fe200008f0eff */
[----:B------:R1:W-:Y:S04]  /*56110*/  STG.E.U16 [R2.64], R16 ;  /* 0x0000001002007986 */ /* 0x0003e8000c101506 */
[----:B------:R2:W-:Y:S01]  /*56120*/  STG.E.U16 [R4.64], R15 ;  /* 0x0000000f04007986 */ /* 0x0005e2000c101506 */
[----:B------:R-:W-:Y:S01]  /*56130*/  LEA R6, P1, R7, R26, 0x1 ;  /* 0x0000001a07067211 */ /* 0x000fe200078208ff */
[----:B-1----:R-:W-:-:S02]  /*56140*/  IMAD R3, R22, 0x2, R7 ;  /* 0x0000000216037824 */ /* 0x002fc400078e0207 */
[----:B0-----:R-:W-:Y:S01]  /*56150*/  STL.64 [R1+0x430], R24 ;  /* 0x0004301801007387 */ /* 0x001fe20000100a00 */
[----:B--2---:R-:W-:-:S03]  /*56160*/  IMAD.MOV.U32 R15, RZ, RZ, R24 ;  /* 0x000000ffff0f7224 */ /* 0x004fc600078e0018 */
[----:B------:R-:W0:Y:S01]  /*56170*/  LDS.64 R24, [R10+0x4000] ;  /* 0x004000000a187984 */ /* 0x000e220000000a00 */
[----:B------:R-:W-:Y:S01]  /*56180*/  MOV R16, R8 ;  /* 0x0000000800107202 */ /* 0x000fe20000000f00 */
[----:B------:R-:W-:Y:S01]  /*56190*/  IMAD R8, R22, 0x2, R3 ;  /* 0x0000000216087824 */ /* 0x000fe200078e0203 */
[----:B------:R-:W-:Y:S02]  /*561a0*/  LEA.HI.X.SX32 R7, R7, R0, 0x1, P1 ;  /* 0x0000000007077211 */ /* 0x000fe400008f0eff */
[----:B------:R-:W-:-:S04]  /*561b0*/  LEA R2, P1, R3, R26, 0x1 ;  /* 0x0000001a03027211 */ /* 0x000fc800078208ff */
[----:B------:R-:W-:Y:S02]  /*561c0*/  LEA.HI.X.SX32 R3, R3, R0, 0x1, P1 ;  /* 0x0000000003037211 */ /* 0x000fe400008f0eff */
[C---:B------:R-:W-:Y:S01]  /*561d0*/  LEA R4, P1, R8.reuse, R26, 0x1 ;  /* 0x0000001a08047211 */ /* 0x040fe200078208ff */
[----:B------:R-:W-:Y:S03]  /*561e0*/  STG.E.U16 [R6.64], R21 ;  /* 0x0000001506007986 */ /* 0x000fe6000c101506 */
[----:B------:R-:W-:Y:S01]  /*561f0*/  LEA.HI.X.SX32 R5, R8, R0, 0x1, P1 ;  /* 0x0000000008057211 */ /* 0x000fe200008f0eff */
[----:B------:R1:W-:Y:S04]  /*56200*/  STG.E.U16 [R2.64], R17 ;  /* 0x0000001102007986 */ /* 0x0003e8000c101506 */
[----:B------:R-:W-:Y:S04]  /*56210*/  STG.E.U16 [R4.64], R20 ;  /* 0x0000001404007986 */ /* 0x000fe8000c101506 */
[----:B------:R-:W2:Y:S04]  /*56220*/  LDS.64 R20, [R11+0x4000] ;  /* 0x004000000b147984 */ /* 0x000ea80000000a00 */
[----:B0-----:R-:W-:Y:S01]  /*56230*/  STL.64 [R1+0x428], R24 ;  /* 0x0004281801007387 */ /* 0x001fe20000100a00 */
[----:B-1----:R-:W-:-:S03]  /*56240*/  MOV R17, R24 ;  /* 0x0000001800117202 */ /* 0x002fc60000000f00 */
[----:B------:R-:W0:Y:S01]  /*56250*/  LDS.64 R24, [R14+0x4000] ;  /* 0x004000000e187984 */ /* 0x000e220000000a00 */
[----:B------:R-:W-:-:S04]  /*56260*/  LEA R9, R22, R8, 0x1 ;  /* 0x0000000816097211 */ /* 0x000fc800078e08ff */
[----:B------:R-:W-:-:S04]  /*56270*/  LEA R6, P1, R9, R26, 0x1 ;  /* 0x0000001a09067211 */ /* 0x000fc800078208ff */
[----:B------:R-:W-:-:S05]  /*56280*/  LEA.HI.X.SX32 R7, R9, R0, 0x1, P1 ;  /* 0x0000000009077211 */ /* 0x000fca00008f0eff */
[----:B------:R1:W-:Y:S04]  /*56290*/  STG.E.U16 [R6.64], R13 ;  /* 0x0000000d06007986 */ /* 0x0003e8000c101506 */
[----:B--2---:R2:W-:Y:S01]  /*562a0*/  STL.64 [R1+0x420], R20 ;  /* 0x0004201401007387 */ /* 0x0045e20000100a00 */
[----:B------:R-:W-:-:S03]  /*562b0*/  IMAD R8, R22, 0x2, R9 ;  /* 0x0000000216087824 */ /* 0x000fc600078e0209 */
[----:B0-----:R-:W-:Y:S01]  /*562c0*/  STL.64 [R1+0x418], R24 ;  /* 0x0004181801007387 */ /* 0x001fe20000100a00 */
[----:B-1----:R-:W-:-:S03]  /*562d0*/  IMAD.MOV.U32 R13, RZ, RZ, R24 ;  /* 0x000000ffff0d7224 */ /* 0x002fc600078e0018 */
[----:B------:R-:W0:Y:S01]  /*562e0*/  LDS.64 R24, [R12+0x4000] ;  /* 0x004000000c187984 */ /* 0x000e220000000a00 */
[----:B------:R-:W-:Y:S01]  /*562f0*/  LEA R2, P1, R8, R26, 0x1 ;  /* 0x0000001a08027211 */ /* 0x000fe200078208ff */
[----:B------:R-:W-:-:S03]  /*56300*/  IMAD R9, R22, 0x2, R8 ;  /* 0x0000000216097824 */ /* 0x000fc600078e0208 */
[----:B------:R-:W-:Y:S02]  /*56310*/  LEA.HI.X.SX32 R3, R8, R0, 0x1, P1 ;  /* 0x0000000008037211 */ /* 0x000fe400008f0eff */
[C---:B------:R-:W-:Y:S02]  /*56320*/  LEA R4, P1, R9.reuse, R26, 0x1 ;  /* 0x0000001a09047211 */ /* 0x040fe400078208ff */
[----:B------:R-:W-:Y:S02]  /*56330*/  LEA R8, R22, R9, 0x1 ;  /* 0x0000000916087211 */ /* 0x000fe400078e08ff */
[----:B------:R-:W-:Y:S02]  /*56340*/  LEA.HI.X.SX32 R5, R9, R0, 0x1, P1 ;  /* 0x0000000009057211 */ /* 0x000fe400008f0eff */
[----:B------:R-:W-:Y:S01]  /*56350*/  LEA R6, P1, R8, R26, 0x1 ;  /* 0x0000001a08067211 */ /* 0x000fe200078208ff */
[----:B------:R-:W-:Y:S01]  /*56360*/  IMAD R9, R22, 0x2, R8 ;  /* 0x0000000216097824 */ /* 0x000fe200078e0208 */
[----:B------:R1:W-:Y:S02]  /*56370*/  STG.E.U16 [R2.64], R19 ;  /* 0x0000001302007986 */ /* 0x0003e4000c101506 */
[----:B------:R-:W-:Y:S01]  /*56380*/  LEA.HI.X.SX32 R7, R8, R0, 0x1, P1 ;  /* 0x0000000008077211 */ /* 0x000fe200008f0eff */
[----:B--2---:R-:W-:Y:S01]  /*56390*/  IMAD.MOV.U32 R21, RZ, RZ, R20 ;  /* 0x000000ffff157224 */ /* 0x004fe200078e0014 */
[----:B------:R2:W-:Y:S01]  /*563a0*/  STG.E.U16 [R4.64], R16 ;  /* 0x0000001004007986 */ /* 0x0005e2000c101506 */
[----:B-1----:R-:W-:Y:S01]  /*563b0*/  LEA R2, P1, R9, R26, 0x1 ;  /* 0x0000001a09027211 */ /* 0x002fe200078208ff */
[----:B--2---:R-:W-:-:S03]  /*563c0*/  IMAD R5, R22, 0x2, R9 ;  /* 0x0000000216057824 */ /* 0x004fc600078e0209 */
        /* <DEDUP_REMOVED lines=74> */
[----:B------:R-:W-:Y:S04]  /*56870*/  STG.E.U16 [R6.64], R18 ;  /* 0x0000001206007986 */ /* 0x000fe8000c101506 */
[----:B------:R2:W-:Y:S04]  /*56880*/  STG.E.U16 [R2.64], R17 ;  /* 0x0000001102007986 */ /* 0x0005e8000c101506 */
[----:B0-----:R-:W-:Y:S04]  /*56890*/  STL.64 [R1+0x3b0], R8 ;  /* 0x0003b00801007387 */ /* 0x001fe80000100a00 */
[----:B-1----:R-:W-:Y:S01]  /*568a0*/  STL.64 [R1+0x3a8], R24 ;  /* 0x0003a81801007387 */ /* 0x002fe20000100a00 */
[----:B--2---:R-:W-:-:S03]  /*568b0*/  IMAD.MOV.U32 R17, RZ, RZ, R24 ;  /* 0x000000ffff117224 */ /* 0x004fc600078e0018 */
[----:B------:R-:W0:Y:S01]  /*568c0*/  LDS.64 R24, [R11+0x8000] ;  /* 0x008000000b187984 */ /* 0x000e220000000a00 */
[----:B------:R-:W-:-:S04]  /*568d0*/  LEA R6, P1, R4, R26, 0x1 ;  /* 0x0000001a04067211 */ /* 0x000fc800078208ff */
[----:B------:R-:W-:-:S05]  /*568e0*/  LEA.HI.X.SX32 R7, R4, R0, 0x1, P1 ;  /* 0x0000000004077211 */ /* 0x000fca00008f0eff */
[----:B------:R1:W-:Y:S01]  /*568f0*/  STG.E.U16 [R6.64], R13 ;  /* 0x0000000d06007986 */ /* 0x0003e2000c101506 */
[----:B------:R-:W-:-:S04]  /*56900*/  LEA R5, R22, R4, 0x1 ;  /* 0x0000000416057211 */ /* 0x000fc800078e08ff */
[----:B------:R-:W-:Y:S01]  /*56910*/  LEA R4, P1, R5, R26, 0x1 ;  /* 0x0000001a05047211 */ /* 0x000fe200078208ff */
[----:B------:R-:W-:Y:S01]  /*56920*/  IMAD R3, R22, 0x2, R5 ;  /* 0x0000000216037824 */ /* 0x000fe200078e0205 */
[----:B0-----:R-:W-:Y:S01]  /*56930*/  STL.64 [R1+0x3a0], R24 ;  /* 0x0003a01801007387 */ /* 0x001fe20000100a00 */
[----:B-1----:R-:W-:-:S03]  /*56940*/  IMAD.MOV.U32 R13, RZ, RZ, R24 ;  /* 0x000000ffff0d7224 */ /* 0x002fc600078e0018 */
        /* <DEDUP_REMOVED lines=10> */
[----:B------:R2:W-:Y:S04]  /*569f0*/  STG.E.U16 [R6.64], R20 ;  /* 0x0000001406007986 */ /* 0x0005e8000c101506 */
[----:B------:R-:W3:Y:S01]  /*56a00*/  LDS.64 R20, [R12+0x8000] ;  /* 0x008000000c147984 */ /* 0x000ee20000000a00 */
[----:B------:R-:W-:-:S03]  /*56a10*/  LEA R9, R22, R8, 0x1 ;  /* 0x0000000816097211 */ /* 0x000fc600078e08ff */
[----:B0-----:R-:W-:Y:S01]  /*56a20*/  STL.64 [R1+0x398], R24 ;  /* 0x0003981801007387 */ /* 0x001fe20000100a00 */
[----:B-1----:R-:W-:-:S03]  /*56a30*/  MOV R16, R24 ;  /* 0x0000001800107202 */ /* 0x002fc60000000f00 */
[----:B------:R-:W0:Y:S01]  /*56a40*/  LDS.64 R24, [R10+0x9000] ;  /* 0x009000000a187984 */ /* 0x000e220000000a00 */
[----:B------:R-:W-:Y:S01]  /*56a50*/  LEA R4, P1, R9, R26, 0x1 ;  /* 0x0000001a09047211 */ /* 0x000fe200078208ff */
[----:B------:R-:W-:-:S03]  /*56a60*/  IMAD R8, R22, 0x2, R9 ;  /* 0x0000000216087824 */ /* 0x000fc600078e0209 */
[----:B------:R-:W-:Y:S01]  /*56a70*/  LEA.HI.X.SX32 R5, R9, R0, 0x1, P1 ;  /* 0x0000000009057211 */ /* 0x000fe200008f0eff */
[----:B------:R-:W-:Y:S01]  /*56a80*/  IMAD R9, R22, 0x2, R8 ;  /* 0x0000000216097824 */ /* 0x000fe200078e0208 */
[----:B------:R-:W-:-:S04]  /*56a90*/  LEA R2, P1, R8, R26, 0x1 ;  /* 0x0000001a08027211 */ /* 0x000fc800078208ff */
[----:B------:R-:W-:Y:S02]  /*56aa0*/  LEA.HI.X.SX32 R3, R8, R0, 0x1, P1 ;  /* 0x0000000008037211 */ /* 0x000fe400008f0eff */
[C---:B--2---:R-:W-:Y:S02]  /*56ab0*/  LEA R6, P1, R9.reuse, R26, 0x1 ;  /* 0x0000001a09067211 */ /* 0x044fe400078208ff */
[----:B------:R-:W-:Y:S01]  /*56ac0*/  LEA R8, R22, R9, 0x1 ;  /* 0x0000000916087211 */ /* 0x000fe200078e08ff */
[----:B------:R1:W-:Y:S01]  /*56ad0*/  STG.E.U16 [R4.64], R15 ;  /* 0x0000000f04007986 */ /* 0x0003e2000c101506 */
[----:B------:R-:W-:-:S03]  /*56ae0*/  LEA.HI.X.SX32 R7, R9, R0, 0x1, P1 ;  /* 0x0000000009077211 */ /* 0x000fc600008f0eff */
[----:B------:R-:W-:Y:S01]  /*56af0*/  IMAD R9, R22, 0x2, R8 ;  /* 0x0000000216097824 */ /* 0x000fe200078e0208 */
[----:B------:R2:W-:Y:S01]  /*56b00*/  STG.E.U16 [R2.64], R19 ;  /* 0x0000001302007986 */ /* 0x0005e2000c101506 */
[----:B-1----:R-:W-:-:S03]  /*56b10*/  LEA R4, P1, R8, R26, 0x1 ;  /* 0x0000001a08047211 */ /* 0x002fc600078208ff */
[----:B---3--:R-:W-:Y:S01]  /*56b20*/  STL.64 [R1+0x390], R20 ;  /* 0x0003901401007387 */ /* 0x008fe20000100a00 */
[----:B------:R-:W-:Y:S02]  /*56b30*/  LEA.HI.X.SX32 R5, R8, R0, 0x1, P1 ;  /* 0x0000000008057211 */ /* 0x000fe400008f0eff */
[C---:B--2---:R-:W-:Y:S01]  /*56b40*/  LEA R2, P1, R9.reuse, R26, 0x1 ;  /* 0x0000001a09027211 */ /* 0x044fe200078208ff */
[----:B------:R1:W-:Y:S04]  /*56b50*/  STG.E.U16 [R6.64], R18 ;  /* 0x0000001206007986 */ /* 0x0003e8000c101506 */
[----:B0-----:R-:W-:Y:S01]  /*56b60*/  STL.64 [R1+0x388], R24 ;  /* 0x0003881801007387 */ /* 0x001fe20000100a00 */
[----:B------:R-:W-:Y:S01]  /*56b70*/  IMAD.MOV.U32 R15, RZ, RZ, R24 ;  /* 0x000000ffff0f7224 */ /* 0x000fe200078e0018 */
[----:B------:R-:W-:-:S02]  /*56b80*/  LEA.HI.X.SX32 R3, R9, R0, 0x1, P1 ;  /* 0x0000000009037211 */ /* 0x000fc400008f0eff */
[----:B------:R-:W0:Y:S01]  /*56b90*/  LDS.64 R24, [R11+0x9000] ;  /* 0x009000000b187984 */ /* 0x000e220000000a00 */
[----:B-1----:R-:W-:-:S03]  /*56ba0*/  IMAD R6, R22, 0x2, R9 ;  /* 0x0000000216067824 */ /* 0x002fc600078e0209 */
[----:B------:R-:W1:Y:S04]  /*56bb0*/  LDS.64 R18, [R14+0x9000] ;  /* 0x009000000e127984 */ /* 0x000e680000000a00 */
[----:B------:R-:W2:Y:S01]  /*56bc0*/  LDS.64 R8, [R12+0x9000] ;  /* 0x009000000c087984 */ /* 0x000ea20000000a00 */
[----:B------:R-:W-:-:S03]  /*56bd0*/  IMAD.MOV.U32 R21, RZ, RZ, R20 ;  /* 0x000000ffff157224 */ /* 0x000fc600078e0014 */
[----:B0-----:R-:W-:Y:S01]  /*56be0*/  STL.64 [R1+0x380], R24 ;  /* 0x0003801801007387 */ /* 0x001fe20000100a00 */
[----:B------:R-:W-:-:S03]  /*56bf0*/  MOV R20, R24 ;  /* 0x0000001800147202 */ /* 0x000fc60000000f00 */
[----:B-1----:R0:W-:Y:S04]  /*56c00*/  STL.64 [R1+0x378], R18 ;  /* 0x0003781201007387 */ /* 0x0021e80000100a00 */
[----:B--2---:R-:W-:Y:S04]  /*56c10*/  STL.64 [R1+0x370], R8 ;  /* 0x0003700801007387 */ /* 0x004fe80000100a00 */
[----:B------:R-:W1:Y:S01]  /*56c20*/  LDS.64 R24, [R11+0xa000] ;  /* 0x00a000000b187984 */ /* 0x000e620000000a00 */
[----:B0-----:R-:W-:Y:S02]  /*56c30*/  IMAD.MOV.U32 R19, RZ, RZ, R18 ;  /* 0x000000ffff137224 */ /* 0x001fe400078e0012 */
[----:B------:R-:W-:-:S02]  /*56c40*/  IMAD.MOV.U32 R18, RZ, RZ, R8 ;  /* 0x000000ffff127224 */ /* 0x000fc400078e0008 */
[----:B------:R-:W0:Y:S04]  /*56c50*/  LDS.64 R8, [R10+0xa000] ;  /* 0x00a000000a087984 */ /* 0x000e280000000a00 */
[----:B------:R1:W-:Y:S01]  /*56c60*/  STG.E.U16 [R4.64], R17 ;  /* 0x0000001104007986 */ /* 0x0003e2000c101506 */
[----:B------:R-:W-:-:S03]  /*56c70*/  LEA R7, R22, R6, 0x1 ;  /* 0x0000000616077211 */ /* 0x000fc600078e08ff */
[----:B------:R2:W-:Y:S01]  /*56c80*/  STG.E.U16 [R2.64], R13 ;  /* 0x0000000d02007986 */ /* 0x0005e2000c101506 */
[----:B-1----:R-:W-:-:S03]  /*56c90*/  IMAD.MOV.U32 R17, RZ, RZ, R24 ;  /* 0x000000ffff117224 */ /* 0x002fc600078e0018 */
[----:B0-----:R-:W-:Y:S04]  /*56ca0*/  STL [R1+0x36c], R9 ;  /* 0x00036c0901007387 */ /* 0x001fe80000100800 */
[----:B------:R-:W-:Y:S04]  /*56cb0*/  STL [R1+0x364], R25 ;  /* 0x0003641901007387 */ /* 0x000fe80000100800 */
[----:B------:R-:W0:Y:S01]  /*56cc0*/  LDS.64 R24, [R14+0xa000] ;  /* 0x00a000000e187984 */ /* 0x000e220000000a00 */
[----:B------:R-:W-:Y:S01]  /*56cd0*/  LEA R4, P1, R6, R26, 0x1 ;  /* 0x0000001a06047211 */ /* 0x000fe200078208ff */
[----:B--2---:R-:W-:-:S03]  /*56ce0*/  IMAD R3, R22, 0x2, R7 ;  /* 0x0000000216037824 */ /* 0x004fc600078e0207 */
[----:B------:R-:W-:Y:S02]  /*56cf0*/  LEA.HI.X.SX32 R5, R6, R0, 0x1, P1 ;  /* 0x0000000006057211 */ /* 0x000fe400008f0eff */
[C---:B------:R-:W-:Y:S02]  /*56d00*/  LEA R6, P1, R7.reuse, R26, 0x1 ;  /* 0x0000001a07067211 */ /* 0x040fe400078208ff */
[----:B------:R-:W-:Y:S01]  /*56d10*/  MOV R13, R8 ;  /* 0x00000008000d7202 */ /* 0x000fe20000000f00 */
[----:B------:R-:W-:Y:S01]  /*56d20*/  IMAD R8, R22, 0x2, R3 ;  /* 0x0000000216087824 */ /* 0x000fe200078e0203 */
[----:B------:R-:W-:Y:S02]  /*56d30*/  LEA.HI.X.SX32 R7, R7, R0, 0x1, P1 ;  /* 0x0000000007077211 */ /* 0x000fe400008f0eff */
[C---:B------:R-:W-:Y:S01]  /*56d40*/  LEA R2, P1, R3.reuse, R26, 0x1 ;  /* 0x0000001a03027211 */ /* 0x040fe200078208ff */
[----:B------:R1:W-:Y:S03]  /*56d50*/  STG.E.U16 [R4.64], R16 ;  /* 0x0000001004007986 */ /* 0x0003e6000c101506 */
[----:B------:R-:W-:Y:S01]  /*56d60*/  LEA.HI.X.SX32 R3, R3, R0, 0x1, P1 ;  /* 0x0000000003037211 */ /* 0x000fe200008f0eff */
[----:B------:R2:W-:Y:S01]  /*56d70*/  STG.E.U16 [R6.64], R21 ;  /* 0x0000001506007986 */ /* 0x0005e2000c101506 */
[----:B-1----:R-:W-:-:S04]  /*56d80*/  LEA R4, P1, R8, R26, 0x1 ;  /* 0x0000001a08047211 */ /* 0x002fc800078208ff */
[----:B------:R-:W-:Y:S01]  /*56d90*/  LEA.HI.X.SX32 R5, R8, R0, 0x1, P1 ;  /* 0x0000000008057211 */ /* 0x000fe200008f0eff */
[----:B------:R1:W-:Y:S04]  /*56da0*/  STG.E.U16 [R2.64], R15 ;  /* 0x0000000f02007986 */ /* 0x0003e8000c101506 */
[----:B------:R-:W-:Y:S04]  /*56db0*/  STG.E.U16 [R4.64], R20 ;  /* 0x0000001404007986 */ /* 0x000fe8000c101506 */
[----:B------:R-:W-:Y:S01]  /*56dc0*/  LDS.64 R20, [R10+0xb000] ;  /* 0x00b000000a147984 */ /* 0x000fe20000000a00 */
[----:B0-----:R-:W-:-:S03]  /*56dd0*/  IMAD.MOV.U32 R16, RZ, RZ, R24 ;  /* 0x000000ffff107224 */ /* 0x001fc600078e0018 */
[----:B------:R-:W-:Y:S04]  /*56de0*/  STL [R1+0x35c], R25 ;  /* 0x00035c1901007387 */ /* 0x000fe80000100800 */
[----:B------:R-:W0:Y:S01]  /*56df0*/  LDS.64 R24, [R12+0xa000] ;  /* 0x00a000000c187984 */ /* 0x000e220000000a00 */
[----:B------:R-:W-:-:S04]  /*56e00*/  LEA R9, R22, R8, 0x1 ;  /* 0x0000000816097211 */ /* 0x000fc800078e08ff */
[----:B--2---:R-:W-:Y:S01]  /*56e10*/  LEA R6, P1, R9, R26, 0x1 ;  /* 0x0000001a09067211 */ /* 0x004fe200078208ff */
[----:B------:R-:W-:-:S03]  /*56e20*/  IMAD R8, R22, 0x2, R9 ;  /* 0x0000000216087824 */ /* 0x000fc600078e0209 */
[----:B------:R-:W-:Y:S02]  /*56e30*/  LEA.HI.X.SX32 R7, R9, R0, 0x1, P1 ;  /* 0x0000000009077211 */ /* 0x000fe400008f0eff */
[----:B-1----:R-:W-:-:S04]  /*56e40*/  LEA R2, P1, R8, R26, 0x1 ;  /* 0x0000001a08027211 */ /* 0x002fc800078208ff */
[----:B------:R-:W-:Y:S01]  /*56e50*/  LEA.HI.X.SX32 R3, R8, R0, 0x1, P1 ;  /* 0x0000000008037211 */ /* 0x000fe200008f0eff */
[----:B------:R-:W-:Y:S04]  /*56e60*/  STG.E.U16 [R6.64], R19 ;  /* 0x0000001306007986 */ /* 0x000fe8000c101506 */
[----:B------:R-:W-:Y:S04]  /*56e70*/  STG.E.U16 [R2.64], R18 ;  /* 0x0000001202007986 */ /* 0x000fe8000c101506 */
[----:B------:R-:W1:Y:S04]  /*56e80*/  LDS.64 R18, [R14+0xb000] ;  /* 0x00b000000e127984 */ /* 0x000e680000000a00 */
[----:B0-----:R0:W-:Y:S04]  /*56e90*/  STL [R1+0x354], R25 ;  /* 0x0003541901007387 */ /* 0x0011e80000100800 */
[----:B------:R-:W-:Y:S01]  /*56ea0*/  STL.64 [R1+0x348], R20 ;  /* 0x0003481401007387 */ /* 0x000fe20000100a00 */
[----:B0-----:R-:W-:-:S03]  /*56eb0*/  IMAD.MOV.U32 R25, RZ, RZ, R20 ;  /* 0x000000ffff197224 */ /* 0x001fc600078e0014 */
[----:B------:R-:W0:Y:S01]  /*56ec0*/  LDS.64 R20, [R11+0xb000] ;  /* 0x00b000000b147984 */ /* 0x000e220000000a00 */
[----:B------:R-:W-:-:S05]  /*56ed0*/  IMAD R9, R22, 0x2, R8 ;  /* 0x0000000216097824 */ /* 0x000fca00078e0208 */
[C---:B------:R-:W-:Y:S02]  /*56ee0*/  LEA R4, P1, R9.reuse, R26, 0x1 ;  /* 0x0000001a09047211 */ /* 0x040fe400078208ff */
[----:B------:R-:W-:Y:S02]  /*56ef0*/  LEA R8, R22, R9, 0x1 ;  /* 0x0000000916087211 */ /* 0x000fe400078e08ff */
[----:B------:R-:W-:Y:S02]  /*56f00*/  LEA.HI.X.SX32 R5, R9, R0, 0x1, P1 ;  /* 0x0000000009057211 */ /* 0x000fe400008f0eff */
[----:B------:R-:W-:Y:S01]  /*56f10*/  LEA R6, P1, R8, R26, 0x1 ;  /* 0x0000001a08067211 */ /* 0x000fe200078208ff */
[----:B------:R-:W-:-:S03]  /*56f20*/  IMAD R9, R22, 0x2, R8 ;  /* 0x0000000216097824 */ /* 0x000fc600078e0208 */
[----:B------:R-:W-:Y:S02]  /*56f30*/  LEA.HI.X.SX32 R7, R8, R0, 0x1, P1 ;  /* 0x0000000008077211 */ /* 0x000fe400008f0eff */
[C---:B------:R-:W-:Y:S01]  /*56f40*/  LEA R2, P1, R9.reuse, R26, 0x1 ;  /* 0x0000001a09027211 */ /* 0x040fe200078208ff */
[----:B-1----:R-:W-:Y:S01]  /*56f50*/  IMAD.MOV.U32 R28, RZ, RZ, R19 ;  /* 0x000000ffff1c7224 */ /* 0x002fe200078e0013 */
[----:B------:R-:W-:Y:S01]  /*56f60*/  MOV R23, R18 ;  /* 0x0000001200177202 */ /* 0x000fe20000000f00 */
[----:B------:R1:W-:Y:S01]  /*56f70*/  STG.E.U16 [R4.64], R13 ;  /* 0x0000000d04007986 */ /* 0x0003e2000c101506 */
[----:B------:R-:W-:Y:S01]  /*56f80*/  LEA.HI.X.SX32 R3, R9, R0, 0x1, P1 ;  /* 0x0000000009037211 */ /* 0x000fe200008f0eff */
[----:B-1----:R-:W-:Y:S02]  /*56f90*/  IMAD R5, R22, 0x2, R9 ;  /* 0x0000000216057824 */ /* 0x002fe400078e0209 */
[----:B------:R-:W-:Y:S04]  /*56fa0*/  LDS.64 R8, [R10+0xc000] ;  /* 0x00c000000a087984 */ /* 0x000fe80000000a00 */
[----:B0-----:R-:W-:Y:S04]  /*56fb0*/  STL.64 [R1+0x340], R20 ;  /* 0x0003401401007387 */ /* 0x001fe80000100a00 */
[----:B------:R-:W-:Y:S04]  /*56fc0*/  STL [R1+0x338], R18 ;  /* 0x0003381201007387 */ /* 0x000fe80000100800 */
[----:B------:R-:W0:Y:S04]  /*56fd0*/  LDS.64 R18, [R12+0xb000] ;  /* 0x00b000000c127984 */ /* 0x000e280000000a00 */
[----:B------:R-:W-:Y:S04]  /*56fe0*/  STL [R1+0x1278], R28 ;  /* 0x0012781c01007387 */ /* 0x000fe80000100800 */
[----:B------:R-:W-:Y:S04]  /*56ff0*/  STL [R1+0x127c], R28 ;  /* 0x00127c1c01007387 */ /* 0x000fe80000100800 */
[----:B------:R-:W-:Y:S01]  /*57000*/  STL [R1+0x139c], R13 ;  /* 0x00139c0d01007387 */ /* 0x000fe20000100800 */
[----:B------:R-:W-:Y:S01]  /*57010*/  MOV R15, R24 ;  /* 0x00000018000f7202 */ /* 0x000fe20000000f00 */
[----:B------:R-:W-:-:S02]  /*57020*/  IMAD.MOV.U32 R24, RZ, RZ, R20 ;  /* 0x000000ffff187224 */ /* 0x000fc400078e0014 */
[----:B------:R-:W-:Y:S04]  /*57030*/  LDS.64 R20, [R14+0xc000] ;  /* 0x00c000000e147984 */ /* 0x000fe80000000a00 */
[----:B------:R-:W-:Y:S04]  /*57040*/  LDS.64 R28, [R12+0xc000] ;  /* 0x00c000000c1c7984 */ /* 0x000fe80000000a00 */
[----:B0-----:R0:W-:Y:S04]  /*57050*/  STL [R1+0x334], R19 ;  /* 0x0003341301007387 */ /* 0x0011e80000100800 */
[----:B------:R-:W-:Y:S04]  /*57060*/  STL [R1+0x13a0], R17 ;  /* 0x0013a01101007387 */ /* 0x000fe80000100800 */
[----:B------:R-:W-:Y:S01]  /*57070*/  STL [R1+0x32c], R9 ;  /* 0x00032c0901007387 */ /* 0x000fe20000100800 */
[----:B0-----:R-:W-:-:S03]  /*57080*/  IMAD.MOV.U32 R19, RZ, RZ, R8 ;  /* 0x000000ffff137224 */ /* 0x001fc600078e0008 */
[----:B------:R-:W0:Y:S01]  /*57090*/  LDS.64 R8, [R11+0xc000] ;  /* 0x00c000000b087984 */ /* 0x000e220000000a00 */
[----:B------:R-:W-:-:S03]  /*570a0*/  LEA R4, P1, R5, R26, 0x1 ;  /* 0x0000001a05047211 */ /* 0x000fc600078208ff */
[----:B------:R1:W-:Y:S04]  /*570b0*/  STG.E.U16 [R6.64], R17 ;  /* 0x0000001106007986 */ /* 0x0003e8000c101506 */
[----:B------:R2:W-:Y:S01]  /*570c0*/  STG.E.U16 [R2.64], R16 ;  /* 0x0000001002007986 */ /* 0x0005e2000c101506 */
[C---:B-1----:R-:W-:Y:S02]  /*570d0*/  LEA R7, R22.reuse, R5, 0x1 ;  /* 0x0000000516077211 */ /* 0x042fe400078e08ff */
[----:B------:R-:W-:Y:S02]  /*570e0*/  LEA.HI.X.SX32 R5, R5, R0, 0x1, P1 ;  /* 0x0000000005057211 */ /* 0x000fe400008f0eff */
[C---:B------:R-:W-:Y:S01]  /*570f0*/  LEA R6, P1, R7.reuse, R26, 0x1 ;  /* 0x0000001a07067211 */ /* 0x040fe200078208ff */
[----:B--2---:R-:W-:Y:S01]  /*57100*/  IMAD R3, R22, 0x2, R7 ;  /* 0x0000000216037824 */ /* 0x004fe200078e0207 */
[----:B------:R-:W-:Y:S02]  /*57110*/  STL [R1+0x13a4], R16 ;  /* 0x0013a41001007387 */ /* 0x000fe40000100800 */
[----:B------:R-:W-:-:S02]  /*57120*/  LEA.HI.X.SX32 R7, R7, R0, 0x1, P1 ;  /* 0x0000000007077211 */ /* 0x000fc400008f0eff */
[----:B------:R-:W-:Y:S01]  /*57130*/  LEA R2, P1, R3, R26, 0x1 ;  /* 0x0000001a03027211 */ /* 0x000fe200078208ff */
[----:B------:R-:W-:Y:S04]  /*57140*/  STG.E.U16 [R4.64], R15 ;  /* 0x0000000f04007986 */ /* 0x000fe8000c101506 */
[----:B------:R-:W-:Y:S04]  /*57150*/  STG.E.U16 [R6.64], R25 ;  /* 0x0000001906007986 */ /* 0x000fe8000c101506 */
[----:B0-----:R0:W-:Y:S01]  /*57160*/  STL.64 [R1+0x320], R8 ;  /* 0x0003200801007387 */ /* 0x0011e20000100a00 */
[----:B------:R-:W-:-:S03]  /*57170*/  MOV R17, R8 ;  /* 0x0000000800117202 */ /* 0x000fc60000000f00 */
[----:B------:R1:W-:Y:S04]  /*57180*/  STL [R1+0x31c], R21 ;  /* 0x00031c1501007387 */ /* 0x0003e80000100800 */
[----:B------:R-:W-:Y:S01]  /*57190*/  STL [R1+0x13a8], R15 ;  /* 0x0013a80f01007387 */ /* 0x000fe20000100800 */
[----:B0-----:R-:W-:Y:S01]  /*571a0*/  IMAD R8, R22, 0x2, R3 ;  /* 0x0000000216087824 */ /* 0x001fe200078e0203 */
[----:B------:R-:W-:Y:S01]  /*571b0*/  LEA.HI.X.SX32 R3, R3, R0, 0x1, P1 ;  /* 0x0000000003037211 */ /* 0x000fe200008f0eff */
[----:B-1----:R-:W-:Y:S01]  /*571c0*/  IMAD.MOV.U32 R21, RZ, RZ, R20 ;  /* 0x000000ffff157224 */ /* 0x002fe200078e0014 */
[----:B------:R-:W-:Y:S01]  /*571d0*/  STL [R1+0x314], R29 ;  /* 0x0003141d01007387 */ /* 0x000fe20000100800 */
[----:B------:R-:W-:-:S03]  /*571e0*/  IMAD.MOV.U32 R20, RZ, RZ, R28 ;  /* 0x000000ffff147224 */ /* 0x000fc600078e001c */
[----:B------:R-:W0:Y:S04]  /*571f0*/  LDS.64 R28, [R10+0xd000] ;  /* 0x00d000000a1c7984 */ /* 0x000e280000000a00 */
[----:B------:R-:W-:Y:S04]  /*57200*/  STG.E.U16 [R2.64], R24 ;  /* 0x0000001802007986 */ /* 0x000fe8000c101506 */
[----:B------:R-:W1:Y:S01]  /*57210*/  LDS.64 R24, [R11+0xd000] ;  /* 0x00d000000b187984 */ /* 0x000e620000000a00 */
[----:B------:R-:W-:Y:S02]  /*57220*/  LEA R9, R22, R8, 0x1 ;  /* 0x0000000816097211 */ /* 0x000fe400078e08ff */
[----:B------:R-:W-:-:S04]  /*57230*/  LEA R4, P1, R8, R26, 0x1 ;  /* 0x0000001a08047211 */ /* 0x000fc800078208ff */
[----:B------:R-:W-:Y:S01]  /*57240*/  LEA.HI.X.SX32 R5, R8, R0, 0x1, P1 ;  /* 0x0000000008057211 */ /* 0x000fe200008f0eff */
[----:B------:R-:W-:Y:S01]  /*57250*/  IMAD R8, R22, 0x2, R9 ;  /* 0x0000000216087824 */ /* 0x000fe200078e0209 */
[----:B------:R-:W-:Y:S01]  /*57260*/  LEA R6, P1, R9, R26, 0x1 ;  /* 0x0000001a09067211 */ /* 0x000fe200078208ff */
[----:B0-----:R-:W-:Y:S01]  /*57270*/  STL.64 [R1+0x308], R28 ;  /* 0x0003081c01007387 */ /* 0x001fe20000100a00 */
[----:B------:R-:W-:-:S03]  /*57280*/  MOV R16, R28 ;  /* 0x0000001c00107202 */ /* 0x000fc60000000f00 */
[----:B------:R-:W0:Y:S04]  /*57290*/  LDS.64 R28, [R12+0xd000] ;  /* 0x00d000000c1c7984 */ /* 0x000e280000000a00 */
[----:B-1----:R-:W-:Y:S01]  /*572a0*/  STL.64 [R1+0x300], R24 ;  /* 0x0003001801007387 */ /* 0x002fe20000100a00 */
[----:B------:R-:W-:-:S03]  /*572b0*/  IMAD.MOV.U32 R13, RZ, RZ, R24 ;  /* 0x000000ffff0d7224 */ /* 0x000fc600078e0018 */
[----:B------:R-:W1:Y:S01]  /*572c0*/  LDS.64 R24, [R14+0xd000] ;  /* 0x00d000000e187984 */ /* 0x000e620000000a00 */
[----:B------:R-:W-:Y:S01]  /*572d0*/  LEA.HI.X.SX32 R7, R9, R0, 0x1, P1 ;  /* 0x0000000009077211 */ /* 0x000fe200008f0eff */
[----:B------:R-:W-:Y:S01]  /*572e0*/  IMAD R9, R22, 0x2, R8 ;  /* 0x0000000216097824 */ /* 0x000fe200078e0208 */
[C---:B------:R-:W-:Y:S01]  /*572f0*/  LEA R2, P1, R8.reuse, R26, 0x1 ;  /* 0x0000001a08027211 */ /* 0x040fe200078208ff */
[----:B------:R2:W-:Y:S03]  /*57300*/  STG.E.U16 [R4.64], R23 ;  /* 0x0000001704007986 */ /* 0x0005e6000c101506 */
[----:B------:R-:W-:Y:S02]  /*57310*/  LEA.HI.X.SX32 R3, R8, R0, 0x1, P1 ;  /* 0x0000000008037211 */ /* 0x000fe400008f0eff */
[----:B------:R-:W-:Y:S01]  /*57320*/  LEA R8, R22, R9, 0x1 ;  /* 0x0000000916087211 */ /* 0x000fe200078e08ff */
[----:B------:R3:W-:Y:S01]  /*57330*/  STG.E.U16 [R6.64], R18 ;  /* 0x0000001206007986 */ /* 0x0007e2000c101506 */
[----:B--2---:R-:W-:-:S04]  /*57340*/  LEA R4, P1, R9, R26, 0x1 ;  /* 0x0000001a09047211 */ /* 0x004fc800078208ff */
[----:B------:R-:W-:Y:S01]  /*57350*/  LEA.HI.X.SX32 R5, R9, R0, 0x1, P1 ;  /* 0x0000000009057211 */ /* 0x000fe200008f0eff */
[----:B------:R-:W-:Y:S01]  /*57360*/  IMAD R9, R22, 0x2, R8 ;  /* 0x0000000216097824 */ /* 0x000fe200078e0208 */
[C---:B---3--:R-:W-:Y:S01]  /*57370*/  LEA R6, P1, R8.reuse, R26, 0x1 ;  /* 0x0000001a08067211 */ /* 0x048fe200078208ff */
[----:B------:R2:W-:Y:S03]  /*57380*/  STG.E.U16 [R2.64], R19 ;  /* 0x0000001302007986 */ /* 0x0005e6000c101506 */
[----:B------:R-:W-:Y:S01]  /*57390*/  LEA.HI.X.SX32 R7, R8, R0, 0x1, P1 ;  /* 0x0000000008077211 */ /* 0x000fe200008f0eff */
[----:B------:R3:W-:Y:S01]  /*573a0*/  STG.E.U16 [R4.64], R17 ;  /* 0x0000001104007986 */ /* 0x0007e2000c101506 */
[----:B0-----:R-:W-:Y:S01]  /*573b0*/  IMAD.MOV.U32 R23, RZ, RZ, R28 ;  /* 0x000000ffff177224 */ /* 0x001fe200078e001c */
[----:B--2---:R-:W-:Y:S02]  /*573c0*/  LEA R2, P1, R9, R26, 0x1 ;  /* 0x0000001a09027211 */ /* 0x004fe400078208ff */
[----:B-1----:R-:W-:Y:S01]  /*573d0*/  STL [R1+0x2fc], R25 ;  /* 0x0002fc1901007387 */ /* 0x002fe20000100800 */
[----:B---3--:R-:W-:-:S02]  /*573e0*/  LEA R5, R22, R9, 0x1 ;  /* 0x0000000916057211 */ /* 0x008fc400078e08ff */
[----:B------:R-:W-:Y:S01]  /*573f0*/  LEA.HI.X.SX32 R3, R9, R0, 0x1, P1 ;  /* 0x0000000009037211 */ /* 0x000fe200008f0eff */
[----:B------:R-:W-:Y:S04]  /*57400*/  STL [R1+0x2f4], R29 ;  /* 0x0002f41d01007387 */ /* 0x000fe80000100800 */
[----:B------:R-:W0:Y:S04]  /*57410*/  LDS.64 R28, [R10+0xe000] ;  /* 0x00e000000a1c7984 */ /* 0x000e280000000a00 */
[----:B------:R-:W1:Y:S04]  /*57420*/  LDS.64 R8, [R11+0xe000] ;  /* 0x00e000000b087984 */ /* 0x000e680000000a00 */
[----:B0-----:R-:W-:Y:S04]  /*57430*/  STL [R1+0x2ec], R29 ;  /* 0x0002ec1d01007387 */ /* 0x001fe80000100800 */
[----:B-1----:R-:W-:Y:S01]  /*57440*/  STL [R1+0x2e4], R9 ;  /* 0x0002e40901007387 */ /* 0x002fe20000100800 */
[----:B------:R-:W-:-:S03]  /*57450*/  MOV R25, R8 ;  /* 0x0000000800197202 */ /* 0x000fc60000000f00 */
[----:B------:R-:W0:Y:S01]  /*57460*/  LDS.64 R8, [R14+0xe000] ;  /* 0x00e000000e087984 */ /* 0x000e220000000a00 */
[----:B------:R-:W-:-:S03]  /*57470*/  LEA R4, P1, R5, R26, 0x1 ;  /* 0x0000001a05047211 */ /* 0x000fc600078208ff */
[----:B------:R1:W-:Y:S04]  /*57480*/  STG.E.U16 [R6.64], R21 ;  /* 0x0000001506007986 */ /* 0x0003e8000c101506 */
[----:B------:R2:W-:Y:S04]  /*57490*/  STG.E.U16 [R2.64], R20 ;  /* 0x0000001402007986 */ /* 0x0005e8000c101506 */
[----:B0-----:R-:W-:Y:S01]  /*574a0*/  STL.64 [R1+0x2d8], R8 ;  /* 0x0002d80801007387 */ /* 0x001fe20000100a00 */
[----:B------:R-:W-:-:S03]  /*574b0*/  IMAD.MOV.U32 R15, RZ, RZ, R8 ;  /* 0x000000ffff0f7224 */ /* 0x000fc600078e0008 */
[----:B------:R-:W0:Y:S01]  /*574c0*/  LDS.64 R8, [R12+0xe000] ;  /* 0x00e000000c087984 */ /* 0x000e220000000a00 */
[----:B-1----:R-:W-:Y:S01]  /*574d0*/  IMAD R6, R22, 0x2, R5 ;  /* 0x0000000216067824 */ /* 0x002fe200078e0205 */
[----:B------:R-:W-:-:S03]  /*574e0*/  LEA.HI.X.SX32 R5, R5, R0, 0x1, P1 ;  /* 0x0000000005057211 */ /* 0x000fc600008f0eff */
[----:B------:R-:W-:Y:S01]  /*574f0*/  IMAD R7, R22, 0x2, R6 ;  /* 0x0000000216077824 */ /* 0x000fe200078e0206 */
[C---:B--2---:R-:W-:Y:S01]  /*57500*/  LEA R2, P1, R6.reuse, R26, 0x1 ;  /* 0x0000001a06027211 */ /* 0x044fe200078208ff */
[----:B------:R1:W-:Y:S03]  /*57510*/  STG.E.U16 [R4.64], R16 ;  /* 0x0000001004007986 */ /* 0x0003e6000c101506 */
[----:B------:R-:W-:Y:S02]  /*57520*/  LEA.HI.X.SX32 R3, R6, R0, 0x1, P1 ;  /* 0x0000000006037211 */ /* 0x000fe400008f0eff */
[----:B-1----:R-:W-:-:S04]  /*57530*/  LEA R4, P1, R7, R26, 0x1 ;  /* 0x0000001a07047211 */ /* 0x002fc800078208ff */
[----:B------:R-:W-:Y:S02]  /*57540*/  LEA.HI.X.SX32 R5, R7, R0, 0x1, P1 ;  /* 0x0000000007057211 */ /* 0x000fe400008f0eff */
[----:B0-----:R-:W-:Y:S01]  /*57550*/  MOV R29, R8 ;  /* 0x00000008001d7202 */ /* 0x001fe20000000f00 */
[----:B------:R-:W-:Y:S02]  /*57560*/  IMAD R8, R22, 0x2, R7 ;  /* 0x0000000216087824 */ /* 0x000fe400078e0207 */
[----:B------:R-:W0:Y:S04]  /*57570*/  LDS.64 R6, [R10+0xf000] ;  /* 0x00f000000a067984 */ /* 0x000e280000000a00 */
[----:B------:R-:W1:Y:S04]  /*57580*/  LDS.64 R10, [R11+0xf000] ;  /* 0x00f000000b0a7984 */ /* 0x000e680000000a00 */
[----:B------:R-:W-:Y:S04]  /*57590*/  STL [R1+0x2d4], R9 ;  /* 0x0002d40901007387 */ /* 0x000fe80000100800 */
[----:B0-----:R0:W-:Y:S04]  /*575a0*/  STL.64 [R1+0x2c8], R6 ;  /* 0x0002c80601007387 */ /* 0x0011e80000100a00 */
[----:B-1----:R-:W-:Y:S01]  /*575b0*/  STL.64 [R1+0x2c0], R10 ;  /* 0x0002c00a01007387 */ /* 0x002fe20000100a00 */
[----:B------:R-:W-:-:S03]  /*575c0*/  IMAD.MOV.U32 R17, RZ, RZ, R10 ;  /* 0x000000ffff117224 */ /* 0x000fc600078e000a */
[----:B------:R-:W1:Y:S04]  /*575d0*/  LDS.64 R10, [R14+0xf000] ;  /* 0x00f000000e0a7984 */ /* 0x000e680000000a00 */
[----:B------:R2:W-:Y:S01]  /*575e0*/  STG.E.U16 [R2.64], R13 ;  /* 0x0000000d02007986 */ /* 0x0005e2000c101506 */
[----:B------:R-:W-:Y:S01]  /*575f0*/  IMAD.MOV.U32 R16, RZ, RZ, R6 ;  /* 0x000000ffff107224 */ /* 0x000fe200078e0006 */
[----:B0-----:R-:W-:-:S04]  /*57600*/  LEA R6, P1, R8, R26, 0x1 ;  /* 0x0000001a08067211 */ /* 0x001fc800078208ff */
[----:B------:R-:W-:Y:S01]  /*57610*/  LEA.HI.X.SX32 R7, R8, R0, 0x1, P1 ;  /* 0x0000000008077211 */ /* 0x000fe200008f0eff */
[----:B-1----:R-:W-:Y:S01]  /*57620*/  STL.64 [R1+0x2b8], R10 ;  /* 0x0002b80a01007387 */ /* 0x002fe20000100a00 */
[----:B--2---:R-:W-:-:S03]  /*57630*/  MOV R13, R10 ;  /* 0x0000000a000d7202 */ /* 0x004fc60000000f00 */
[----:B------:R-:W0:Y:S01]  /*57640*/  LDS.64 R10, [R12+0xf000] ;  /* 0x00f000000c0a7984 */ /* 0x000e220000000a00 */
[----:B------:R-:W-:-:S04]  /*57650*/  LEA R3, R22, R8, 0x1 ;  /* 0x0000000816037211 */ /* 0x000fc800078e08ff */
[C---:B------:R-:W-:Y:S01]  /*57660*/  LEA R2, P1, R3.reuse, R26, 0x1 ;  /* 0x0000001a03027211 */ /* 0x040fe200078208ff */
[C---:B------:R-:W-:Y:S01]  /*57670*/  IMAD R9, R22.reuse, 0x2, R3 ;  /* 0x0000000216097824 */ /* 0x040fe200078e0203 */
[----:B------:R1:W-:Y:S02]  /*57680*/  STG.E.U16 [R4.64], R24 ;  /* 0x0000001804007986 */ /* 0x0003e4000c101506 */
[----:B------:R-:W-:Y:S01]  /*57690*/  LEA.HI.X.SX32 R3, R3, R0, 0x1, P1 ;  /* 0x0000000003037211 */ /* 0x000fe200008f0eff */
[----:B------:R-:W-:Y:S01]  /*576a0*/  IMAD R8, R22, 0x2, R9 ;  /* 0x0000000216087824 */ /* 0x000fe200078e0209 */
[----:B------:R2:W-:Y:S01]  /*576b0*/  STG.E.U16 [R6.64], R23 ;  /* 0x0000001706007986 */ /* 0x0005e2000c101506 */
[----:B------:R-:W-:Y:S01]  /*576c0*/  IMAD.MOV.U32 R27, RZ, RZ, R28 ;  /* 0x000000ffff1b7224 */ /* 0x000fe200078e001c */
[----:B-1----:R-:W-:-:S04]  /*576d0*/  LEA R4, P1, R9, R26, 0x1 ;  /* 0x0000001a09047211 */ /* 0x002fc800078208ff */
[----:B------:R-:W-:Y:S02]  /*576e0*/  LEA.HI.X.SX32 R5, R9, R0, 0x1, P1 ;  /* 0x0000000009057211 */ /* 0x000fe400008f0eff */
[C---:B--2---:R-:W-:Y:S01]  /*576f0*/  LEA R6, P1, R8.reuse, R26, 0x1 ;  /* 0x0000001a08067211 */ /* 0x044fe200078208ff */
[----:B------:R-:W-:Y:S03]  /*57700*/  STG.E.U16 [R2.64], R27 ;  /* 0x0000001b02007986 */ /* 0x000fe6000c101506 */
[----:B------:R-:W-:Y:S01]  /*57710*/  LEA.HI.X.SX32 R7, R8, R0, 0x1, P1 ;  /* 0x0000000008077211 */ /* 0x000fe200008f0eff */
[----:B------:R-:W-:Y:S04]  /*57720*/  STG.E.U16 [R4.64], R25 ;  /* 0x0000001904007986 */ /* 0x000fe8000c101506 */
[----:B0-----:R-:W-:Y:S04]  /*57730*/  STL [R1+0x2b4], R11 ;  /* 0x0002b40b01007387 */ /* 0x001fe80000100800 */
[----:B------:R-:W2:Y:S01]  /*57740*/  LDL.LU R12, [R1+0x4a8] ;  /* 0x0004a800010c7983 */ /* 0x000ea20000300800 */
[----:B------:R-:W-:-:S03]  /*57750*/  IMAD.MOV.U32 R28, RZ, RZ, R10 ;  /* 0x000000ffff1c7224 */ /* 0x000fc600078e000a */
[----:B------:R-:W3:Y:S04]  /*57760*/  LDL.LU R10, [R1+0x4a0] ;  /* 0x0004a000010a7983 */ /* 0x000ee80000300800 */
[----:B------:R0:W-:Y:S04]  /*57770*/  STG.E.U16 [R6.64], R15 ;  /* 0x0000000f06007986 */ /* 0x0001e8000c101506 */
[----:B0-----:R-:W4:Y:S04]  /*57780*/  LDL.LU R15, [R1+0x13a8] ;  /* 0x0013a800010f7983 */ /* 0x001f280000300800 */
[----:B------:R-:W5:Y:S04]  /*57790*/  LDL.LU R14, [R1+0x498] ;  /* 0x00049800010e7983 */ /* 0x000f680000300800 */
[----:B------:R-:W4:Y:S01]  /*577a0*/  LDL.LU R11, [R1+0x490] ;  /* 0x00049000010b7983 */ /* 0x000f220000300800 */
[----:B------:R-:W-:-:S04]  /*577b0*/  LEA R9, R22, R8, 0x1 ;  /* 0x0000000816097211 */ /* 0x000fc800078e08ff */
[----:B------:R-:W-:Y:S01]  /*577c0*/  LEA R2, P1, R9, R26, 0x1 ;  /* 0x0000001a09027211 */ /* 0x000fe200078208ff */
[----:B------:R-:W-:-:S03]  /*577d0*/  IMAD R8, R22, 0x2, R9 ;  /* 0x0000000216087824 */ /* 0x000fc600078e0209 */
[----:B------:R-:W-:Y:S01]  /*577e0*/  LEA.HI.X.SX32 R3, R9, R0, 0x1, P1 ;  /* 0x0000000009037211 */ /* 0x000fe200008f0eff */
[----:B------:R-:W-:Y:S01]  /*577f0*/  IMAD R9, R22, 0x2, R8 ;  /* 0x0000000216097824 */ /* 0x000fe200078e0208 */
[----:B------:R-:W-:-:S04]  /*57800*/  LEA R4, P1, R8, R26, 0x1 ;  /* 0x0000001a08047211 */ /* 0x000fc800078208ff */
[----:B------:R-:W-:Y:S02]  /*57810*/  LEA.HI.X.SX32 R5, R8, R0, 0x1, P1 ;  /* 0x0000000008057211 */ /* 0x000fe400008f0eff */
[C---:B------:R-:W-:Y:S02]  /*57820*/  LEA R6, P1, R9.reuse, R26, 0x1 ;  /* 0x0000001a09067211 */ /* 0x040fe400078208ff */
[----:B------:R-:W-:Y:S01]  /*57830*/  LEA R8, R22, R9, 0x1 ;  /* 0x0000000916087211 */ /* 0x000fe200078e08ff */
[----:B------:R0:W-:Y:S01]  /*57840*/  STG.E.U16 [R2.64], R29 ;  /* 0x0000001d02007986 */ /* 0x0001e2000c101506 */
[----:B------:R-:W-:-:S03]  /*57850*/  LEA.HI.X.SX32 R7, R9, R0, 0x1, P1 ;  /* 0x0000000009077211 */ /* 0x000fc600008f0eff */
[----:B------:R-:W-:Y:S01]  /*57860*/  IMAD R9, R22, 0x2, R8 ;  /* 0x0000000216097824 */ /* 0x000fe200078e0208 */
[----:B------:R1:W-:Y:S01]  /*57870*/  STG.E.U16 [R4.64], R16 ;  /* 0x0000001004007986 */ /* 0x0003e2000c101506 */
[----:B0-----:R-:W-:-:S03]  /*57880*/  LEA R2, P1, R8, R26, 0x1 ;  /* 0x0000001a08027211 */ /* 0x001fc600078208ff */
[----:B------:R0:W-:Y:S01]  /*57890*/  STG.E.U16 [R6.64], R17 ;  /* 0x0000001106007986 */ /* 0x0001e2000c101506 */
[----:B------:R-:W-:-:S03]  /*578a0*/  LEA.HI.X.SX32 R3, R8, R0, 0x1, P1 ;  /* 0x0000000008037211 */ /* 0x000fc600008f0eff */
[----:B-1----:R-:W4:Y:S01]  /*578b0*/  LDL.LU R16, [R1+0x13a4] ;  /* 0x0013a40001107983 */ /* 0x002f220000300800 */
[----:B------:R-:W-:-:S03]  /*578c0*/  LEA R4, P1, R9, R26, 0x1 ;  /* 0x0000001a09047211 */ /* 0x000fc600078208ff */
[----:B------:R1:W-:Y:S01]  /*578d0*/  STG.E.U16 [R2.64], R13 ;  /* 0x0000000d02007986 */ /* 0x0003e2000c101506 */
[C---:B0-----:R-:W-:Y:S01]  /*578e0*/  IMAD R6, R22.reuse, 0x2, R9 ;  /* 0x0000000216067824 */ /* 0x041fe200078e0209 */
[----:B------:R-:W-:Y:S02]  /*578f0*/  LEA.HI.X.SX32 R5, R9, R0, 0x1, P1 ;  /* 0x0000000009057211 */ /* 0x000fe400008f0eff */
[----:B------:R-:W4:Y:S02]  /*57900*/  LDL.LU R17, [R1+0x13a0] ;  /* 0x0013a00001117983 */ /* 0x000f240000300800 */
[----:B------:R-:W-:Y:S02]  /*57910*/  LEA R7, R22, R6, 0x1 ;  /* 0x0000000616077211 */ /* 0x000fe400078e08ff */
[----:B-1----:R-:W-:Y:S01]  /*57920*/  LEA R2, P1, R6, R26, 0x1 ;  /* 0x0000001a06027211 */ /* 0x002fe200078208ff */
[----:B------:R0:W-:Y:S02]  /*57930*/  STG.E.U16 [R4.64], R28 ;  /* 0x0000001c04007986 */ /* 0x0001e4000c101506 */
[----:B------:R-:W-:Y:S01]  /*57940*/  IMAD R8, R22, 0x2, R7 ;  /* 0x0000000216087824 */ /* 0x000fe200078e0207 */
[----:B------:R-:W-:Y:S01]  /*57950*/  LEA.HI.X.SX32 R3, R6, R0, 0x1, P1 ;  /* 0x0000000006037211 */ /* 0x000fe200008f0eff */
[----:B------:R-:W4:Y:S01]  /*57960*/  LDL.LU R13, [R1+0x139c] ;  /* 0x00139c00010d7983 */ /* 0x000f220000300800 */
[----:B0-----:R-:W-:-:S04]  /*57970*/  LEA R4, P1, R7, R26, 0x1 ;  /* 0x0000001a07047211 */ /* 0x001fc800078208ff */
[----:B------:R-:W-:Y:S01]  /*57980*/  LEA.HI.X.SX32 R5, R7, R0, 0x1, P1 ;  /* 0x0000000007057211 */ /* 0x000fe200008f0eff */
[----:B------:R-:W-:Y:S01]  /*57990*/  IMAD R7, R22, 0x2, R8 ;  /* 0x0000000216077824 */ /* 0x000fe200078e0208 */
[----:B--2---:R-:W-:Y:S02]  /*579a0*/  PRMT R9, R12, 0x7632, R9 ;  /* 0x000076320c097816 */ /* 0x004fe40000000009 */
[----:B------:R-:W2:Y:S01]  /*579b0*/  LDL.LU R12, [R1+0x478] ;  /* 0x00047800010c7983 */ /* 0x000ea20000300800 */
[----:B---3--:R-:W-:-:S03]  /*579c0*/  PRMT R6, R10, 0x7632, R6 ;  /* 0x000076320a067816 */ /* 0x008fc60000000006 */
[----:B------:R0:W-:Y:S04]  /*579d0*/  STG.E.U16 [R2.64], R9 ;  /* 0x0000000902007986 */ /* 0x0001e8000c101506 */
[----:B------:R1:W-:Y:S04]  /*579e0*/  STG.E.U16 [R4.64], R6 ;  /* 0x0000000604007986 */ /* 0x0003e8000c101506 */
[----:B------:R-:W3:Y:S01]  /*579f0*/  LDL.LU R10, [R1+0x470] ;  /* 0x00047000010a7983 */ /* 0x000ee20000300800 */
[----:B0-----:R-:W-:-:S04]  /*57a00*/  LEA R2, P1, R8, R26, 0x1 ;  /* 0x0000001a08027211 */ /* 0x001fc800078208ff */
[----:B------:R-:W-:Y:S02]  /*57a10*/  LEA.HI.X.SX32 R3, R8, R0, 0x1, P1 ;  /* 0x0000000008037211 */ /* 0x000fe400008f0eff */
[----:B-----5:R-:W-:Y:S02]  /*57a20*/  PRMT R9, R14, 0x7632, R9 ;  /* 0x000076320e097816 */ /* 0x020fe40000000009 */
[C---:B-1----:R-:W-:Y:S01]  /*57a30*/  LEA R4, P1, R7.reuse, R26, 0x1 ;  /* 0x0000001a07047211 */ /* 0x042fe200078208ff */
[----:B------:R-:W5:Y:S01]  /*57a40*/  LDL.LU R14, [R1+0x468] ;  /* 0x00046800010e7983 */ /* 0x000f620000300800 */
[C---:B------:R-:W-:Y:S02]  /*57a50*/  LEA R8, R22.reuse, R7, 0x1 ;  /* 0x0000000716087211 */ /* 0x040fe400078e08ff */
[----:B------:R-:W-:Y:S01]  /*57a60*/  LEA.HI.X.SX32 R5, R7, R0, 0x1, P1 ;  /* 0x0000000007057211 */ /* 0x000fe200008f0eff */
[----:B------:R0:W-:Y:S01]  /*57a70*/  STG.E.U16 [R2.64], R9 ;  /* 0x0000000902007986 */ /* 0x0001e2000c101506 */
[----:B----4-:R-:W-:Y:S01]  /*57a80*/  PRMT R6, R11, 0x7632, R6 ;  /* 0x000076320b067816 */ /* 0x010fe20000000006 */
[----:B------:R-:W-:-:S02]  /*57a90*/  IMAD R7, R22, 0x2, R8 ;  /* 0x0000000216077824 */ /* 0x000fc400078e0208 */
[----:B------:R-:W4:Y:S01]  /*57aa0*/  LDL.LU R11, [R1+0x460] ;  /* 0x00046000010b7983 */ /* 0x000f220000300800 */
[----:B0-----:R-:W-:-:S03]  /*57ab0*/  LEA R2, P1, R8, R26, 0x1 ;  /* 0x0000001a08027211 */ /* 0x001fc600078208ff */
[----:B------:R0:W-:Y:S01]  /*57ac0*/  STG.E.U16 [R4.64], R6 ;  /* 0x0000000604007986 */ /* 0x0001e2000c101506 */
[----:B------:R-:W-:-:S03]  /*57ad0*/  LEA.HI.X.SX32 R3, R8, R0, 0x1, P1 ;  /* 0x0000000008037211 */ /* 0x000fc600008f0eff */
[----:B------:R-:W2:Y:S04]  /*57ae0*/  LDL.LU R8, [R1+0x480] ;  /* 0x0004800001087983 */ /* 0x000ea80000300800 */
[----:B0-----:R-:W3:Y:S01]  /*57af0*/  LDL.LU R5, [R1+0x488] ;  /* 0x0004880001057983 */ /* 0x001ee20000300800 */
[----:B------:R-:W-:Y:S02]  /*57b00*/  LEA R4, P1, R7, R26, 0x1 ;  /* 0x0000001a07047211 */ /* 0x000fe400078208ff */
[----:B--2---:R-:W-:Y:S02]  /*57b10*/  PRMT R6, R8, 0x7632, R6 ;  /* 0x0000763208067816 */ /* 0x004fe40000000006 */
[----:B------:R-:W-:Y:S02]  /*57b20*/  LEA R8, R22, R7, 0x1 ;  /* 0x0000000716087211 */ /* 0x000fe400078e08ff */
[----:B---3--:R-:W-:-:S02]  /*57b30*/  PRMT R9, R5, 0x7632, R9 ;  /* 0x0000763205097816 */ /* 0x008fc40000000009 */
[----:B------:R-:W-:Y:S01]  /*57b40*/  LEA.HI.X.SX32 R5, R7, R0, 0x1, P1 ;  /* 0x0000000007057211 */ /* 0x000fe200008f0eff */
[----:B------:R-:W-:Y:S02]  /*57b50*/  IMAD R7, R22, 0x2, R8 ;  /* 0x0000000216077824 */ /* 0x000fe400078e0208 */
[----:B------:R0:W-:Y:S04]  /*57b60*/  STG.E.U16 [R2.64], R9 ;  /* 0x0000000902007986 */ /* 0x0001e8000c101506 */
[----:B------:R1:W-:Y:S01]  /*57b70*/  STG.E.U16 [R4.64], R6 ;  /* 0x0000000604007986 */ /* 0x0003e2000c101506 */
[----:B0-----:R-:W-:Y:S02]  /*57b80*/  LEA R2, P1, R8, R26, 0x1 ;  /* 0x0000001a08027211 */ /* 0x001fe400078208ff */
[----:B------:R-:W-:-:S02]  /*57b90*/  PRMT R9, R12, 0x7632, R9 ;  /* 0x000076320c097816 */ /* 0x000fc40000000009 */
[----:B------:R-:W-:Y:S01]  /*57ba0*/  LEA.HI.X.SX32 R3, R8, R0, 0x1, P1 ;  /* 0x0000000008037211 */ /* 0x000fe200008f0eff */
[----:B------:R-:W2:Y:S01]  /*57bb0*/  LDL.LU R12, [R1+0x448] ;  /* 0x00044800010c7983 */ /* 0x000ea20000300800 */
[C---:B-1----:R-:W-:Y:S02]  /*57bc0*/  LEA R4, P1, R7.reuse, R26, 0x1 ;  /* 0x0000001a07047211 */ /* 0x042fe400078208ff */
[----:B------:R-:W-:Y:S01]  /*57bd0*/  LEA R8, R22, R7, 0x1 ;  /* 0x0000000716087211 */ /* 0x000fe200078e08ff */
[----:B------:R0:W-:Y:S01]  /*57be0*/  STG.E.U16 [R2.64], R9 ;  /* 0x0000000902007986 */ /* 0x0001e2000c101506 */
[----:B------:R-:W-:Y:S02]  /*57bf0*/  PRMT R6, R10, 0x7632, R6 ;  /* 0x000076320a067816 */ /* 0x000fe40000000006 */
[----:B------:R-:W-:Y:S01]  /*57c00*/  LEA.HI.X.SX32 R5, R7, R0, 0x1, P1 ;  /* 0x0000000007057211 */ /* 0x000fe200008f0eff */
[----:B------:R-:W-:Y:S01]  /*57c10*/  IMAD R7, R22, 0x2, R8 ;  /* 0x0000000216077824 */ /* 0x000fe200078e0208 */
[----:B------:R-:W3:Y:S01]  /*57c20*/  LDL.LU R10, [R1+0x440] ;  /* 0x00044000010a7983 */ /* 0x000ee20000300800 */
[----:B0-----:R-:W-:-:S03]  /*57c30*/  LEA R2, P1, R8, R26, 0x1 ;  /* 0x0000001a08027211 */ /* 0x001fc600078208ff */
[----:B------:R0:W-:Y:S01]  /*57c40*/  STG.E.U16 [R4.64], R6 ;  /* 0x0000000604007986 */ /* 0x0001e2000c101506 */
[----:B-----5:R-:W-:Y:S02]  /*57c50*/  PRMT R9, R14, 0x7632, R9 ;  /* 0x000076320e097816 */ /* 0x020fe40000000009 */
[----:B------:R-:W-:Y:S01]  /*57c60*/  LEA.HI.X.SX32 R3, R8, R0, 0x1, P1 ;  /* 0x0000000008037211 */ /* 0x000fe200008f0eff */
[----:B------:R-:W5:Y:S01]  /*57c70*/  LDL.LU R14, [R1+0x438] ;  /* 0x00043800010e7983 */ /* 0x000f620000300800 */
[----:B------:R-:W-:-:S03]  /*57c80*/  LEA R8, R22, R7, 0x1 ;  /* 0x0000000716087211 */ /* 0x000fc600078e08ff */
[----:B------:R1:W-:Y:S01]  /*57c90*/  STG.E.U16 [R2.64], R9 ;  /* 0x0000000902007986 */ /* 0x0003e2000c101506 */
[----:B0-----:R-:W-:Y:S02]  /*57ca0*/  LEA R4, P1, R7, R26, 0x1 ;  /* 0x0000001a07047211 */ /* 0x001fe400078208ff */
[----:B----4-:R-:W-:Y:S02]  /*57cb0*/  PRMT R6, R11, 0x7632, R6 ;  /* 0x000076320b067816 */ /* 0x010fe40000000006 */
[----:B------:R-:W-:Y:S01]  /*57cc0*/  LEA.HI.X.SX32 R5, R7, R0, 0x1, P1 ;  /* 0x0000000007057211 */ /* 0x000fe200008f0eff */
[----:B------:R-:W4:Y:S01]  /*57cd0*/  LDL.LU R11, [R1+0x430] ;  /* 0x00043000010b7983 */ /* 0x000f220000300800 */
[----:B-1----:R-:W-:Y:S01]  /*57ce0*/  LEA R2, P1, R8, R26, 0x1 ;  /* 0x0000001a08027211 */ /* 0x002fe200078208ff */
[----:B------:R-:W-:Y:S02]  /*57cf0*/  IMAD R7, R22, 0x2, R8 ;  /* 0x0000000216077824 */ /* 0x000fe400078e0208 */
        /* <DEDUP_REMOVED lines=156> */
[----:B0-----:R-:W-:-:S04]  /*586c0*/  LEA R2, P1, R8, R26, 0x1 ;  /* 0x0000001a08027211 */ /* 0x001fc800078208ff */
[----:B------:R-:W-:Y:S02]  /*586d0*/  LEA.HI.X.SX32 R3, R8, R0, 0x1, P1 ;  /* 0x0000000008037211 */ /* 0x000fe400008f0eff */
[----:B------:R-:W-:Y:S02]  /*586e0*/  PRMT R8, R12, 0x7632, R8 ;  /* 0x000076320c087816 */ /* 0x000fe40000000008 */
[C---:B-1----:R-:W-:Y:S02]  /*586f0*/  LEA R4, P1, R7.reuse, R26, 0x1 ;  /* 0x0000001a07047211 */ /* 0x042fe400078208ff */
[----:B------:R-:W-:Y:S01]  /*58700*/  LEA R6, R22, R7, 0x1 ;  /* 0x0000000716067211 */ /* 0x000fe200078e08ff */
[----:B------:R0:W-:Y:S01]  /*58710*/  STG.E.U16 [R2.64], R8 ;  /* 0x0000000802007986 */ /* 0x0001e2000c101506 */
[----:B------:R-:W-:-:S03]  /*58720*/  LEA.HI.X.SX32 R5, R7, R0, 0x1, P1 ;  /* 0x0000000007057211 */ /* 0x000fc600008f0eff */
[----:B------:R-:W-:Y:S01]  /*58730*/  IMAD R7, R22, 0x2, R6 ;  /* 0x0000000216077824 */ /* 0x000fe200078e0206 */
[----:B------:R-:W-:Y:S02]  /*58740*/  PRMT R9, R10, 0x7632, R9 ;  /* 0x000076320a097816 */ /* 0x000fe40000000009 */
[----:B0-----:R-:W-:-:S03]  /*58750*/  LEA R2, P1, R6, R26, 0x1 ;  /* 0x0000001a06027211 */ /* 0x001fc600078208ff */
[----:B------:R5:W-:Y:S01]  /*58760*/  STG.E.U16 [R4.64], R9 ;  /* 0x0000000904007986 */ /* 0x000be2000c101506 */
[----:B------:R-:W-:Y:S02]  /*58770*/  LEA.HI.X.SX32 R3, R6, R0, 0x1, P1 ;  /* 0x0000000006037211 */ /* 0x000fe400008f0eff */
[C---:B------:R-:W-:Y:S02]  /*58780*/  LEA R6, P1, R7.reuse, R26, 0x1 ;  /* 0x0000001a07067211 */ /* 0x040fe400078208ff */
[----:B------:R-:W-:Y:S02]  /*58790*/  LEA R8, R22, R7, 0x1 ;  /* 0x0000000716087211 */ /* 0x000fe400078e08ff */
[----:B------:R-:W-:Y:S02]  /*587a0*/  LEA.HI.X.SX32 R7, R7, R0, 0x1, P1 ;  /* 0x0000000007077211 */ /* 0x000fe400008f0eff */
[----:B-----5:R-:W-:Y:S02]  /*587b0*/  PRMT R4, R14, 0x7632, R4 ;  /* 0x000076320e047816 */ /* 0x020fe40000000004 */
[----:B----4-:R-:W-:Y:S01]  /*587c0*/  PRMT R5, R11, 0x7632, R5 ;  /* 0x000076320b057816 */ /* 0x010fe20000000005 */
[----:B------:R-:W2:Y:S04]  /*587d0*/  LDL.LU R14, [R1+0x340] ;  /* 0x00034000010e7983 */ /* 0x000ea80000300800 */
[----:B------:R-:W-:Y:S04]  /*587e0*/  STG.E.U16 [R2.64], R4 ;  /* 0x0000000402007986 */ /* 0x000fe8000c101506 */
[----:B------:R0:W-:Y:S02]  /*587f0*/  STG.E.U16 [R6.64], R5 ;  /* 0x0000000506007986 */ /* 0x0001e4000c101506 */
[----:B0-----:R-:W-:-:S02]  /*58800*/  PRMT R6, R13, 0x7632, R6 ;  /* 0x000076320d067816 */ /* 0x001fc40000000006 */
[----:B------:R-:W3:Y:S01]  /*58810*/  LDL.LU R13, [R1+0x1398] ;  /* 0x00139800010d7983 */ /* 0x000ee20000300800 */
[----:B------:R-:W-:Y:S01]  /*58820*/  IMAD R10, R22, 0x2, R8 ;  /* 0x00000002160a7824 */ /* 0x000fe200078e0208 */
[----:B------:R-:W-:-:S04]  /*58830*/  LEA R4, P1, R8, R26, 0x1 ;  /* 0x0000001a08047211 */ /* 0x000fc800078208ff */
[----:B------:R-:W-:Y:S02]  /*58840*/  LEA.HI.X.SX32 R5, R8, R0, 0x1, P1 ;  /* 0x0000000008057211 */ /* 0x000fe400008f0eff */
[----:B------:R-:W-:Y:S02]  /*58850*/  LEA R12, R22, R10, 0x1 ;  /* 0x0000000a160c7211 */ /* 0x000fe400078e08ff */
[----:B------:R-:W-:Y:S01]  /*58860*/  LEA R2, P1, R10, R26, 0x1 ;  /* 0x0000001a0a027211 */ /* 0x000fe200078208ff */
[----:B------:R0:W-:Y:S01]  /*58870*/  STG.E.U16 [R4.64], R6 ;  /* 0x0000000604007986 */ /* 0x0001e2000c101506 */
[----:B------:R-:W-:Y:S01]  /*58880*/  PRMT R7, R17, 0x7632, R7 ;  /* 0x0000763211077816 */ /* 0x000fe20000000007 */
[----:B------:R-:W-:Y:S01]  /*58890*/  IMAD R11, R22, 0x2, R12 ;  /* 0x00000002160b7824 */ /* 0x000fe200078e020c */
[----:B------:R-:W-:-:S05]  /*588a0*/  LEA.HI.X.SX32 R3, R10, R0, 0x1, P1 ;  /* 0x000000000a037211 */ /* 0x000fca00008f0eff */
[----:B------:R1:W-:Y:S01]  /*588b0*/  STG.E.U16 [R2.64], R7 ;  /* 0x0000000702007986 */ /* 0x0003e2000c101506 */
[----:B0-----:R-:W-:-:S04]  /*588c0*/  LEA R4, P1, R12, R26, 0x1 ;  /* 0x0000001a0c047211 */ /* 0x001fc800078208ff */
[----:B------:R-:W-:Y:S02]  /*588d0*/  LEA.HI.X.SX32 R5, R12, R0, 0x1, P1 ;  /* 0x000000000c057211 */ /* 0x000fe400008f0eff */
[----:B-1----:R-:W-:Y:S02]  /*588e0*/  LEA R2, P1, R11, R26, 0x1 ;  /* 0x0000001a0b027211 */ /* 0x002fe400078208ff */
[----:B------:R-:W-:Y:S02]  /*588f0*/  PRMT R12, R15, 0x7632, R12 ;  /* 0x000076320f0c7816 */ /* 0x000fe4000000000c */
[----:B------:R-:W-:Y:S02]  /*58900*/  LEA.HI.X.SX32 R3, R11, R0, 0x1, P1 ;  /* 0x000000000b037211 */ /* 0x000fe400008f0eff */
[----:B---3--:R-:W-:-:S05]  /*58910*/  PRMT R13, R16, 0x7632, R13 ;  /* 0x00007632100d7816 */ /* 0x008fca000000000d */
[----:B------:R0:W-:Y:S04]  /*58920*/  STG.E.U16 [R4.64], R13 ;  /* 0x0000000d04007986 */ /* 0x0001e8000c101506 */
[----:B------:R1:W-:Y:S04]  /*58930*/  STG.E.U16 [R2.64], R12 ;  /* 0x0000000c02007986 */ /* 0x0003e8000c101506 */
[----:B0-----:R-:W3:Y:S04]  /*58940*/  LDL.LU R13, [R1+0x338] ;  /* 0x00033800010d7983 */ /* 0x001ee80000300800 */
[----:B-1----:R-:W4:Y:S01]  /*58950*/  LDL.LU R12, [R1+0x348] ;  /* 0x00034800010c7983 */ /* 0x002f220000300800 */
[----:B------:R-:W-:-:S04]  /*58960*/  LEA R9, R22, R11, 0x1 ;  /* 0x0000000b16097211 */ /* 0x000fc800078e08ff */
[----:B------:R-:W-:Y:S01]  /*58970*/  LEA R4, P1, R9, R26, 0x1 ;  /* 0x0000001a09047211 */ /* 0x000fe200078208ff */
[----:B------:R-:W-:-:S03]  /*58980*/  IMAD R8, R22, 0x2, R9 ;  /* 0x0000000216087824 */ /* 0x000fc600078e0209 */
[----:B------:R-:W-:Y:S02]  /*58990*/  LEA.HI.X.SX32 R5, R9, R0, 0x1, P1 ;  /* 0x0000000009057211 */ /* 0x000fe400008f0eff */
[----:B------:R-:W-:Y:S02]  /*589a0*/  LEA R2, P1, R8, R26, 0x1 ;  /* 0x0000001a08027211 */ /* 0x000fe400078208ff */
[----:B------:R-:W-:Y:S02]  /*589b0*/  LEA R10, R22, R8, 0x1 ;  /* 0x00000008160a7211 */ /* 0x000fe400078e08ff */
[----:B------:R-:W-:-:S03]  /*589c0*/  LEA.HI.X.SX32 R3, R8, R0, 0x1, P1 ;  /* 0x0000000008037211 */ /* 0x000fc600008f0eff */
[----:B------:R-:W-:Y:S01]  /*589d0*/  IMAD R6, R22, 0x2, R10 ;  /* 0x0000000216067824 */ /* 0x000fe200078e020a */
[----:B----4-:R-:W-:-:S05]  /*589e0*/  PRMT R9, R12, 0x7632, R9 ;  /* 0x000076320c097816 */ /* 0x010fca0000000009 */
[----:B------:R0:W-:Y:S02]  /*589f0*/  STG.E.U16 [R4.64], R9 ;  /* 0x0000000904007986 */ /* 0x0001e4000c101506 */
[----:B0-----:R-:W-:-:S04]  /*58a00*/  LEA R4, P1, R10, R26, 0x1 ;  /* 0x0000001a0a047211 */ /* 0x001fc800078208ff */
[----:B------:R-:W-:Y:S02]  /*58a10*/  LEA.HI.X.SX32 R5, R10, R0, 0x1, P1 ;  /* 0x000000000a057211 */ /* 0x000fe400008f0eff */
[----:B------:R-:W-:Y:S02]  /*58a20*/  PRMT R10, R18, 0x7632, R10 ;  /* 0x00007632120a7816 */ /* 0x000fe4000000000a */
[----:B------:R-:W4:Y:S01]  /*58a30*/  LDL.LU R18, [R1+0x1394] ;  /* 0x0013940001127983 */ /* 0x000f220000300800 */
[----:B--2---:R-:W-:-:S05]  /*58a40*/  PRMT R11, R14, 0x7632, R11 ;  /* 0x000076320e0b7816 */ /* 0x004fca000000000b */
[----:B------:R3:W-:Y:S02]  /*58a50*/  STG.E.U16 [R2.64], R11 ;  /* 0x0000000b02007986 */ /* 0x0007e4000c101506 */
[----:B---3--:R-:W-:-:S05]  /*58a60*/  PRMT R11, R13, 0x7632, R11 ;  /* 0x000076320d0b7816 */ /* 0x008fca000000000b */
[----:B------:R0:W-:Y:S04]  /*58a70*/  STG.E.U16 [R4.64], R11 ;  /* 0x0000000b04007986 */ /* 0x0001e8000c101506 */
[----:B0-----:R-:W2:Y:S01]  /*58a80*/  LDL.LU R5, [R1+0x320] ;  /* 0x0003200001057983 */ /* 0x001ea20000300800 */
[----:B----4-:R-:W-:-:S03]  /*58a90*/  PRMT R18, R19, 0x7632, R18 ;  /* 0x0000763213127816 */ /* 0x010fc60000000012 */
[----:B------:R-:W3:Y:S01]  /*58aa0*/  LDL.LU R19, [R1+0x1390] ;  /* 0x0013900001137983 */ /* 0x000ee20000300800 */
[----:B------:R-:W-:Y:S02]  /*58ab0*/  LEA R7, R22, R6, 0x1 ;  /* 0x0000000616077211 */ /* 0x000fe400078e08ff */
[----:B------:R-:W-:-:S03]  /*58ac0*/  LEA R2, P1, R6, R26, 0x1 ;  /* 0x0000001a06027211 */ /* 0x000fc600078208ff */
[----:B------:R-:W-:Y:S01]  /*58ad0*/  IMAD R15, R22, 0x2, R7 ;  /* 0x00000002160f7824 */ /* 0x000fe200078e0207 */
[----:B------:R-:W-:Y:S02]  /*58ae0*/  LEA.HI.X.SX32 R3, R6, R0, 0x1, P1 ;  /* 0x0000000006037211 */ /* 0x000fe400008f0eff */
[C---:B------:R-:W-:Y:S02]  /*58af0*/  LEA R6, P1, R7.reuse, R26, 0x1 ;  /* 0x0000001a07067211 */ /* 0x040fe400078208ff */
[----:B------:R-:W-:Y:S01]  /*58b00*/  LEA R17, R22, R15, 0x1 ;  /* 0x0000000f16117211 */ /* 0x000fe200078e08ff */
[----:B------:R0:W-:Y:S01]  /*58b10*/  STG.E.U16 [R2.64], R10 ;  /* 0x0000000a02007986 */ /* 0x0001e2000c101506 */
[----:B------:R-:W-:-:S03]  /*58b20*/  LEA.HI.X.SX32 R7, R7, R0, 0x1, P1 ;  /* 0x0000000007077211 */ /* 0x000fc600008f0eff */
[----:B------:R-:W-:Y:S02]  /*58b30*/  IMAD R16, R22, 0x2, R17 ;  /* 0x0000000216107824 */ /* 0x000fe400078e0211 */
[----:B------:R1:W-:Y:S01]  /*58b40*/  STG.E.U16 [R6.64], R18 ;  /* 0x0000001206007986 */ /* 0x0003e2000c101506 */
[----:B0-----:R-:W-:-:S04]  /*58b50*/  LEA R2, P1, R15, R26, 0x1 ;  /* 0x0000001a0f027211 */ /* 0x001fc800078208ff */
[----:B------:R-:W-:Y:S02]  /*58b60*/  LEA.HI.X.SX32 R3, R15, R0, 0x1, P1 ;  /* 0x000000000f037211 */ /* 0x000fe400008f0eff */
[----:B-1----:R-:W-:Y:S02]  /*58b70*/  LEA R6, P1, R17, R26, 0x1 ;  /* 0x0000001a11067211 */ /* 0x002fe400078208ff */
[----:B--2---:R-:W-:Y:S02]  /*58b80*/  PRMT R4, R5, 0x7632, R4 ;  /* 0x0000763205047816 */ /* 0x004fe40000000004 */
[----:B------:R-:W-:-:S03]  /*58b90*/  LEA.HI.X.SX32 R7, R17, R0, 0x1, P1 ;  /* 0x0000000011077211 */ /* 0x000fc600008f0eff */
[----:B------:R0:W-:Y:S01]  /*58ba0*/  STG.E.U16 [R2.64], R4 ;  /* 0x0000000402007986 */ /* 0x0001e2000c101506 */
[----:B------:R-:W-:Y:S02]  /*58bb0*/  PRMT R17, R20, 0x7632, R17 ;  /* 0x0000763214117816 */ /* 0x000fe40000000011 */
[----:B0-----:R-:W-:-:S04]  /*58bc0*/  LEA R2, P1, R16, R26, 0x1 ;  /* 0x0000001a10027211 */ /* 0x001fc800078208ff */
[----:B------:R-:W-:Y:S02]  /*58bd0*/  LEA.HI.X.SX32 R3, R16, R0, 0x1, P1 ;  /* 0x0000000010037211 */ /* 0x000fe400008f0eff */
[----:B---3--:R-:W-:-:S05]  /*58be0*/  PRMT R19, R21, 0x7632, R19 ;  /* 0x0000763215137816 */ /* 0x008fca0000000013 */
[----:B------:R0:W-:Y:S04]  /*58bf0*/  STG.E.U16 [R6.64], R19 ;  /* 0x0000001306007986 */ /* 0x0001e8000c101506 */
[----:B------:R1:W-:Y:S04]  /*58c00*/  STG.E.U16 [R2.64], R17 ;  /* 0x0000001102007986 */ /* 0x0003e8000c101506 */
[----:B0-----:R-:W2:Y:S04]  /*58c10*/  LDL.LU R19, [R1+0x308] ;  /* 0x0003080001137983 */ /* 0x001ea80000300800 */
[----:B-1----:R-:W3:Y:S01]  /*58c20*/  LDL.LU R17, [R1+0x300] ;  /* 0x0003000001117983 */ /* 0x002ee20000300800 */
[----:B------:R-:W-:-:S04]  /*58c30*/  LEA R14, R22, R16, 0x1 ;  /* 0x00000010160e7211 */ /* 0x000fc800078e08ff */
[----:B------:R-:W-:Y:S01]  /*58c40*/  LEA R6, P1, R14, R26, 0x1 ;  /* 0x0000001a0e067211 */ /* 0x000fe200078208ff */
[----:B------:R-:W-:-:S03]  /*58c50*/  IMAD R9, R22, 0x2, R14 ;  /* 0x0000000216097824 */ /* 0x000fc600078e020e */
[----:B------:R-:W-:Y:S02]  /*58c60*/  LEA.HI.X.SX32 R7, R14, R0, 0x1, P1 ;  /* 0x000000000e077211 */ /* 0x000fe400008f0eff */
[----:B------:R-:W-:Y:S02]  /*58c70*/  LEA R8, R22, R9, 0x1 ;  /* 0x0000000916087211 */ /* 0x000fe400078e08ff */
[----:B------:R-:W-:-:S03]  /*58c80*/  LEA R2, P1, R9, R26, 0x1 ;  /* 0x0000001a09027211 */ /* 0x000fc600078208ff */
[----:B------:R-:W-:Y:S01]  /*58c90*/  IMAD R13, R22, 0x2, R8 ;  /* 0x00000002160d7824 */ /* 0x000fe200078e0208 */
[----:B------:R-:W-:-:S04]  /*58ca0*/  LEA.HI.X.SX32 R3, R9, R0, 0x1, P1 ;  /* 0x0000000009037211 */ /* 0x000fc800008f0eff */
[----:B------:R-:W-:-:S05]  /*58cb0*/  LEA R12, R22, R13, 0x1 ;  /* 0x0000000d160c7211 */ /* 0x000fca00078e08ff */
[----:B------:R-:W-:-:S05]  /*58cc0*/  IMAD R11, R22, 0x2, R12 ;  /* 0x00000002160b7824 */ /* 0x000fca00078e020c */
[----:B------:R-:W-:Y:S02]  /*58cd0*/  LEA R10, R22, R11, 0x1 ;  /* 0x0000000b160a7211 */ /* 0x000fe400078e08ff */
[----:B--2---:R-:W-:Y:S02]  /*58ce0*/  PRMT R16, R19, 0x7632, R16 ;  /* 0x0000763213107816 */ /* 0x004fe40000000010 */
[----:B---3--:R-:W-:-:S03]  /*58cf0*/  PRMT R14, R17, 0x7632, R14 ;  /* 0x00007632110e7816 */ /* 0x008fc6000000000e */
[----:B------:R0:W-:Y:S04]  /*58d00*/  STG.E.U16 [R6.64], R16 ;  /* 0x0000001006007986 */ /* 0x0001e8000c101506 */
[----:B------:R1:W-:Y:S01]  /*58d10*/  STG.E.U16 [R2.64], R14 ;  /* 0x0000000e02007986 */ /* 0x0003e2000c101506 */
[----:B0-----:R-:W-:-:S04]  /*58d20*/  LEA R6, P1, R8, R26, 0x1 ;  /* 0x0000001a08067211 */ /* 0x001fc800078208ff */
[----:B------:R-:W-:Y:S02]  /*58d30*/  LEA.HI.X.SX32 R7, R8, R0, 0x1, P1 ;  /* 0x0000000008077211 */ /* 0x000fe400008f0eff */
[----:B-1----:R-:W-:Y:S02]  /*58d40*/  LEA R2, P1, R13, R26, 0x1 ;  /* 0x0000001a0d027211 */ /* 0x002fe400078208ff */
[----:B------:R-:W-:Y:S02]  /*58d50*/  PRMT R16, R24, 0x7632, R16 ;  /* 0x0000763218107816 */ /* 0x000fe40000000010 */
[----:B------:R-:W-:Y:S02]  /*58d60*/  PRMT R14, R23, 0x7632, R14 ;  /* 0x00007632170e7816 */ /* 0x000fe4000000000e */
[----:B------:R-:W-:Y:S01]  /*58d70*/  LEA.HI.X.SX32 R3, R13, R0, 0x1, P1 ;  /* 0x000000000d037211 */ /* 0x000fe200008f0eff */
[----:B------:R0:W-:Y:S04]  /*58d80*/  STG.E.U16 [R6.64], R16 ;  /* 0x0000001006007986 */ /* 0x0001e8000c101506 */
[----:B------:R1:W-:Y:S04]  /*58d90*/  STG.E.U16 [R2.64], R14 ;  /* 0x0000000e02007986 */ /* 0x0003e8000c101506 */
[----:B0-----:R-:W2:Y:S04]  /*58da0*/  LDL.LU R16, [R1+0x2c0] ;  /* 0x0002c00001107983 */ /* 0x001ea80000300800 */
[----:B-1----:R-:W3:Y:S01]  /*58db0*/  LDL.LU R14, [R1+0x2d8] ;  /* 0x0002d800010e7983 */ /* 0x002ee20000300800 */
[----:B------:R-:W-:-:S05]  /*58dc0*/  IMAD R5, R22, 0x2, R10 ;  /* 0x0000000216057824 */ /* 0x000fca00078e020a */
[----:B------:R-:W-:-:S05]  /*58dd0*/  LEA R15, R22, R5, 0x1 ;  /* 0x00000005160f7211 */ /* 0x000fca00078e08ff */
[----:B------:R-:W-:-:S05]  /*58de0*/  IMAD R4, R22, 0x2, R15 ;  /* 0x0000000216047824 */ /* 0x000fca00078e020f */
[----:B------:R-:W-:-:S05]  /*58df0*/  LEA R18, R22, R4, 0x1 ;  /* 0x0000000416127211 */ /* 0x000fca00078e08ff */
[----:B------:R-:W-:-:S05]  /*58e00*/  IMAD R21, R22, 0x2, R18 ;  /* 0x0000000216157824 */ /* 0x000fca00078e0212 */
[----:B------:R-:W-:-:S05]  /*58e10*/  LEA R20, R22, R21, 0x1 ;  /* 0x0000001516147211 */ /* 0x000fca00078e08ff */
[----:B------:R-:W-:Y:S01]  /*58e20*/  IMAD R19, R22, 0x2, R20 ;  /* 0x0000000216137824 */ /* 0x000fe200078e0214 */
[----:B------:R-:W-:-:S04]  /*58e30*/  LEA R6, P1, R12, R26, 0x1 ;  /* 0x0000001a0c067211 */ /* 0x000fc800078208ff */
[----:B------:R-:W-:Y:S02]  /*58e40*/  LEA R17, R22, R19, 0x1 ;  /* 0x0000001316117211 */ /* 0x000fe400078e08ff */
[----:B------:R-:W-:Y:S02]  /*58e50*/  LEA.HI.X.SX32 R7, R12, R0, 0x1, P1 ;  /* 0x000000000c077211 */ /* 0x000fe400008f0eff */
[----:B------:R-:W-:Y:S01]  /*58e60*/  LEA R2, P1, R11, R26, 0x1 ;  /* 0x0000001a0b027211 */ /* 0x000fe200078208ff */
[C---:B------:R-:W-:Y:S01]  /*58e70*/  IMAD R9, R22.reuse, 0x2, R17 ;  /* 0x0000000216097824 */ /* 0x040fe200078e0211 */
[----:B------:R-:W-:Y:S02]  /*58e80*/  PRMT R12, R27, 0x7632, R12 ;  /* 0x000076321b0c7816 */ /* 0x000fe4000000000c */
[----:B------:R-:W-:Y:S02]  /*58e90*/  PRMT R13, R25, 0x7632, R13 ;  /* 0x00007632190d7816 */ /* 0x000fe4000000000d */
[----:B------:R-:W-:Y:S01]  /*58ea0*/  LEA R8, R22, R9, 0x1 ;  /* 0x0000000916087211 */ /* 0x000fe200078e08ff */
[----:B------:R0:W-:Y:S01]  /*58eb0*/  STG.E.U16 [R6.64], R12 ;  /* 0x0000000c06007986 */ /* 0x0001e2000c101506 */
[----:B------:R-:W-:-:S03]  /*58ec0*/  LEA.HI.X.SX32 R3, R11, R0, 0x1, P1 ;  /* 0x000000000b037211 */ /* 0x000fc600008f0eff */
[----:B------:R-:W-:Y:S02]  /*58ed0*/  IMAD R24, R22, 0x2, R8 ;  /* 0x0000000216187824 */ /* 0x000fe400078e0208 */
[----:B------:R1:W-:Y:S01]  /*58ee0*/  STG.E.U16 [R2.64], R13 ;  /* 0x0000000d02007986 */ /* 0x0003e2000c101506 */
[----:B0-----:R-:W-:Y:S02]  /*58ef0*/  LEA R12, P1, R10, R26, 0x1 ;  /* 0x0000001a0a0c7211 */ /* 0x001fe400078208ff */
[----:B------:R-:W-:Y:S02]  /*58f00*/  LEA R23, R22, R24, 0x1 ;  /* 0x0000001816177211 */ /* 0x000fe400078e08ff */
[----:B-1----:R-:W-:Y:S02]  /*58f10*/  LEA.HI.X.SX32 R13, R10, R0, 0x1, P1 ;  /* 0x000000000a0d7211 */ /* 0x002fe400008f0eff */
[----:B------:R-:W-:Y:S02]  /*58f20*/  LEA R10, P1, R5, R26, 0x1 ;  /* 0x0000001a050a7211 */ /* 0x000fe400078208ff */
[----:B------:R-:W-:-:S02]  /*58f30*/  PRMT R3, R29, 0x7632, R3 ;  /* 0x000076321d037816 */ /* 0x000fc40000000003 */
[----:B------:R-:W-:Y:S01]  /*58f40*/  LEA.HI.X.SX32 R11, R5, R0, 0x1, P1 ;  /* 0x00000000050b7211 */ /* 0x000fe200008f0eff */
[----:B------:R-:W-:Y:S04]  /*58f50*/  STL [R1+0x1388], R23 ;  /* 0x0013881701007387 */ /* 0x000fe80000100800 */
[----:B------:R-:W2:Y:S01]  /*58f60*/  LDL.LU R29, [R1+0x138c] ;  /* 0x00138c00011d7983 */ /* 0x000ea20000300800 */
[----:B---3--:R-:W-:-:S05]  /*58f70*/  PRMT R6, R14, 0x7632, R6 ;  /* 0x000076320e067816 */ /* 0x008fca0000000006 */
[----:B------:R-:W-:Y:S04]  /*58f80*/  STG.E.U16 [R12.64], R6 ;  /* 0x000000060c007986 */ /* 0x000fe8000c101506 */
[----:B------:R0:W-:Y:S04]  /*58f90*/  STG.E.U16 [R10.64], R3 ;  /* 0x000000030a007986 */ /* 0x0001e8000c101506 */
[----:B0-----:R-:W3:Y:S01]  /*58fa0*/  LDL.LU R10, [R1+0x2c8] ;  /* 0x0002c800010a7983 */ /* 0x001ee20000300800 */
[----:B------:R-:W-:-:S04]  /*58fb0*/  LEA R14, P1, R15, R26, 0x1 ;  /* 0x0000001a0f0e7211 */ /* 0x000fc800078208ff */
[----:B------:R-:W-:Y:S02]  /*58fc0*/  LEA.HI.X.SX32 R15, R15, R0, 0x1, P1 ;  /* 0x000000000f0f7211 */ /* 0x000fe400008f0eff */
[----:B------:R-:W-:-:S04]  /*58fd0*/  LEA R12, P1, R4, R26, 0x1 ;  /* 0x0000001a040c7211 */ /* 0x000fc800078208ff */
[----:B------:R-:W-:Y:S02]  /*58fe0*/  LEA.HI.X.SX32 R13, R4, R0, 0x1, P1 ;  /* 0x00000000040d7211 */ /* 0x000fe400008f0eff */
[----:B--2---:R-:W-:Y:S02]  /*58ff0*/  PRMT R29, R16, 0x7632, R29 ;  /* 0x00007632101d7816 */ /* 0x004fe4000000001d */
[----:B---3--:R-:W-:-:S05]  /*59000*/  PRMT R11, R10, 0x7632, R11 ;  /* 0x000076320a0b7816 */ /* 0x008fca000000000b */
[----:B------:R-:W-:Y:S04]  /*59010*/  STG.E.U16 [R14.64], R11 ;  /* 0x0000000b0e007986 */ /* 0x000fe8000c101506 */
[----:B------:R0:W-:Y:S04]  /*59020*/  STG.E.U16 [R12.64], R29 ;  /* 0x0000001d0c007986 */ /* 0x0001e8000c101506 */
[----:B0-----:R-:W2:Y:S01]  /*59030*/  LDL.LU R12, [R1+0x2b8] ;  /* 0x0002b800010c7983 */ /* 0x001ea20000300800 */
[----:B------:R-:W-:-:S03]  /*59040*/  LEA R10, P1, R18, R26, 0x1 ;  /* 0x0000001a120a7211 */ /* 0x000fc600078208ff */
[----:B------:R-:W3:Y:S01]  /*59050*/  LDL R29, [R1+0x494] ;  /* 0x00049400011d7983 */ /* 0x000ee20000100800 */
[----:B------:R-:W-:Y:S02]  /*59060*/  LEA.HI.X.SX32 R11, R18, R0, 0x1, P1 ;  /* 0x00000000120b7211 */ /* 0x000fe400008f0eff */
[----:B------:R-:W-:-:S04]  /*59070*/  LEA R14, P1, R21, R26, 0x1 ;  /* 0x0000001a150e7211 */ /* 0x000fc800078208ff */
[----:B------:R-:W-:Y:S01]  /*59080*/  LEA.HI.X.SX32 R15, R21, R0, 0x1, P1 ;  /* 0x00000000150f7211 */ /* 0x000fe200008f0eff */
[----:B------:R-:W-:Y:S01]  /*59090*/  IMAD R22, R22, 0x2, R23 ;  /* 0x0000000216167824 */ /* 0x000fe200078e0217 */
[----:B------:R-:W-:-:S05]  /*590a0*/  MOV R23, c[0x0][0x1c8] ;  /* 0x0000720000177a02 */ /* 0x000fca0000000f00 */
[----:B------:R-:W-:-:S05]  /*590b0*/  IMAD R27, R23, 0x2, R22 ;  /* 0x00000002171b7824 */ /* 0x000fca00078e0216 */
[----:B------:R-:W-:-:S05]  /*590c0*/  LEA R25, R23, R27, 0x1 ;  /* 0x0000001b17197211 */ /* 0x000fca00078e08ff */
[----:B------:R-:W-:-:S05]  /*590d0*/  IMAD R2, R23, 0x2, R25 ;  /* 0x0000000217027824 */ /* 0x000fca00078e0219 */
[----:B------:R-:W-:Y:S02]  /*590e0*/  LEA R7, R23, R2, 0x1 ;  /* 0x0000000217077211 */ /* 0x000fe400078e08ff */
[----:B--2---:R-:W-:-:S05]  /*590f0*/  PRMT R13, R12, 0x7632, R13 ;  /* 0x000076320c0d7816 */ /* 0x004fca000000000d */
[----:B------:R0:W-:Y:S02]  /*59100*/  STG.E.U16 [R10.64], R13 ;  /* 0x0000000d0a007986 */ /* 0x0001e4000c101506 */
[----:B0-----:R-:W-:Y:S02]  /*59110*/  PRMT R11, R28, 0x7632, R11 ;  /* 0x000076321c0b7816 */ /* 0x001fe4000000000b */
[----:B------:R-:W2:Y:S04]  /*59120*/  LDL.LU R28, [R1+0x40c] ;  /* 0x00040c00011c7983 */ /* 0x000ea80000300800 */
[----:B------:R0:W-:Y:S04]  /*59130*/  STG.E.U16 [R14.64], R11 ;  /* 0x0000000b0e007986 */ /* 0x0001e8000c101506 */
[----:B0-----:R-:W4:Y:S01]  /*59140*/  LDL R15, [R1+0x4ac] ;  /* 0x0004ac00010f7983 */ /* 0x001f220000100800 */
        /* <DEDUP_REMOVED lines=8> */
[----:B------:R-:W-:-:S05]  /*591d0*/  LEA.HI.X.SX32 R13, R20, R0, 0x1, P1 ;  /* 0x00000000140d7211 */ /* 0x000fca00008f0eff */
[----:B----4-:R0:W-:Y:S04]  /*591e0*/  STG.E.U16 [R12.64], R15 ;  /* 0x0000000f0c007986 */ /* 0x0101e8000c101506 */
[----:B0-----:R-:W4:Y:S01]  /*591f0*/  LDL R13, [R1+0x4a4] ;  /* 0x0004a400010d7983 */ /* 0x001f220000100800 */
[----:B------:R-:W-:-:S04]  /*59200*/  LEA R10, P1, R19, R26, 0x1 ;  /* 0x0000001a130a7211 */ /* 0x000fc800078208ff */
[----:B------:R-:W-:Y:S02]  /*59210*/  LEA.HI.X.SX32 R11, R19, R0, 0x1, P1 ;  /* 0x00000000130b7211 */ /* 0x000fe400008f0eff */
[----:B------:R-:W-:-:S04]  /*59220*/  LEA R14, P1, R17, R26, 0x1 ;  /* 0x0000001a110e7211 */ /* 0x000fc800078208ff */
[----:B------:R-:W-:Y:S02]  /*59230*/  LEA.HI.X.SX32 R15, R17, R0, 0x1, P1 ;  /* 0x00000000110f7211 */ /* 0x000fe400008f0eff */
[----:B------:R-:W-:Y:S02]  /*59240*/  LEA R12, P1, R9, R26, 0x1 ;  /* 0x0000001a090c7211 */ /* 0x000fe400078208ff */
[----:B------:R-:W-:-:S05]  /*59250*/  LEA R21, R23, R18, 0x1 ;  /* 0x0000001217157211 */ /* 0x000fca00078e08ff */
[----:B------:R-:W-:Y:S01]  /*59260*/  IMAD R21, R23, 0x2, R21 ;  /* 0x0000000217157824 */ /* 0x000fe200078e0215 */
[----:B----4-:R0:W-:Y:S02]  /*59270*/  STG.E.U16 [R10.64], R13 ;  /* 0x0000000d0a007986 */ /* 0x0101e4000c101506 */
[----:B0-----:R-:W-:Y:S02]  /*59280*/  LEA.HI.X.SX32 R13, R9, R0, 0x1, P1 ;  /* 0x00000000090d7211 */ /* 0x001fe400008f0eff */
[----:B------:R-:W4:Y:S01]  /*59290*/  LDL R9, [R1+0x49c] ;  /* 0x00049c0001097983 */ /* 0x000f220000100800 */
[----:B------:R-:W-:Y:S01]  /*592a0*/  LEA R20, R23, R21, 0x1 ;  /* 0x0000001517147211 */ /* 0x000fe200078e08ff */
[----:B------:R-:W-:-:S04]  /*592b0*/  IMAD.MOV.U32 R17, RZ, RZ, c[0x0][0x1c8] ;  /* 0x00007200ff117624 */ /* 0x000fc800078e00ff */
[----:B------:R-:W-:-:S05]  /*592c0*/  IMAD R19, R23, 0x2, R20 ;  /* 0x0000000217137824 */ /* 0x000fca00078e0214 */
[----:B------:R-:W-:-:S04]  /*592d0*/  LEA R23, R23, R19, 0x1 ;  /* 0x0000001317177211 */ /* 0x000fc800078e08ff */
[----:B------:R-:W-:-:S05]  /*592e0*/  LEA R23, R17, R23, 0x1 ;  /* 0x0000001711177211 */ /* 0x000fca00078e08ff */
[----:B------:R-:W-:Y:S01]  /*592f0*/  IMAD R17, R17, 0x2, R23 ;  /* 0x0000000211117824 */ /* 0x000fe200078e0217 */
[----:B------:R0:W-:Y:S04]  /*59300*/  STL [R1+0x1c], R23 ;  /* 0x00001c1701007387 */ /* 0x0001e80000100800 */
[----:B0-----:R-:W5:Y:S04]  /*59310*/  LDL.LU R23, [R1+0x1388] ;  /* 0x0013880001177983 */ /* 0x001f680000300800 */
[----:B----4-:R0:W-:Y:S02]  /*59320*/  STG.E.U16 [R14.64], R9 ;  /* 0x000000090e007986 */ /* 0x0101e4000c101506 */
[----:B0-----:R-:W-:-:S02]  /*59330*/  MOV R15, c[0x0][0x1c8] ;  /* 0x00007200000f7a02 */ /* 0x001fc40000000f00 */
[----:B---3--:R0:W-:Y:S03]  /*59340*/  STG.E.U16 [R12.64], R29 ;  /* 0x0000001d0c007986 */ /* 0x0081e6000c101506 */
[C---:B------:R-:W-:Y:S01]  /*59350*/  IMAD R9, R15.reuse, 0x2, R17 ;  /* 0x000000020f097824 */ /* 0x040fe200078e0211 */
[----:B------:R-:W3:Y:S04]  /*59360*/  LDL R14, [R1+0x484] ;  /* 0x00048400010e7983 */ /* 0x000ee80000100800 */
[----:B0-----:R-:W-:Y:S01]  /*59370*/  LEA R12, R15, R9, 0x1 ;  /* 0x000000090f0c7211 */ /* 0x001fe200078e08ff */
[----:B------:R-:W4:Y:S04]  /*59380*/  LDL R29, [R1+0x46c] ;  /* 0x00046c00011d7983 */ /* 0x000f280000100800 */
[----:B------:R5:W-:Y:S04]  /*59390*/  STL [R1+0x20], R12 ;  /* 0x0000200c01007387 */ /* 0x000be80000100800 */
[----:B------:R-:W2:Y:S01]  /*593a0*/  LDL R13, [R1+0x48c] ;  /* 0x00048c00010d7983 */ /* 0x000ea20000100800 */
[----:B------:R-:W-:-:S04]  /*593b0*/  LEA R10, P1, R8, R26, 0x1 ;  /* 0x0000001a080a7211 */ /* 0x000fc800078208ff */
[----:B------:R-:W-:Y:S02]  /*593c0*/  LEA.HI.X.SX32 R11, R8, R0, 0x1, P1 ;  /* 0x00000000080b7211 */ /* 0x000fe400008f0eff */
[----:B------:R-:W-:-:S04]  /*593d0*/  LEA R8, P1, R24, R26, 0x1 ;  /* 0x0000001a18087211 */ /* 0x000fc800078208ff */
[----:B------:R-:W-:Y:S01]  /*593e0*/  LEA.HI.X.SX32 R9, R24, R0, 0x1, P1 ;  /* 0x0000000018097211 */ /* 0x000fe200008f0eff */
[----:B------:R-:W-:-:S05]  /*593f0*/  IMAD R24, R15, 0x2, R17 ;  /* 0x000000020f187824 */ /* 0x000fca00078e0211 */
[----:B------:R-:W-:-:S05]  /*59400*/  LEA R24, R15, R24, 0x1 ;  /* 0x000000180f187211 */ /* 0x000fca00078e08ff */
[----:B------:R-:W-:-:S05]  /*59410*/  IMAD R24, R15, 0x2, R24 ;  /* 0x000000020f187824 */ /* 0x000fca00078e0218 */
[----:B------:R-:W-:Y:S01]  /*59420*/  STL [R1+0x2c], R24 ;  /* 0x00002c1801007387 */ /* 0x000fe20000100800 */
[----:B-----5:R-:W-:-:S03]  /*59430*/  LEA R12, P1, R23, R26, 0x1 ;  /* 0x0000001a170c7211 */ /* 0x020fc600078208ff */
[----:B--2---:R-:W-:Y:S04]  /*59440*/  STG.E.U16 [R10.64], R13 ;  /* 0x0000000d0a007986 */ /* 0x004fe8000c101506 */
[----:B---3--:R0:W-:Y:S04]  /*59450*/  STG.E.U16 [R8.64], R14 ;  /* 0x0000000e08007986 */ /* 0x0081e8000c101506 */
[----:B0-----:R-:W2:Y:S01]  /*59460*/  LDL R9, [R1+0x47c] ;  /* 0x00047c0001097983 */ /* 0x001ea20000100800 */
[----:B------:R-:W-:Y:S02]  /*59470*/  LEA.HI.X.SX32 R13, R23, R0, 0x1, P1 ;  /* 0x00000000170d7211 */ /* 0x000fe400008f0eff */
[----:B------:R-:W-:Y:S01]  /*59480*/  LEA R10, P1, R22, R26, 0x1 ;  /* 0x0000001a160a7211 */ /* 0x000fe200078208ff */
[----:B------:R-:W3:Y:S01]  /*59490*/  LDL R14, [R1+0x454] ;  /* 0x00045400010e7983 */ /* 0x000ee20000100800 */
[----:B------:R-:W-:-:S02]  /*594a0*/  LEA R11, R15, R24, 0x1 ;  /* 0x000000180f0b7211 */ /* 0x000fc400078e08ff */
[----:B------:R-:W-:Y:S01]  /*594b0*/  LEA.HI.X.SX32 R11, R22, R0, 0x1, P1 ;  /* 0x00000000160b7211 */ /* 0x000fe200008f0eff */
[C---:B------:R-:W-:Y:S01]  /*594c0*/  IMAD R22, R15.reuse, 0x2, R17 ;  /* 0x000000020f167824 */ /* 0x040fe200078e0211 */
[----:B------:R-:W5:Y:S04]  /*594d0*/  LDL R24, [R1+0x45c] ;  /* 0x00045c0001187983 */ /* 0x000f680000100800 */
[----:B------:R-:W-:-:S05]  /*594e0*/  LEA R22, R15, R22, 0x1 ;  /* 0x000000160f167211 */ /* 0x000fca00078e08ff */
[----:B------:R-:W-:-:S05]  /*594f0*/  IMAD R22, R15, 0x2, R22 ;  /* 0x000000020f167824 */ /* 0x000fca00078e0216 */
[----:B------:R-:W-:-:S05]  /*59500*/  LEA R22, R15, R22, 0x1 ;  /* 0x000000160f167211 */ /* 0x000fca00078e08ff */
[----:B------:R-:W-:-:S05]  /*59510*/  IMAD R23, R15, 0x2, R22 ;  /* 0x000000020f177824 */ /* 0x000fca00078e0216 */
[----:B------:R0:W-:Y:S02]  /*59520*/  STL [R1+0x38], R23 ;  /* 0x0000381701007387 */ /* 0x0001e40000100800 */
[----:B0-----:R-:W-:Y:S02]  /*59530*/  LEA R23, R15, R23, 0x1 ;  /* 0x000000170f177211 */ /* 0x001fe400078e08ff */
[----:B------:R-:W3:Y:S04]  /*59540*/  LDL R15, [R1+0x44c] ;  /* 0x00044c00010f7983 */ /* 0x000ee80000100800 */
[----:B------:R-:W-:Y:S04]  /*59550*/  STL [R1+0x34], R23 ;  /* 0x0000341701007387 */ /* 0x000fe80000100800 */
[----:B--2---:R0:W-:Y:S04]  /*59560*/  STG.E.U16 [R12.64], R9 ;  /* 0x000000090c007986 */ /* 0x0041e8000c101506 */
[----:B0-----:R-:W2:Y:S01]  /*59570*/  LDL R13, [R1+0x474] ;  /* 0x00047400010d7983 */ /* 0x001ea20000100800 */
[----:B------:R-:W-:-:S04]  /*59580*/  LEA R8, P1, R27, R26, 0x1 ;  /* 0x0000001a1b087211 */ /* 0x000fc800078208ff */
[----:B------:R-:W-:Y:S02]  /*59590*/  LEA.HI.X.SX32 R9, R27, R0, 0x1, P1 ;  /* 0x000000001b097211 */ /* 0x000fe400008f0eff */
[----:B------:R-:W-:Y:S01]  /*595a0*/  LEA R12, P1, R25, R26, 0x1 ;  /* 0x0000001a190c7211 */ /* 0x000fe200078208ff */
[----:B------:R-:W-:-:S05]  /*595b0*/  IMAD.MOV.U32 R27, RZ, RZ, c[0x0][0x1c8] ;  /* 0x00007200ff1b7624 */ /* 0x000fca00078e00ff */
[----:B------:R-:W-:Y:S01]  /*595c0*/  LEA R23, R27, R23, 0x1 ;  /* 0x000000171b177211 */ /* 0x000fe200078e08ff */
[----:B--2---:R0:W-:Y:S02]  /*595d0*/  STG.E.U16 [R10.64], R13 ;  /* 0x0000000d0a007986 */ /* 0x0041e4000c101506 */
[----:B0-----:R-:W-:Y:S02]  /*595e0*/  LEA.HI.X.SX32 R13, R25, R0, 0x1, P1 ;  /* 0x00000000190d7211 */ /* 0x001fe400008f0eff */
[----:B------:R-:W2:Y:S01]  /*595f0*/  LDL R25, [R1+0x464] ;  /* 0x0004640001197983 */ /* 0x000ea20000100800 */
[----:B------:R-:W-:-:S03]  /*59600*/  LEA R10, P1, R2, R26, 0x1 ;  /* 0x0000001a020a7211 */ /* 0x000fc600078208ff */
[----:B------:R0:W-:Y:S01]  /*59610*/  STL [R1+0x30], R23 ;  /* 0x0000301701007387 */ /* 0x0001e20000100800 */
[----:B------:R-:W-:-:S03]  /*59620*/  LEA.HI.X.SX32 R11, R2, R0, 0x1, P1 ;  /* 0x00000000020b7211 */ /* 0x000fc600008f0eff */
[----:B----4-:R1:W-:Y:S01]  /*59630*/  STG.E.U16 [R8.64], R29 ;  /* 0x0000001d08007986 */ /* 0x0103e2000c101506 */
[----:B0-----:R-:W-:-:S05]  /*59640*/  IMAD R23, R27, 0x2, R23 ;  /* 0x000000021b177824 */ /* 0x001fca00078e0217 */
[----:B------:R-:W-:Y:S01]  /*59650*/  LEA R23, R27, R23, 0x1 ;  /* 0x000000171b177211 */ /* 0x000fe200078e08ff */
[----:B-1----:R-:W4:Y:S01]  /*59660*/  LDL R29, [R1+0x444] ;  /* 0x00044400011d7983 */ /* 0x002f220000100800 */
[----:B------:R-:W-:-:S03]  /*59670*/  LEA R8, P1, R7, R26, 0x1 ;  /* 0x0000001a07087211 */ /* 0x000fc600078208ff */
[----:B------:R0:W-:Y:S01]  /*59680*/  STL [R1+0x14], R23 ;  /* 0x0000141701007387 */ /* 0x0001e20000100800 */
[----:B------:R-:W-:Y:S01]  /*59690*/  LEA.HI.X.SX32 R9, R7, R0, 0x1, P1 ;  /* 0x0000000007097211 */ /* 0x000fe200008f0eff */
[----:B0-----:R-:W-:-:S05]  /*596a0*/  IMAD R23, R27, 0x2, R23 ;  /* 0x000000021b177824 */ /* 0x001fca00078e0217 */
[----:B------:R-:W-:Y:S04]  /*596b0*/  STL [R1+0x1380], R23 ;  /* 0x0013801701007387 */ /* 0x000fe80000100800 */
[----:B--2---:R0:W-:Y:S04]  /*596c0*/  STG.E.U16 [R12.64], R25 ;  /* 0x000000190c007986 */ /* 0x0041e8000c101506 */
[----:B-----5:R-:W-:Y:S01]  /*596d0*/  STG.E.U16 [R10.64], R24 ;  /* 0x000000180a007986 */ /* 0x020fe2000c101506 */
[----:B0-----:R-:W-:-:S03]  /*596e0*/  LEA R12, P1, R5, R26, 0x1 ;  /* 0x0000001a050c7211 */ /* 0x001fc600078208ff */
[----:B---3--:R0:W-:Y:S01]  /*596f0*/  STG.E.U16 [R8.64], R14 ;  /* 0x0000000e08007986 */ /* 0x0081e2000c101506 */
[----:B------:R-:W-:-:S05]  /*59700*/  LEA.HI.X.SX32 R13, R5, R0, 0x1, P1 ;  /* 0x00000000050d7211 */ /* 0x000fca00008f0eff */
[----:B------:R1:W-:Y:S04]  /*59710*/  STG.E.U16 [R12.64], R15 ;  /* 0x0000000f0c007986 */ /* 0x0003e8000c101506 */
[----:B0-----:R-:W2:Y:S04]  /*59720*/  LDL R8, [R1+0x43c] ;  /* 0x00043c0001087983 */ /* 0x001ea80000100800 */
[----:B------:R-:W3:Y:S04]  /*59730*/  LDL R9, [R1+0x42c] ;  /* 0x00042c0001097983 */ /* 0x000ee80000100800 */
[----:B-1----:R-:W5:Y:S04]  /*59740*/  LDL R13, [R1+0x434] ;  /* 0x00043400010d7983 */ /* 0x002f680000100800 */
[----:B------:R-:W3:Y:S01]  /*59750*/  LDL R14, [R1+0x424] ;  /* 0x00042400010e7983 */ /* 0x000ee20000100800 */
[----:B------:R-:W-:Y:S01]  /*59760*/  LEA R2, R27, R23, 0x1 ;  /* 0x000000171b027211 */ /* 0x000fe200078e08ff */
[----:B------:R-:W-:Y:S01]  /*59770*/  IMAD.MOV.U32 R23, RZ, RZ, c[0x0][0x1c8] ;  /* 0x00007200ff177624 */ /* 0x000fe200078e00ff */
[----:B------:R-:W-:Y:S01]  /*59780*/  LEA R10, P1, R6, R26, 0x1 ;  /* 0x0000001a060a7211 */ /* 0x000fe200078208ff */
[----:B------:R-:W3:Y:S03]  /*59790*/  LDL R15, [R1+0x41c] ;  /* 0x00041c00010f7983 */ /* 0x000ee60000100800 */
[----:B------:R-:W-:-:S05]  /*597a0*/  LEA R24, R23, R2, 0x1 ;  /* 0x0000000217187211 */ /* 0x000fca00078e08ff */
[----:B------:R-:W-:Y:S01]  /*597b0*/  IMAD R25, R23, 0x2, R24 ;  /* 0x0000000217197824 */ /* 0x000fe200078e0218 */
[----:B------:R-:W-:-:S04]  /*597c0*/  LEA.HI.X.SX32 R11, R6, R0, 0x1, P1 ;  /* 0x00000000060b7211 */ /* 0x000fc800008f0eff */
[----:B------:R0:W-:Y:S01]  /*597d0*/  STL.64 [R1+0x1378], R24 ;  /* 0x0013781801007387 */ /* 0x0001e20000100a00 */
[----:B------:R-:W-:Y:S02]  /*597e0*/  LEA R5, R23, R25, 0x1 ;  /* 0x0000001917057211 */ /* 0x000fe400078e08ff */
[----:B------:R-:W-:Y:S01]  /*597f0*/  LEA R6, P1, R3, R26, 0x1 ;  /* 0x0000001a03067211 */ /* 0x000fe200078208ff */
[----:B0-----:R-:W-:-:S03]  /*59800*/  IMAD.MOV.U32 R24, RZ, RZ, c[0x0][0x1c8] ;  /* 0x00007200ff187624 */ /* 0x001fc600078e00ff */
[----:B------:R-:W-:Y:S02]  /*59810*/  LEA.HI.X.SX32 R7, R3, R0, 0x1, P1 ;  /* 0x0000000003077211 */ /* 0x000fe400008f0eff */
[----:B------:R-:W-:Y:S01]  /*59820*/  LEA R27, R24, R5, 0x1 ;  /* 0x00000005181b7211 */ /* 0x000fe200078e08ff */
[----:B----4-:R0:W-:Y:S01]  /*59830*/  STG.E.U16 [R10.64], R29 ;  /* 0x0000001d0a007986 */ /* 0x0101e2000c101506 */
[----:B------:R-:W-:-:S04]  /*59840*/  LEA R2, P1, R4, R26, 0x1 ;  /* 0x0000001a04027211 */ /* 0x000fc800078208ff */
[----:B------:R-:W-:Y:S01]  /*59850*/  LEA.HI.X.SX32 R3, R4, R0, 0x1, P1 ;  /* 0x0000000004037211 */ /* 0x000fe200008f0eff */
[----:B0-----:R-:W-:Y:S01]  /*59860*/  IMAD R29, R24, 0x2, R27 ;  /* 0x00000002181d7824 */ /* 0x001fe200078e021b */
[----:B------:R-:W-:-:S04]  /*59870*/  LEA R4, P1, R16, R26, 0x1 ;  /* 0x0000001a10047211 */ /* 0x000fc800078208ff */
[----:B------:R-:W-:Y:S01]  /*59880*/  LEA.HI.X.SX32 R5, R16, R0, 0x1, P1 ;  /* 0x0000000010057211 */ /* 0x000fe200008f0eff */
[----:B------:R-:W-:Y:S01]  /*59890*/  IMAD R23, R23, 0x2, R18 ;  /* 0x0000000217177824 */ /* 0x000fe200078e0212 */
[----:B------:R-:W-:Y:S04]  /*598a0*/  STL [R1+0x1384], R27 ;  /* 0x0013841b01007387 */ /* 0x000fe80000100800 */
[----:B------:R-:W4:Y:S04]  /*598b0*/  LDL R16, [R1+0x414] ;  /* 0x0004140001107983 */ /* 0x000f280000100800 */
[----:B--2---:R0:W-:Y:S04]  /*598c0*/  STG.E.U16 [R6.64], R8 ;  /* 0x0000000806007986 */ /* 0x0041e8000c101506 */
[----:B-----5:R1:W-:Y:S01]  /*598d0*/  STG.E.U16 [R2.64], R13 ;  /* 0x0000000d02007986 */ /* 0x0203e2000c101506 */
[----:B0-----:R-:W-:-:S02]  /*598e0*/  LEA R8, R24, R29, 0x1 ;  /* 0x0000001d18087211 */ /* 0x001fc400078e08ff */
[----:B------:R-:W-:Y:S02]  /*598f0*/  LEA R6, P1, R18, R26, 0x1 ;  /* 0x0000001a12067211 */ /* 0x000fe400078208ff */
[----:B-1----:R-:W-:-:S05]  /*59900*/  LEA R2, R24, R8, 0x1 ;  /* 0x0000000818027211 */ /* 0x002fca00078e08ff */
[----:B------:R-:W-:Y:S01]  /*59910*/  IMAD R8, R24, 0x2, R2 ;  /* 0x0000000218087824 */ /* 0x000fe200078e0202 */
[----:B------:R-:W-:Y:S01]  /*59920*/  LEA.HI.X.SX32 R7, R18, R0, 0x1, P1 ;  /* 0x0000000012077211 */ /* 0x000fe200008f0eff */
[----:B---3--:R-:W-:Y:S03]  /*59930*/  STG.E.U16 [R4.64], R9 ;  /* 0x0000000904007986 */ /* 0x008fe6000c101506 */
[----:B------:R-:W-:Y:S01]  /*59940*/  LEA R3, R24, R8, 0x1 ;  /* 0x0000000818037211 */ /* 0x000fe200078e08ff */
[----:B------:R0:W-:Y:S01]  /*59950*/  STG.E.U16 [R6.64], R14 ;  /* 0x0000000e06007986 */ /* 0x0001e2000c101506 */
[----:B------:R-:W-:-:S04]  /*59960*/  LEA R12, P1, R23, R26, 0x1 ;  /* 0x0000001a170c7211 */ /* 0x000fc800078208ff */
[----:B------:R-:W-:Y:S02]  /*59970*/  LEA.HI.X.SX32 R13, R23, R0, 0x1, P1 ;  /* 0x00000000170d7211 */ /* 0x000fe400008f0eff */
[----:B------:R-:W2:Y:S04]  /*59980*/  LDL.LU R23, [R1+0x1c] ;  /* 0x00001c0001177983 */ /* 0x000ea80000300800 */
[----:B------:R-:W3:Y:S01]  /*59990*/  LDL R25, [R1+0x404] ;  /* 0x0004040001197983 */ /* 0x000ee20000100800 */
[----:B0-----:R-:W-:-:S05]  /*599a0*/  IMAD R7, R24, 0x2, R3 ;  /* 0x0000000218077824 */ /* 0x001fca00078e0203 */
[----:B------:R-:W-:-:S05]  /*599b0*/  LEA R6, R24, R7, 0x1 ;  /* 0x0000000718067211 */ /* 0x000fca00078e08ff */
[----:B------:R-:W-:Y:S04]  /*599c0*/  STL.64 [R1+0x1370], R6 ;  /* 0x0013700601007387 */ /* 0x000fe80000100a00 */
[----:B------:R-:W5:Y:S01]  /*599d0*/  LDL R18, [R1+0x3fc] ;  /* 0x0003fc0001127983 */ /* 0x000f620000100800 */
[----:B------:R-:W-:Y:S01]  /*599e0*/  LEA R4, P1, R21, R26, 0x1 ;  /* 0x0000001a15047211 */ /* 0x000fe200078208ff */
[----:B------:R-:W-:-:S03]  /*599f0*/  IMAD.MOV.U32 R27, RZ, RZ, c[0x0][0x1c8] ;  /* 0x00007200ff1b7624 */ /* 0x000fc600078e00ff */
[----:B------:R-:W-:Y:S02]  /*59a00*/  LEA.HI.X.SX32 R5, R21, R0, 0x1, P1 ;  /* 0x0000000015057211 */ /* 0x000fe400008f0eff */
[----:B------:R-:W-:-:S04]  /*59a10*/  LEA R10, P1, R20, R26, 0x1 ;  /* 0x0000001a140a7211 */ /* 0x000fc800078208ff */
[----:B------:R-:W-:Y:S02]  /*59a20*/  LEA.HI.X.SX32 R11, R20, R0, 0x1, P1 ;  /* 0x00000000140b7211 */ /* 0x000fe400008f0eff */
[----:B------:R-:W-:Y:S01]  /*59a30*/  LEA R14, P1, R19, R26, 0x1 ;  /* 0x0000001a130e7211 */ /* 0x000fe200078208ff */
[----:B------:R0:W-:Y:S01]  /*59a40*/  STG.E.U16 [R12.64], R15 ;  /* 0x0000000f0c007986 */ /* 0x0001e2000c101506 */
[----:B------:R-:W-:-:S03]  /*59a50*/  LEA R27, R27, R19, 0x1 ;  /* 0x000000131b1b7211 */ /* 0x000fc600078e08ff */
[----:B------:R-:W5:Y:S04]  /*59a60*/  LDL R20, [R1+0x3ec] ;  /* 0x0003ec0001147983 */ /* 0x000f680000100800 */
[----:B------:R-:W5:Y:S01]  /*59a70*/  LDL.LU R21, [R1+0x2c] ;  /* 0x00002c0001157983 */ /* 0x000f620000300800 */
[----:B0-----:R-:W-:-:S03]  /*59a80*/  LEA.HI.X.SX32 R15, R19, R0, 0x1, P1 ;  /* 0x00000000130f7211 */ /* 0x001fc600008f0eff */
[----:B------:R-:W5:Y:S01]  /*59a90*/  LDL.LU R19, [R1+0x20] ;  /* 0x0000200001137983 */ /* 0x000f620000300800 */
[----:B------:R-:W-:-:S03]  /*59aa0*/  LEA R12, P1, R27, R26, 0x1 ;  /* 0x0000001a1b0c7211 */ /* 0x000fc600078208ff */
[----:B------:R-:W-:Y:S01]  /*59ab0*/  STL [R1+0x1300], R28 ;  /* 0x0013001c01007387 */ /* 0x000fe20000100800 */
[----:B------:R-:W-:-:S03]  /*59ac0*/  LEA.HI.X.SX32 R13, R27, R0, 0x1, P1 ;  /* 0x000000001b0d7211 */ /* 0x000fc600008f0eff */
[----:B------:R-:W-:Y:S04]  /*59ad0*/  STL [R1+0x1308], R28 ;  /* 0x0013081c01007387 */ /* 0x000fe80000100800 */
[----:B------:R-:W-:Y:S04]  /*59ae0*/  STL [R1+0x1310], R28 ;  /* 0x0013101c01007387 */ /* 0x000fe80000100800 */
[----:B----4-:R-:W-:Y:S04]  /*59af0*/  STG.E.U16 [R4.64], R16 ;  /* 0x0000001004007986 */ /* 0x010fe8000c101506 */
[----:B------:R-:W-:Y:S04]  /*59b00*/  STL [R1+0x1318], R28 ;  /* 0x0013181c01007387 */ /* 0x000fe80000100800 */
[----:B------:R2:W-:Y:S04]  /*59b10*/  STG.E.U16 [R10.64], R28 ;  /* 0x0000001c0a007986 */ /* 0x0005e8000c101506 */
[----:B------:R-:W-:Y:S04]  /*59b20*/  STL [R1+0x1320], R28 ;  /* 0x0013201c01007387 */ /* 0x000fe80000100800 */
[----:B------:R-:W-:Y:S04]  /*59b30*/  STL [R1+0x1328], R28 ;  /* 0x0013281c01007387 */ /* 0x000fe80000100800 */
[----:B------:R-:W-:Y:S01]  /*59b40*/  STL [R1+0x1330], R28 ;  /* 0x0013301c01007387 */ /* 0x000fe20000100800 */
[----:B------:R-:W-:-:S03]  /*59b50*/  IMAD R9, R24, 0x2, R6 ;  /* 0x0000000218097824 */ /* 0x000fc600078e0206 */
[----:B------:R-:W-:Y:S04]  /*59b60*/  STL [R1+0x1338], R28 ;  /* 0x0013381c01007387 */ /* 0x000fe80000100800 */
[----:B------:R-:W-:Y:S04]  /*59b70*/  STL [R1+0x1340], R28 ;  /* 0x0013401c01007387 */ /* 0x000fe80000100800 */
[----:B------:R-:W4:Y:S01]  /*59b80*/  LDL.LU R27, [R1+0x38] ;  /* 0x00003800011b7983 */ /* 0x000f220000300800 */
[----:B--2---:R-:W-:-:S03]  /*59b90*/  LEA R10, P1, R23, R26, 0x1 ;  /* 0x0000001a170a7211 */ /* 0x004fc600078208ff */
[----:B---3--:R-:W-:Y:S01]  /*59ba0*/  STG.E.U16 [R14.64], R25 ;  /* 0x000000190e007986 */ /* 0x008fe2000c101506 */
[----:B------:R-:W-:-:S03]  /*59bb0*/  LEA.HI.X.SX32 R11, R23, R0, 0x1, P1 ;  /* 0x00000000170b7211 */ /* 0x000fc600008f0eff */
[----:B------:R-:W2:Y:S04]  /*59bc0*/  LDL.LU R23, [R1+0x34] ;  /* 0x0000340001177983 */ /* 0x000ea80000300800 */
[----:B-----5:R0:W-:Y:S02]  /*59bd0*/  STG.E.U16 [R12.64], R18 ;  /* 0x000000120c007986 */ /* 0x0201e4000c101506 */
[----:B0-----:R-:W-:Y:S02]  /*59be0*/  IMAD R18, R24, 0x2, R17 ;  /* 0x0000000218127824 */ /* 0x001fe400078e0211 */
[----:B------:R-:W3:Y:S04]  /*59bf0*/  LDL R24, [R1+0x3c4] ;  /* 0x0003c40001187983 */ /* 0x000ee80000100800 */
[----:B------:R-:W5:Y:S04]  /*59c00*/  LDL.LU R6, [R1+0x30] ;  /* 0x0000300001067983 */ /* 0x000f680000300800 */
[----:B------:R-:W2:Y:S01]  /*59c10*/  LDL R13, [R1+0x3f4] ;  /* 0x0003f400010d7983 */ /* 0x000ea20000100800 */
[----:B------:R-:W-:-:S02]  /*59c20*/  MOV R3, c[0x0][0x1c8] ;  /* 0x0000720000037a02 */ /* 0x000fc40000000f00 */
[----:B------:R-:W-:Y:S02]  /*59c30*/  MOV R7, c[0x0][0x1c8] ;  /* 0x0000720000077a02 */ /* 0x000fe40000000f00 */
[----:B------:R-:W-:Y:S02]  /*59c40*/  LEA R25, R3, R22, 0x1 ;  /* 0x0000001603197211 */ /* 0x000fe400078e08ff */
[----:B------:R-:W-:Y:S01]  /*59c50*/  MOV R28, c[0x0][0x1c8] ;  /* 0x00007200001c7a02 */ /* 0x000fe20000000f00 */
[----:B------:R-:W-:Y:S02]  /*59c60*/  IMAD R5, R7, 0x2, R9 ;  /* 0x0000000207057824 */ /* 0x000fe400078e0209 */
[----:B------:R-:W-:Y:S02]  /*59c70*/  IMAD R25, R3, 0x2, R25 ;  /* 0x0000000203197824 */ /* 0x000fe400078e0219 */
[----:B------:R-:W-:-:S03]  /*59c80*/  IMAD R4, R28, 0x2, R5 ;  /* 0x000000021c047824 */ /* 0x000fc600078e0205 */
[----:B------:R-:W-:Y:S01]  /*59c90*/  LEA R25, R3, R25, 0x1 ;  /* 0x0000001903197211 */ /* 0x000fe200078e08ff */
[----:B------:R-:W-:Y:S01]  /*59ca0*/  IMAD R16, R28, 0x2, R4 ;  /* 0x000000021c107824 */ /* 0x000fe200078e0204 */
[----:B------:R-:W-:-:S03]  /*59cb0*/  LEA R14, P1, R17, R26, 0x1 ;  /* 0x0000001a110e7211 */ /* 0x000fc600078208ff */
[----:B------:R-:W-:Y:S01]  /*59cc0*/  IMAD R25, R3, 0x2, R25 ;  /* 0x0000000203197824 */ /* 0x000fe200078e0219 */
[C---:B------:R-:W-:Y:S02]  /*59cd0*/  LEA R3, R28.reuse, R16, 0x1 ;  /* 0x000000101c037211 */ /* 0x040fe400078e08ff */
[----:B------:R-:W-:Y:S02]  /*59ce0*/  LEA.HI.X.SX32 R15, R17, R0, 0x1, P1 ;  /* 0x00000000110f7211 */ /* 0x000fe400008f0eff */
[----:B------:R-:W-:Y:S02]  /*59cf0*/  LEA R17, R28, R3, 0x1 ;  /* 0x000000031c117211 */ /* 0x000fe400078e08ff */
[----:B------:R-:W-:-:S03]  /*59d00*/  LEA R12, P1, R18, R26, 0x1 ;  /* 0x0000001a120c7211 */ /* 0x000fc600078208ff */
[----:B------:R0:W-:Y:S04]  /*59d10*/  STL.64 [R1+0x1368], R16 ;  /* 0x0013681001007387 */ /* 0x0001e80000100a00 */
[----:B0-----:R-:W3:Y:S04]  /*59d20*/  LDL R16, [R1+0x3cc] ;  /* 0x0003cc0001107983 */ /* 0x001ee80000100800 */
[----:B--2---:R0:W-:Y:S04]  /*59d30*/  STG.E.U16 [R10.64], R13 ;  /* 0x0000000d0a007986 */ /* 0x0041e8000c101506 */
[----:B------:R1:W-:Y:S01]  /*59d40*/  STG.E.U16 [R14.64], R20 ;  /* 0x000000140e007986 */ /* 0x0003e2000c101506 */
[----:B0-----:R-:W-:Y:S01]  /*59d50*/  LEA.HI.X.SX32 R13, R18, R0, 0x1, P1 ;  /* 0x00000000120d7211 */ /* 0x001fe200008f0eff */
[----:B------:R-:W-:-:S02]  /*59d60*/  IMAD R18, R28, 0x2, R17 ;  /* 0x000000021c127824 */ /* 0x000fc400078e0211 */
[----:B------:R-:W2:Y:S04]  /*59d70*/  LDL.LU R17, [R1+0x1a0] ;  /* 0x0001a00001117983 */ /* 0x000ea80000300800 */
[----:B-1----:R-:W2:Y:S01]  /*59d80*/  LDL R15, [R1+0x3e4] ;  /* 0x0003e400010f7983 */ /* 0x002ea20000100800 */
[----:B------:R-:W-:-:S03]  /*59d90*/  LEA R10, P1, R19, R26, 0x1 ;  /* 0x0000001a130a7211 */ /* 0x000fc600078208ff */
[----:B--2---:R0:W-:Y:S04]  /*59da0*/  STG.E.U16 [R12.64], R15 ;  /* 0x0000000f0c007986 */ /* 0x0041e8000c101506 */
[----:B0-----:R-:W2:Y:S01]  /*59db0*/  LDL R13, [R1+0x3dc] ;  /* 0x0003dc00010d7983 */ /* 0x001ea20000100800 */
[----:B------:R-:W-:Y:S02]  /*59dc0*/  LEA.HI.X.SX32 R11, R19, R0, 0x1, P1 ;  /* 0x00000000130b7211 */ /* 0x000fe400008f0eff */
[----:B------:R-:W-:Y:S02]  /*59dd0*/  LEA R20, R28, R18, 0x1 ;  /* 0x000000121c147211 */ /* 0x000fe400078e08ff */
[----:B------:R-:W-:-:S03]  /*59de0*/  LEA R14, P1, R21, R26, 0x1 ;  /* 0x0000001a150e7211 */ /* 0x000fc600078208ff */
[----:B------:R-:W-:Y:S01]  /*59df0*/  IMAD R19, R28, 0x2, R20 ;  /* 0x000000021c137824 */ /* 0x000fe200078e0214 */
[----:B------:R-:W-:Y:S01]  /*59e00*/  LEA.HI.X.SX32 R15, R21, R0, 0x1, P1 ;  /* 0x00000000150f7211 */ /* 0x000fe200008f0eff */
[----:B--2---:R0:W-:Y:S04]  /*59e10*/  STG.E.U16 [R10.64], R13 ;  /* 0x0000000d0a007986 */ /* 0x0041e8000c101506 */
[----:B0-----:R-:W2:Y:S01]  /*59e20*/  LDL R11, [R1+0x3d4] ;  /* 0x0003d400010b7983 */ /* 0x001ea20000100800 */
[----:B------:R-:W-:Y:S02]  /*59e30*/  LEA R12, P1, R22, R26, 0x1 ;  /* 0x0000001a160c7211 */ /* 0x000fe400078208ff */
[----:B------:R-:W-:Y:S02]  /*59e40*/  LEA R21, R28, R19, 0x1 ;  /* 0x000000131c157211 */ /* 0x000fe400078e08ff */
[----:B------:R-:W-:-:S03]  /*59e50*/  LEA.HI.X.SX32 R13, R22, R0, 0x1, P1 ;  /* 0x00000000160d7211 */ /* 0x000fc600008f0eff */
[C---:B------:R-:W-:Y:S01]  /*59e60*/  IMAD R22, R28.reuse, 0x2, R21 ;  /* 0x000000021c167824 */ /* 0x040fe200078e0215 */
[----:B----4-:R-:W-:Y:S01]  /*59e70*/  LEA R10, P1, R27, R26, 0x1 ;  /* 0x0000001a1b0a7211 */ /* 0x010fe200078208ff */
[----:B--2---:R0:W-:Y:S04]  /*59e80*/  STG.E.U16 [R14.64], R11 ;  /* 0x0000000b0e007986 */ /* 0x0041e8000c101506 */
[----:B---3--:R1:W-:Y:S01]  /*59e90*/  STG.E.U16 [R12.64], R16 ;  /* 0x000000100c007986 */ /* 0x0083e2000c101506 */
[----:B0-----:R-:W-:-:S03]  /*59ea0*/  LEA R14, R28, R22, 0x1 ;  /* 0x000000161c0e7211 */ /* 0x001fc600078e08ff */
[----:B------:R-:W2:Y:S01]  /*59eb0*/  LDL.LU R15, [R1+0x14] ;  /* 0x00001400010f7983 */ /* 0x000ea20000300800 */
[----:B------:R-:W-:Y:S02]  /*59ec0*/  LEA.HI.X.SX32 R11, R27, R0, 0x1, P1 ;  /* 0x000000001b0b7211 */ /* 0x000fe400008f0eff */
[----:B-1----:R-:W-:Y:S01]  /*59ed0*/  FSEL R12, R17, -INF , P2 ;  /* 0xff800000110c7808 */ /* 0x002fe20001000000 */
[C---:B------:R-:W-:Y:S01]  /*59ee0*/  IMAD R13, R28.reuse, 0x2, R14 ;  /* 0x000000021c0d7824 */ /* 0x040fe200078e020e */
[C---:B------:R-:W-:Y:S01]  /*59ef0*/  LEA R16, P1, R23.reuse, R26, 0x1 ;  /* 0x0000001a17107211 */ /* 0x040fe200078208ff */
[----:B------:R-:W3:Y:S03]  /*59f00*/  LDL.LU R27, [R1+0x1384] ;  /* 0x00138400011b7983 */ /* 0x000ee60000300800 */
[----:B------:R-:W-:Y:S01]  /*59f10*/  LEA.HI.X.SX32 R17, R23, R0, 0x1, P1 ;  /* 0x0000000017117211 */ /* 0x000fe200008f0eff */
[----:B------:R0:W-:Y:S04]  /*59f20*/  STL [R1+0x3a0], R12 ;  /* 0x0003a00c01007387 */ /* 0x0001e80000100800 */
[----:B------:R5:W-:Y:S04]  /*59f30*/  STG.E.U16 [R10.64], R24 ;  /* 0x000000180a007986 */ /* 0x000be8000c101506 */
[----:B------:R-:W4:Y:S01]  /*59f40*/  LDL.LU R23, [R1+0x1380] ;  /* 0x0013800001177983 */ /* 0x000f220000300800 */
[----:B0-----:R-:W-:-:S02]  /*59f50*/  LEA R12, R28, R13, 0x1 ;  /* 0x0000000d1c0c7211 */ /* 0x001fc400078e08ff */
[----:B-----5:R-:W-:Y:S01]  /*59f60*/  LEA R24, P2, R6, R26, 0x1 ;  /* 0x0000001a06187211 */ /* 0x020fe200078408ff */
[----:B------:R-:W-:-:S03]  /*59f70*/  IMAD.MOV.U32 R11, RZ, RZ, R25 ;  /* 0x000000ffff0b7224 */ /* 0x000fc600078e0019 */
[----:B------:R-:W-:Y:S01]  /*59f80*/  LEA.HI.X.SX32 R25, R6, R0, 0x1, P2 ;  /* 0x0000000006197211 */ /* 0x000fe200010f0eff */
[----:B------:R-:W-:Y:S04]  /*59f90*/  STL.64 [R1+0x1360], R12 ;  /* 0x0013600c01007387 */ /* 0x000fe80000100a00 */
[----:B------:R-:W-:Y:S04]  /*59fa0*/  STL.64 [R1+0x2a0], R16 ;  /* 0x0002a01001007387 */ /* 0x000fe80000100a00 */
[----:B------:R0:W-:Y:S04]  /*59fb0*/  STL.64 [R1+0x298], R24 ;  /* 0x0002981801007387 */ /* 0x0001e80000100a00 */
[----:B0-----:R-:W5:Y:S01]  /*59fc0*/  LDL.LU.64 R24, [R1+0x1378] ;  /* 0x0013780001187983 */ /* 0x001f620000300a00 */
[----:B------:R-:W-:Y:S01]  /*59fd0*/  IMAD.MOV.U32 R17, RZ, RZ, R11 ;  /* 0x000000ffff117224 */ /* 0x000fe200078e000b */
[----:B------:R-:W-:-:S02]  /*59fe0*/  LEA R16, P1, R11, R26, 0x1 ;  /* 0x0000001a0b107211 */ /* 0x000fc400078208ff */
[----:B------:R-:W-:Y:S02]  /*59ff0*/  LEA R10, R28, R12, 0x1 ;  /* 0x0000000c1c0a7211 */ /* 0x000fe400078e08ff */
[----:B------:R-:W-:Y:S02]  /*5a000*/  LEA.HI.X.SX32 R17, R17, R0, 0x1, P1 ;  /* 0x0000000011117211 */ /* 0x000fe400008f0eff */
[----:B------:R-:W-:-:S03]  /*5a010*/  MOV R6, c[0x0][0x1c8] ;  /* 0x0000720000067a02 */ /* 0x000fc60000000f00 */
[----:B------:R4:W-:Y:S01]  /*5a020*/  STL.64 [R1+0x290], R16 ;  /* 0x0002901001007387 */ /* 0x0009e20000100a00 */
[----:B--2---:R-:W-:-:S04]  /*5a030*/  LEA R12, P2, R15, R26, 0x1 ;  /* 0x0000001a0f0c7211 */ /* 0x004fc800078408ff */
[----:B------:R-:W-:-:S05]  /*5a040*/  LEA.HI.X.SX32 R13, R15, R0, 0x1, P2 ;  /* 0x000000000f0d7211 */ /* 0x000fca00010f0eff */
[----:B------:R0:W-:Y:S01]  /*5a050*/  STL.64 [R1+0x288], R12 ;  /* 0x0002880c01007387 */ /* 0x0001e20000100a00 */
[C---:B----4-:R-:W-:Y:S02]  /*5a060*/  LEA R16, P1, R23.reuse, R26, 0x1 ;  /* 0x0000001a17107211 */ /* 0x050fe400078208ff */
[----:B------:R-:W-:Y:S02]  /*5a070*/  LEA R6, R6, R23, 0x1 ;  /* 0x0000001706067211 */ /* 0x000fe400078e08ff */
[----:B------:R-:W-:Y:S02]  /*5a080*/  LEA.HI.X.SX32 R17, R23, R0, 0x1, P1 ;  /* 0x0000000017117211 */ /* 0x000fe400008f0eff */
[----:B0-----:R-:W-:Y:S02]  /*5a090*/  LEA R12, P2, R6, R26, 0x1 ;  /* 0x0000001a060c7211 */ /* 0x001fe400078408ff */
[----:B------:R-:W-:Y:S01]  /*5a0a0*/  MOV R13, R6 ;  /* 0x00000006000d7202 */ /* 0x000fe20000000f00 */
[----:B------:R5:W-:Y:S01]  /*5a0b0*/  STL.64 [R1+0x280], R16 ;  /* 0x0002801001007387 */ /* 0x000be20000100a00 */
[----:B------:R-:W-:-:S02]  /*5a0c0*/  IMAD.MOV.U32 R6, RZ, RZ, c[0x0][0x1c8] ;  /* 0x00007200ff067624 */ /* 0x000fc400078e00ff */
[----:B------:R-:W-:-:S05]  /*5a0d0*/  LEA.HI.X.SX32 R13, R13, R0, 0x1, P2 ;  /* 0x000000000d0d7211 */ /* 0x000fca00010f0eff */
[----:B------:R0:W-:Y:S01]  /*5a0e0*/  STL.64 [R1+0x278], R12 ;  /* 0x0002780c01007387 */ /* 0x0001e20000100a00 */
[-C--:B-----5:R-:W-:Y:S01]  /*5a0f0*/  LEA R16, P1, R24, R26.reuse, 0x1 ;  /* 0x0000001a18107211 */ /* 0x0a0fe200078208ff */
[----:B------:R-:W-:Y:S01]  /*5a100*/  IMAD R6, R6, 0x2, R25 ;  /* 0x0000000206067824 */ /* 0x000fe200078e0219 */
[C---:B0-----:R-:W-:Y:S02]  /*5a110*/  LEA R12, P2, R25.reuse, R26, 0x1 ;  /* 0x0000001a190c7211 */ /* 0x041fe400078408ff */
[-C--:B------:R-:W-:Y:S02]  /*5a120*/  LEA.HI.X.SX32 R17, R24, R0.reuse, 0x1, P1 ;  /* 0x0000000018117211 */ /* 0x080fe400008f0eff */
[----:B------:R-:W-:-:S03]  /*5a130*/  LEA.HI.X.SX32 R13, R25, R0, 0x1, P2 ;  /* 0x00000000190d7211 */ /* 0x000fc600010f0eff */
[----:B------:R0:W-:Y:S04]  /*5a140*/  STL.64 [R1+0x270], R16 ;  /* 0x0002701001007387 */ /* 0x0001e80000100a00 */
[----:B------:R3:W-:Y:S01]  /*5a150*/  STL.64 [R1+0x268], R12 ;  /* 0x0002680c01007387 */ /* 0x0007e20000100a00 */
[----:B0-----:R-:W-:-:S04]  /*5a160*/  LEA R16, P1, R6, R26, 0x1 ;  /* 0x0000001a06107211 */ /* 0x001fc800078208ff */
[----:B------:R-:W-:Y:S02]  /*5a170*/  LEA.HI.X.SX32 R17, R6, R0, 0x1, P1 ;  /* 0x0000000006117211 */ /* 0x000fe400008f0eff */
[-C--:B---3--:R-:W-:Y:S02]  /*5a180*/  LEA R12, P2, R27, R26.reuse, 0x1 ;  /* 0x0000001a1b0c7211 */ /* 0x088fe400078408ff */
[----:B------:R-:W-:Y:S01]  /*5a190*/  LEA R6, P1, R29, R26, 0x1 ;  /* 0x0000001a1d067211 */ /* 0x000fe200078208ff */
[----:B------:R0:W-:Y:S01]  /*5a1a0*/  STL.64 [R1+0x260], R16 ;  /* 0x0002601001007387 */ /* 0x0001e20000100a00 */
[----:B------:R-:W-:-:S05]  /*5a1b0*/  LEA.HI.X.SX32 R13, R27, R0, 0x1, P2 ;  /* 0x000000001b0d7211 */ /* 0x000fca00010f0eff */
[----:B------:R1:W-:Y:S01]  /*5a1c0*/  STL.64 [R1+0x258], R12 ;  /* 0x0002580c01007387 */ /* 0x0003e20000100a00 */
[----:B0-----:R-:W-:Y:S02]  /*5a1d0*/  LEA R16, R7, R29, 0x1 ;  /* 0x0000001d07107211 */ /* 0x001fe400078e08ff */
[----:B------:R-:W-:Y:S02]  /*5a1e0*/  LEA.HI.X.SX32 R7, R29, R0, 0x1, P1 ;  /* 0x000000001d077211 */ /* 0x000fe400008f0eff */
[----:B-1----:R-:W-:-:S03]  /*5a1f0*/  LEA R12, P2, R16, R26, 0x1 ;  /* 0x0000001a100c7211 */ /* 0x002fc600078408ff */
[----:B------:R0:W-:Y:S01]  /*5a200*/  STL.64 [R1+0x250], R6 ;  /* 0x0002500601007387 */ /* 0x0001e20000100a00 */
[----:B------:R-:W-:Y:S02]  /*5a210*/  LEA.HI.X.SX32 R13, R16, R0, 0x1, P2 ;  /* 0x00000000100d7211 */ /* 0x000fe400010f0eff */
[----:B0-----:R-:W-:-:S04]  /*5a220*/  LEA R6, P1, R2, R26, 0x1 ;  /* 0x0000001a02067211 */ /* 0x001fc800078208ff */
[----:B------:R-:W-:Y:S01]  /*5a230*/  LEA.HI.X.SX32 R7, R2, R0, 0x1, P1 ;  /* 0x0000000002077211 */ /* 0x000fe200008f0eff */
[----:B------:R-:W-:Y:S04]  /*5a240*/  STL.64 [R1+0x248], R12 ;  /* 0x0002480c01007387 */ /* 0x000fe80000100a00 */
[----:B------:R0:W-:Y:S04]  /*5a250*/  STL.64 [R1+0x240], R6 ;  /* 0x0002400601007387 */ /* 0x0001e80000100a00 */
[----:B0-----:R-:W2:Y:S01]  /*5a260*/  LDL.LU.64 R6, [R1+0x1370] ;  /* 0x0013700001067983 */ /* 0x001ea20000300a00 */
[----:B------:R-:W-:Y:S01]  /*5a270*/  MOV R17, c[0x0][0x1c8] ;  /* 0x0000720000117a02 */ /* 0x000fe20000000f00 */
[----:B------:R-:W-:-:S03]  /*5a280*/  IMAD.MOV.U32 R13, RZ, RZ, c[0x0][0x1c8] ;  /* 0x00007200ff0d7624 */ /* 0x000fc600078e00ff */
[----:B------:R-:W-:Y:S02]  /*5a290*/  LEA R17, R17, R8, 0x1 ;  /* 0x0000000811117211 */ /* 0x000fe400078e08ff */
[CC--:B------:R-:W-:Y:S02]  /*5a2a0*/  LEA R12, P2, R8.reuse, R26.reuse, 0x1 ;  /* 0x0000001a080c7211 */ /* 0x0c0fe400078408ff */
[----:B------:R-:W-:Y:S01]  /*5a2b0*/  LEA R16, P1, R17, R26, 0x1 ;  /* 0x0000001a11107211 */ /* 0x000fe200078208ff */
[----:B------:R-:W-:Y:S01]  /*5a2c0*/  IMAD R17, R13, 0x2, R8 ;  /* 0x000000020d117824 */ /* 0x000fe200078e0208 */
[----:B------:R-:W-:-:S04]  /*5a2d0*/  LEA.HI.X.SX32 R13, R8, R0, 0x1, P2 ;  /* 0x00000000080d7211 */ /* 0x000fc800010f0eff */
[----:B------:R-:W-:Y:S01]  /*5a2e0*/  LEA.HI.X.SX32 R17, R17, R0, 0x1, P1 ;  /* 0x0000000011117211 */ /* 0x000fe200008f0eff */
[----:B------:R2:W-:Y:S04]  /*5a2f0*/  STL.64 [R1+0x238], R12 ;  /* 0x0002380c01007387 */ /* 0x0005e80000100a00 */
[----:B------:R0:W-:Y:S01]  /*5a300*/  STL.64 [R1+0x230], R16 ;  /* 0x0002301001007387 */ /* 0x0001e20000100a00 */
[----:B------:R-:W-:-:S04]  /*5a310*/  IMAD R11, R28, 0x2, R10 ;  /* 0x000000021c0b7824 */ /* 0x000fc800078e020a */
[----:B------:R-:W-:Y:S01]  /*5a320*/  IMAD R15, R28, 0x2, R11 ;  /* 0x000000021c0f7824 */ /* 0x000fe200078e020b */
[CC--:B--2---:R-:W-:Y:S02]  /*5a330*/  LEA R12, P2, R7.reuse, R26.reuse, 0x1 ;  /* 0x0000001a070c7211 */ /* 0x0c4fe400078408ff */
[C---:B0-----:R-:W-:Y:S02]  /*5a340*/  LEA R16, P1, R6.reuse, R26, 0x1 ;  /* 0x0000001a06107211 */ /* 0x041fe400078208ff */
[-C--:B------:R-:W-:Y:S02]  /*5a350*/  LEA.HI.X.SX32 R13, R7, R0.reuse, 0x1, P2 ;  /* 0x00000000070d7211 */ /* 0x080fe400010f0eff */
[----:B------:R-:W-:-:S03]  /*5a360*/  LEA.HI.X.SX32 R17, R6, R0, 0x1, P1 ;  /* 0x0000000006117211 */ /* 0x000fc600008f0eff */
[----:B------:R0:W-:Y:S04]  /*5a370*/  STL.64 [R1+0x228], R12 ;  /* 0x0002280c01007387 */ /* 0x0001e80000100a00 */
[----:B------:R1:W-:Y:S01]  /*5a380*/  STL.64 [R1+0x220], R16 ;  /* 0x0002201001007387 */ /* 0x0003e20000100a00 */
[-C--:B0-----:R-:W-:Y:S02]  /*5a390*/  LEA R12, P2, R9, R26.reuse, 0x1 ;  /* 0x0000001a090c7211 */ /* 0x081fe400078408ff */
[----:B-1----:R-:W-:Y:S02]  /*5a3a0*/  LEA R16, P1, R5, R26, 0x1 ;  /* 0x0000001a05107211 */ /* 0x002fe400078208ff */
[-C--:B------:R-:W-:Y:S02]  /*5a3b0*/  LEA.HI.X.SX32 R13, R9, R0.reuse, 0x1, P2 ;  /* 0x00000000090d7211 */ /* 0x080fe400010f0eff */
[----:B------:R-:W-:-:S03]  /*5a3c0*/  LEA.HI.X.SX32 R17, R5, R0, 0x1, P1 ;  /* 0x0000000005117211 */ /* 0x000fc600008f0eff */
[----:B------:R-:W-:Y:S04]  /*5a3d0*/  STL.64 [R1+0x218], R12 ;  /* 0x0002180c01007387 */ /* 0x000fe80000100a00 */
[----:B------:R0:W-:Y:S04]  /*5a3e0*/  STL.64 [R1+0x210], R16 ;  /* 0x0002101001007387 */ /* 0x0001e80000100a00 */
[----:B0-----:R-:W2:Y:S01]  /*5a3f0*/  LDL.LU.64 R16, [R1+0x1368] ;  /* 0x0013680001107983 */ /* 0x001ea20000300a00 */
[----:B------:R-:W-:-:S04]  /*5a400*/  LEA R23, R28, R15, 0x1 ;  /* 0x0000000f1c177211 */ /* 0x000fc800078e08ff */
[----:B------:R-:W-:-:S05]  /*5a410*/  LEA R24, R28, R23, 0x1 ;  /* 0x000000171c187211 */ /* 0x000fca00078e08ff */
[----:B------:R-:W-:-:S04]  /*5a420*/  IMAD R25, R28, 0x2, R24 ;  /* 0x000000021c197824 */ /* 0x000fc800078e0218 */
[----:B------:R-:W-:-:S04]  /*5a430*/  IMAD R27, R28, 0x2, R25 ;  /* 0x000000021c1b7824 */ /* 0x000fc800078e0219 */
[----:B------:R-:W-:-:S05]  /*5a440*/  IMAD R29, R28, 0x2, R27 ;  /* 0x000000021c1d7824 */ /* 0x000fca00078e021b */
[----:B------:R-:W-:-:S04]  /*5a450*/  LEA R2, R28, R29, 0x1 ;  /* 0x0000001d1c027211 */ /* 0x000fc800078e08ff */
[----:B------:R-:W-:Y:S02]  /*5a460*/  LEA R8, R28, R2, 0x1 ;  /* 0x000000021c087211 */ /* 0x000fe400078e08ff */
[----:B------:R-:W-:-:S03]  /*5a470*/  LEA R12, P2, R4, R26, 0x1 ;  /* 0x0000001a040c7211 */ /* 0x000fc600078408ff */
[----:B------:R-:W-:Y:S01]  /*5a480*/  IMAD R7, R28, 0x2, R8 ;  /* 0x000000021c077824 */ /* 0x000fe200078e0208 */
[----:B------:R-:W-:-:S04]  /*5a490*/  LEA.HI.X.SX32 R13, R4, R0, 0x1, P2 ;  /* 0x00000000040d7211 */ /* 0x000fc800010f0eff */
[----:B------:R-:W-:-:S05]  /*5a4a0*/  LEA R6, R28, R7, 0x1 ;  /* 0x000000071c067211 */ /* 0x000fca00078e08ff */
[----:B------:R-:W-:Y:S01]  /*5a4b0*/  IMAD R5, R28, 0x2, R6 ;  /* 0x000000021c057824 */ /* 0x000fe200078e0206 */
[----:B------:R-:W-:Y:S04]  /*5a4c0*/  STL.64 [R1+0x1358], R6 ;  /* 0x0013580601007387 */ /* 0x000fe80000100a00 */
[----:B------:R0:W-:Y:S02]  /*5a4d0*/  STL.64 [R1+0x208], R12 ;  /* 0x0002080c01007387 */ /* 0x0001e40000100a00 */
[----:B0-----:R-:W-:-:S04]  /*5a4e0*/  LEA R12, P2, R3, R26, 0x1 ;  /* 0x0000001a030c7211 */ /* 0x001fc800078408ff */
[----:B------:R-:W-:Y:S02]  /*5a4f0*/  LEA.HI.X.SX32 R13, R3, R0, 0x1, P2 ;  /* 0x00000000030d7211 */ /* 0x000fe400010f0eff */
[----:B--2---:R-:W-:-:S04]  /*5a500*/  LEA R6, P1, R16, R26, 0x1 ;  /* 0x0000001a10067211 */ /* 0x004fc800078208ff */
[----:B------:R-:W-:-:S05]  /*5a510*/  LEA.HI.X.SX32 R7, R16, R0, 0x1, P1 ;  /* 0x0000000010077211 */ /* 0x000fca00008f0eff */
[----:B------:R0:W-:Y:S04]  /*5a520*/  STL.64 [R1+0x200], R6 ;  /* 0x0002000601007387 */ /* 0x0001e80000100a00 */
[----:B------:R1:W-:Y:S01]  /*5a530*/  STL.64 [R1+0x1f8], R12 ;  /* 0x0001f80c01007387 */ /* 0x0003e20000100a00 */
[CC--:B0-----:R-:W-:Y:S02]  /*5a540*/  LEA R6, P1, R17.reuse, R26.reuse, 0x1 ;  /* 0x0000001a11067211 */ /* 0x0c1fe400078208ff */
[C---:B-1----:R-:W-:Y:S02]  /*5a550*/  LEA R12, P2, R18.reuse, R26, 0x1 ;  /* 0x0000001a120c7211 */ /* 0x042fe400078408ff */
[-C--:B------:R-:W-:Y:S02]  /*5a560*/  LEA.HI.X.SX32 R7, R17, R0.reuse, 0x1, P1 ;  /* 0x0000000011077211 */ /* 0x080fe400008f0eff */
[----:B------:R-:W-:-:S03]  /*5a570*/  LEA.HI.X.SX32 R13, R18, R0, 0x1, P2 ;  /* 0x00000000120d7211 */ /* 0x000fc600010f0eff */
[----:B------:R0:W-:Y:S04]  /*5a580*/  STL.64 [R1+0x1f0], R6 ;  /* 0x0001f00601007387 */ /* 0x0001e80000100a00 */
[----:B------:R1:W-:Y:S01]  /*5a590*/  STL.64 [R1+0x1e8], R12 ;  /* 0x0001e80c01007387 */ /* 0x0003e20000100a00 */
[CC--:B0-----:R-:W-:Y:S02]  /*5a5a0*/  LEA R6, P1, R20.reuse, R26.reuse, 0x1 ;  /* 0x0000001a14067211 */ /* 0x0c1fe400078208ff */
[C---:B-1----:R-:W-:Y:S02]  /*5a5b0*/  LEA R12, P2, R19.reuse, R26, 0x1 ;  /* 0x0000001a130c7211 */ /* 0x042fe400078408ff */
[-C--:B------:R-:W-:Y:S02]  /*5a5c0*/  LEA.HI.X.SX32 R7, R20, R0.reuse, 0x1, P1 ;  /* 0x0000000014077211 */ /* 0x080fe400008f0eff */
[----:B------:R-:W-:-:S03]  /*5a5d0*/  LEA.HI.X.SX32 R13, R19, R0, 0x1, P2 ;  /* 0x00000000130d7211 */ /* 0x000fc600010f0eff */
[----:B------:R-:W-:Y:S04]  /*5a5e0*/  STL.64 [R1+0x1e0], R6 ;  /* 0x0001e00601007387 */ /* 0x000fe80000100a00 */
[----:B------:R0:W-:Y:S04]  /*5a5f0*/  STL.64 [R1+0x1d8], R12 ;  /* 0x0001d80c01007387 */ /* 0x0001e80000100a00 */
[----:B0-----:R-:W2:Y:S01]  /*5a600*/  LDL.LU.64 R12, [R1+0x1360] ;  /* 0x00136000010c7983 */ /* 0x001ea20000300a00 */
[----:B------:R-:W-:-:S04]  /*5a610*/  LEA R6, P1, R21, R26, 0x1 ;  /* 0x0000001a15067211 */ /* 0x000fc800078208ff */
[----:B------:R-:W-:Y:S02]  /*5a620*/  LEA.HI.X.SX32 R7, R21, R0, 0x1, P1 ;  /* 0x0000000015077211 */ /* 0x000fe400008f0eff */
[----:B------:R-:W-:-:S03]  /*5a630*/  LEA R18, P2, R22, R26, 0x1 ;  /* 0x0000001a16127211 */ /* 0x000fc600078408ff */
[----:B------:R0:W-:Y:S01]  /*5a640*/  STL.64 [R1+0x1d0], R6 ;  /* 0x0001d00601007387 */ /* 0x0001e20000100a00 */
[----:B------:R-:W-:Y:S02]  /*5a650*/  LEA.HI.X.SX32 R19, R22, R0, 0x1, P2 ;  /* 0x0000000016137211 */ /* 0x000fe400010f0eff */
[----:B0-----:R-:W-:-:S04]  /*5a660*/  LEA R6, P1, R14, R26, 0x1 ;  /* 0x0000001a0e067211 */ /* 0x001fc800078208ff */
[----:B------:R-:W-:Y:S01]  /*5a670*/  LEA.HI.X.SX32 R7, R14, R0, 0x1, P1 ;  /* 0x000000000e077211 */ /* 0x000fe200008f0eff */
[----:B------:R-:W-:Y:S04]  /*5a680*/  STL.64 [R1+0x1c8], R18 ;  /* 0x0001c81201007387 */ /* 0x000fe80000100a00 */
[----:B------:R0:W-:Y:S01]  /*5a690*/  STL.64 [R1+0x1c0], R6 ;  /* 0x0001c00601007387 */ /* 0x0001e20000100a00 */
[----:B------:R-:W-:-:S05]  /*5a6a0*/  LEA R4, R28, R5, 0x1 ;  /* 0x000000051c047211 */ /* 0x000fca00078e08ff */
[----:B------:R-:W-:Y:S01]  /*5a6b0*/  IMAD R3, R28, 0x2, R4 ;  /* 0x000000021c037824 */ /* 0x000fe200078e0204 */
[CC--:B--2---:R-:W-:Y:S02]  /*5a6c0*/  LEA R20, P2, R13.reuse, R26.reuse, 0x1 ;  /* 0x0000001a0d147211 */ /* 0x0c4fe400078408ff */
[C---:B0-----:R-:W-:Y:S02]  /*5a6d0*/  LEA R6, P1, R12.reuse, R26, 0x1 ;  /* 0x0000001a0c067211 */ /* 0x041fe400078208ff */
        /* <DEDUP_REMOVED lines=25> */
[----:B------:R-:W-:-:S03]  /*5a870*/  LEA.HI.X.SX32 R21, R24, R0, 0x1, P2 ;  /* 0x0000000018157211 */ /* 0x000fc600010f0eff */
[----:B------:R-:W-:Y:S01]  /*5a880*/  IMAD R11, R28, 0x2, R10 ;  /* 0x000000021c0b7824 */ /* 0x000fe200078e020a */
[----:B------:R-:W-:-:S04]  /*5a890*/  LEA R22, P1, R25, R26, 0x1 ;  /* 0x0000001a19167211 */ /* 0x000fc800078208ff */
[----:B------:R-:W-:Y:S04]  /*5a8a0*/  STL.64 [R1+0x1350], R10 ;  /* 0x0013500a01007387 */ /* 0x000fe80000100a00 */
[----:B------:R0:W-:Y:S01]  /*5a8b0*/  STL.64 [R1+0x188], R20 ;  /* 0x0001881401007387 */ /* 0x0001e20000100a00 */
[----:B------:R-:W-:Y:S02]  /*5a8c0*/  LEA.HI.X.SX32 R23, R25, R0, 0x1, P1 ;  /* 0x0000000019177211 */ /* 0x000fe400008f0eff */
[----:B0-----:R-:W-:-:S04]  /*5a8d0*/  LEA R20, P2, R27, R26, 0x1 ;  /* 0x0000001a1b147211 */ /* 0x001fc800078408ff */
[----:B------:R-:W-:Y:S01]  /*5a8e0*/  LEA.HI.X.SX32 R21, R27, R0, 0x1, P2 ;  /* 0x000000001b157211 */ /* 0x000fe200010f0eff */
[----:B------:R0:W-:Y:S01]  /*5a8f0*/  STL.64 [R1+0x180], R22 ;  /* 0x0001801601007387 */ /* 0x0001e20000100a00 */
[----:B------:R-:W-:-:S03]  /*5a900*/  LEA R13, R28, R11, 0x1 ;  /* 0x0000000b1c0d7211 */ /* 0x000fc600078e08ff */
[----:B------:R1:W-:Y:S02]  /*5a910*/  STL.64 [R1+0x178], R20 ;  /* 0x0001781401007387 */ /* 0x0003e40000100a00 */
[----:B------:R-:W-:Y:S01]  /*5a920*/  IMAD R19, R28, 0x2, R13 ;  /* 0x000000021c137824 */ /* 0x000fe200078e020d */
[CC--:B0-----:R-:W-:Y:S02]  /*5a930*/  LEA R22, P1, R29.reuse, R26.reuse, 0x1 ;  /* 0x0000001a1d167211 */ /* 0x0c1fe400078208ff */
[C---:B-1----:R-:W-:Y:S02]  /*5a940*/  LEA R20, P2, R2.reuse, R26, 0x1 ;  /* 0x0000001a02147211 */ /* 0x042fe400078408ff */
[-C--:B------:R-:W-:Y:S02]  /*5a950*/  LEA.HI.X.SX32 R23, R29, R0.reuse, 0x1, P1 ;  /* 0x000000001d177211 */ /* 0x080fe400008f0eff */
[----:B------:R-:W-:Y:S02]  /*5a960*/  LEA.HI.X.SX32 R21, R2, R0, 0x1, P2 ;  /* 0x0000000002157211 */ /* 0x000fe400010f0eff */
[----:B------:R-:W-:-:S03]  /*5a970*/  LEA R24, P1, R8, R26, 0x1 ;  /* 0x0000001a08187211 */ /* 0x000fc600078208ff */
[----:B------:R0:W-:Y:S01]  /*5a980*/  STL.64 [R1+0x168], R20 ;  /* 0x0001681401007387 */ /* 0x0001e20000100a00 */
[----:B------:R-:W-:-:S03]  /*5a990*/  LEA R15, R28, R19, 0x1 ;  /* 0x000000131c0f7211 */ /* 0x000fc600078e08ff */
[----:B------:R2:W-:Y:S01]  /*5a9a0*/  STL.64 [R1+0x170], R22 ;  /* 0x0001701601007387 */ /* 0x0005e20000100a00 */
[----:B------:R-:W-:Y:S01]  /*5a9b0*/  LEA.HI.X.SX32 R25, R8, R0, 0x1, P1 ;  /* 0x0000000008197211 */ /* 0x000fe200008f0eff */
[----:B0-----:R-:W-:-:S04]  /*5a9c0*/  IMAD R20, R28, 0x2, R15 ;  /* 0x000000021c147824 */ /* 0x001fc800078e020f */
[----:B------:R0:W-:Y:S01]  /*5a9d0*/  STL.64 [R1+0x160], R24 ;  /* 0x0001601801007387 */ /* 0x0001e20000100a00 */
[----:B------:R-:W-:Y:S02]  /*5a9e0*/  LEA R2, R28, R20, 0x1 ;  /* 0x000000141c027211 */ /* 0x000fe400078e08ff */
[----:B--2---:R-:W-:-:S04]  /*5a9f0*/  LEA R22, P2, R7, R26, 0x1 ;  /* 0x0000001a07167211 */ /* 0x004fc800078408ff */
[----:B------:R-:W-:Y:S02]  /*5aa00*/  LEA.HI.X.SX32 R23, R7, R0, 0x1, P2 ;  /* 0x0000000007177211 */ /* 0x000fe400010f0eff */
[----:B0-----:R-:W-:-:S03]  /*5aa10*/  LEA R24, P1, R6, R26, 0x1 ;  /* 0x0000001a06187211 */ /* 0x001fc600078208ff */
[----:B------:R0:W-:Y:S01]  /*5aa20*/  STL.64 [R1+0x158], R22 ;  /* 0x0001581601007387 */ /* 0x0001e20000100a00 */
[----:B------:R-:W-:Y:S01]  /*5aa30*/  LEA.HI.X.SX32 R25, R6, R0, 0x1, P1 ;  /* 0x0000000006197211 */ /* 0x000fe200008f0eff */
[----:B------:R-:W-:Y:S01]  /*5aa40*/  IMAD R6, R28, 0x2, R2 ;  /* 0x000000021c067824 */ /* 0x000fe200078e0202 */
[----:B0-----:R-:W-:-:S04]  /*5aa50*/  LEA R22, P2, R5, R26, 0x1 ;  /* 0x0000001a05167211 */ /* 0x001fc800078408ff */
[----:B------:R-:W-:Y:S02]  /*5aa60*/  LEA.HI.X.SX32 R23, R5, R0, 0x1, P2 ;  /* 0x0000000005177211 */ /* 0x000fe400010f0eff */
[----:B------:R-:W-:Y:S01]  /*5aa70*/  LEA R10, P2, R3, R26, 0x1 ;  /* 0x0000001a030a7211 */ /* 0x000fe200078408ff */
[----:B------:R-:W-:Y:S01]  /*5aa80*/  STL.64 [R1+0x150], R24 ;  /* 0x0001501801007387 */ /* 0x000fe20000100a00 */
[----:B------:R-:W-:-:S03]  /*5aa90*/  MOV R7, R11 ;  /* 0x0000000b00077202 */ /* 0x000fc60000000f00 */
[----:B------:R0:W-:Y:S04]  /*5aaa0*/  STL.64 [R1+0x148], R22 ;  /* 0x0001481601007387 */ /* 0x0001e80000100a00 */
[----:B------:R1:W-:Y:S04]  /*5aab0*/  STL [R1+0x134c], R6 ;  /* 0x00134c0601007387 */ /* 0x0003e80000100800 */
[----:B------:R2:W-:Y:S01]  /*5aac0*/  STL [R1+0x138], R10 ;  /* 0x0001380a01007387 */ /* 0x0005e20000100800 */
[----:B0-----:R-:W-:Y:S01]  /*5aad0*/  LEA R22, R28, R6, 0x1 ;  /* 0x000000061c167211 */ /* 0x001fe200078e08ff */
[----:B-1----:R-:W-:-:S02]  /*5aae0*/  IMAD.MOV.U32 R6, RZ, RZ, R10 ;  /* 0x000000ffff067224 */ /* 0x002fc400078e000a */
[----:B--2---:R-:W2:Y:S01]  /*5aaf0*/  LDL.LU.64 R10, [R1+0x1350] ;  /* 0x00135000010a7983 */ /* 0x004ea20000300a00 */
[----:B------:R-:W-:-:S04]  /*5ab00*/  LEA R24, P1, R4, R26, 0x1 ;  /* 0x0000001a04187211 */ /* 0x000fc800078208ff */
[-C--:B------:R-:W-:Y:S02]  /*5ab10*/  LEA.HI.X.SX32 R25, R4, R0.reuse, 0x1, P1 ;  /* 0x0000000004197211 */ /* 0x080fe400008f0eff */
[----:B------:R-:W-:-:S03]  /*5ab20*/  LEA.HI.X.SX32 R7, R3, R0, 0x1, P2 ;  /* 0x0000000003077211 */ /* 0x000fc600010f0eff */
[----:B------:R0:W-:Y:S01]  /*5ab30*/  STL.64 [R1+0x140], R24 ;  /* 0x0001401801007387 */ /* 0x0001e20000100a00 */
[----:B------:R-:W-:-:S03]  /*5ab40*/  LEA R6, P2, R16, R26, 0x1 ;  /* 0x0000001a10067211 */ /* 0x000fc600078408ff */
[----:B------:R1:W-:Y:S01]  /*5ab50*/  STL [R1+0x13c], R7 ;  /* 0x00013c0701007387 */ /* 0x0003e20000100800 */
[C---:B0-----:R-:W-:Y:S02]  /*5ab60*/  LEA R24, P1, R9.reuse, R26, 0x1 ;  /* 0x0000001a09187211 */ /* 0x041fe400078208ff */
[-C--:B-1----:R-:W-:Y:S02]  /*5ab70*/  LEA.HI.X.SX32 R7, R16, R0.reuse, 0x1, P2 ;  /* 0x0000000010077211 */ /* 0x082fe400010f0eff */
        /* <DEDUP_REMOVED lines=13> */
[----:B------:R2:W-:Y:S04]  /*5ac50*/  STL.64 [R1+0x110], R24 ;  /* 0x0001101801007387 */ /* 0x0005e80000100a00 */
[----:B------:R0:W-:Y:S01]  /*5ac60*/  STL.64 [R1+0x108], R6 ;  /* 0x0001080601007387 */ /* 0x0001e20000100a00 */
[CC--:B--2---:R-:W-:Y:S02]  /*5ac70*/  LEA R24, P1, R10.reuse, R26.reuse, 0x1 ;  /* 0x0000001a0a187211 */ /* 0x0c4fe400078208ff */
[C---:B0-----:R-:W-:Y:S02]  /*5ac80*/  LEA R6, P2, R11.reuse, R26, 0x1 ;  /* 0x0000001a0b067211 */ /* 0x041fe400078408ff */
[-C--:B------:R-:W-:Y:S02]  /*5ac90*/  LEA.HI.X.SX32 R25, R10, R0.reuse, 0x1, P1 ;  /* 0x000000000a197211 */ /* 0x080fe400008f0eff */
[----:B------:R-:W-:-:S03]  /*5aca0*/  LEA.HI.X.SX32 R7, R11, R0, 0x1, P2 ;  /* 0x000000000b077211 */ /* 0x000fc600010f0eff */
[----:B------:R-:W-:Y:S04]  /*5acb0*/  STL.64 [R1+0x100], R24 ;  /* 0x0001001801007387 */ /* 0x000fe80000100a00 */
[----:B------:R0:W-:Y:S04]  /*5acc0*/  STL.64 [R1+0xf8], R6 ;  /* 0x0000f80601007387 */ /* 0x0001e80000100a00 */
[----:B0-----:R-:W2:Y:S01]  /*5acd0*/  LDL.LU R6, [R1+0x134c] ;  /* 0x00134c0001067983 */ /* 0x001ea20000300800 */
[----:B------:R-:W-:-:S04]  /*5ace0*/  LEA R24, P1, R13, R26, 0x1 ;  /* 0x0000001a0d187211 */ /* 0x000fc800078208ff */
[----:B------:R-:W-:Y:S02]  /*5acf0*/  LEA.HI.X.SX32 R25, R13, R0, 0x1, P1 ;  /* 0x000000000d197211 */ /* 0x000fe400008f0eff */
[----:B------:R-:W-:-:S03]  /*5ad00*/  LEA R10, P2, R19, R26, 0x1 ;  /* 0x0000001a130a7211 */ /* 0x000fc600078408ff */
[----:B------:R0:W-:Y:S01]  /*5ad10*/  STL.64 [R1+0xf0], R24 ;  /* 0x0000f01801007387 */ /* 0x0001e20000100a00 */
[----:B------:R-:W-:Y:S02]  /*5ad20*/  LEA.HI.X.SX32 R11, R19, R0, 0x1, P2 ;  /* 0x00000000130b7211 */ /* 0x000fe400010f0eff */
[-C--:B------:R-:W-:Y:S02]  /*5ad30*/  LEA R18, P2, R20, R26.reuse, 0x1 ;  /* 0x0000001a14127211 */ /* 0x080fe400078408ff */
[----:B0-----:R-:W-:-:S04]  /*5ad40*/  LEA R24, P1, R15, R26, 0x1 ;  /* 0x0000001a0f187211 */ /* 0x001fc800078208ff */
[-C--:B------:R-:W-:Y:S01]  /*5ad50*/  LEA.HI.X.SX32 R25, R15, R0.reuse, 0x1, P1 ;  /* 0x000000000f197211 */ /* 0x080fe200008f0eff */
[----:B------:R-:W-:Y:S01]  /*5ad60*/  STL.64 [R1+0xe8], R10 ;  /* 0x0000e80a01007387 */ /* 0x000fe20000100a00 */
[----:B------:R-:W-:Y:S01]  /*5ad70*/  LEA.HI.X.SX32 R19, R20, R0, 0x1, P2 ;  /* 0x0000000014137211 */ /* 0x000fe200010f0eff */
[C---:B------:R-:W-:Y:S02]  /*5ad80*/  IMAD R4, R28.reuse, 0x2, R22 ;  /* 0x000000021c047824 */ /* 0x040fe400078e0216 */
[----:B------:R0:W-:Y:S04]  /*5ad90*/  STL.64 [R1+0xe0], R24 ;  /* 0x0000e01801007387 */ /* 0x0001e80000100a00 */
[----:B------:R2:W-:Y:S01]  /*5ada0*/  STL.64 [R1+0xd8], R18 ;  /* 0x0000d81201007387 */ /* 0x0005e20000100a00 */
[----:B------:R-:W-:-:S02]  /*5adb0*/  LEA R21, R28, R4, 0x1 ;  /* 0x000000041c157211 */ /* 0x000fc400078e08ff */
[----:B0-----:R-:W-:-:S04]  /*5adc0*/  LEA R24, P1, R2, R26, 0x1 ;  /* 0x0000001a02187211 */ /* 0x001fc800078208ff */
[----:B------:R-:W-:Y:S02]  /*5add0*/  LEA.HI.X.SX32 R25, R2, R0, 0x1, P1 ;  /* 0x0000000002197211 */ /* 0x000fe400008f0eff */
[----:B------:R-:W-:Y:S01]  /*5ade0*/  LEA R14, P1, R22, R26, 0x1 ;  /* 0x0000001a160e7211 */ /* 0x000fe200078208ff */
[----:B------:R-:W-:-:S03]  /*5adf0*/  IMAD R16, R28, 0x2, R21 ;  /* 0x000000021c107824 */ /* 0x000fc600078e0215 */
[----:B------:R-:W-:Y:S01]  /*5ae00*/  LEA.HI.X.SX32 R15, R22, R0, 0x1, P1 ;  /* 0x00000000160f7211 */ /* 0x000fe200008f0eff */
[----:B------:R-:W-:Y:S01]  /*5ae10*/  STL.64 [R1+0xd0], R24 ;  /* 0x0000d01801007387 */ /* 0x000fe20000100a00 */
[----:B------:R-:W-:-:S05]  /*5ae20*/  LEA R8, R28, R16, 0x1 ;  /* 0x000000101c087211 */ /* 0x000fca00078e08ff */
[----:B------:R-:W-:-:S05]  /*5ae30*/  IMAD R12, R28, 0x2, R8 ;  /* 0x000000021c0c7824 */ /* 0x000fca00078e0208 */
[----:B------:R-:W-:-:S05]  /*5ae40*/  LEA R3, R28, R12, 0x1 ;  /* 0x0000000c1c037211 */ /* 0x000fca00078e08ff */
[----:B------:R-:W-:-:S05]  /*5ae50*/  IMAD R5, R28, 0x2, R3 ;  /* 0x000000021c057824 */ /* 0x000fca00078e0203 */
[----:B------:R-:W-:-:S05]  /*5ae60*/  LEA R10, R28, R5, 0x1 ;  /* 0x000000051c0a7211 */ /* 0x000fca00078e08ff */
[----:B------:R-:W-:-:S05]  /*5ae70*/  IMAD R7, R28, 0x2, R10 ;  /* 0x000000021c077824 */ /* 0x000fca00078e020a */
[----:B------:R-:W-:-:S05]  /*5ae80*/  LEA R2, R28, R7, 0x1 ;  /* 0x000000071c027211 */ /* 0x000fca00078e08ff */
[----:B------:R-:W-:Y:S01]  /*5ae90*/  IMAD R9, R28, 0x2, R2 ;  /* 0x000000021c097824 */ /* 0x000fe200078e0202 */
        /* <DEDUP_REMOVED lines=16> */
[CC--:B0-----:R-:W-:Y:S02]  /*5afa0*/  LEA R18, P2, R12.reuse, R26.reuse, 0x1 ;  /* 0x0000001a0c127211 */ /* 0x0c1fe400078408ff */
[C---:B-1----:R-:W-:Y:S02]  /*5afb0*/  LEA R14, P1, R3.reuse, R26, 0x1 ;  /* 0x0000001a030e7211 */ /* 0x042fe400078208ff */
[-C--:B------:R-:W-:Y:S02]  /*5afc0*/  LEA.HI.X.SX32 R19, R12, R0.reuse, 0x1, P2 ;  /* 0x000000000c137211 */ /* 0x080fe400010f0eff */
[----:B------:R-:W-:-:S02]  /*5afd0*/  LEA.HI.X.SX32 R15, R3, R0, 0x1, P1 ;  /* 0x00000000030f7211 */ /* 0x000fc400008f0eff */
[C---:B------:R-:W-:Y:S01]  /*5afe0*/  LEA R16, P2, R5.reuse, R26, 0x1 ;  /* 0x0000001a05107211 */ /* 0x040fe200078408ff */
[----:B------:R-:W-:Y:S03]  /*5aff0*/  STL.64 [R1+0x98], R18 ;  /* 0x0000981201007387 */ /* 0x000fe60000100a00 */
[----:B------:R-:W-:Y:S01]  /*5b000*/  LEA.HI.X.SX32 R17, R5, R0, 0x1, P2 ;  /* 0x0000000005117211 */ /* 0x000fe200010f0eff */
[----:B------:R0:W-:Y:S01]  /*5b010*/  STL.64 [R1+0x90], R14 ;  /* 0x0000900e01007387 */ /* 0x0001e20000100a00 */
[----:B------:R-:W-:-:S04]  /*5b020*/  LEA R12, P2, R7, R26, 0x1 ;  /* 0x0000001a070c7211 */ /* 0x000fc800078408ff */
[----:B------:R-:W-:Y:S02]  /*5b030*/  LEA.HI.X.SX32 R13, R7, R0, 0x1, P2 ;  /* 0x00000000070d7211 */ /* 0x000fe400010f0eff */
[----:B0-----:R-:W-:-:S04]  /*5b040*/  LEA R14, P1, R10, R26, 0x1 ;  /* 0x0000001a0a0e7211 */ /* 0x001fc800078208ff */
[----:B------:R-:W-:Y:S01]  /*5b050*/  LEA.HI.X.SX32 R15, R10, R0, 0x1, P1 ;  /* 0x000000000a0f7211 */ /* 0x000fe200008f0eff */
[----:B------:R-:W-:Y:S01]  /*5b060*/  STL.64 [R1+0x88], R16 ;  /* 0x0000881001007387 */ /* 0x000fe20000100a00 */
[----:B------:R-:W-:-:S03]  /*5b070*/  LEA R4, R28, R9, 0x1 ;  /* 0x000000091c047211 */ /* 0x000fc600078e08ff */
[----:B------:R0:W-:Y:S04]  /*5b080*/  STL.64 [R1+0x80], R14 ;  /* 0x0000800e01007387 */ /* 0x0001e80000100a00 */
[----:B------:R1:W-:Y:S01]  /*5b090*/  STL.64 [R1+0x78], R12 ;  /* 0x0000780c01007387 */ /* 0x0003e20000100a00 */
[----:B------:R-:W-:Y:S01]  /*5b0a0*/  IMAD R6, R28, 0x2, R4 ;  /* 0x000000021c067824 */ /* 0x000fe200078e0204 */
[CC--:B0-----:R-:W-:Y:S02]  /*5b0b0*/  LEA R14, P1, R2.reuse, R26.reuse, 0x1 ;  /* 0x0000001a020e7211 */ /* 0x0c1fe400078208ff */
[----:B-1----:R-:W-:Y:S02]  /*5b0c0*/  LEA R12, P2, R9, R26, 0x1 ;  /* 0x0000001a090c7211 */ /* 0x002fe400078408ff */
[----:B------:R-:W-:-:S02]  /*5b0d0*/  LEA.HI.X.SX32 R15, R2, R0, 0x1, P1 ;  /* 0x00000000020f7211 */ /* 0x000fc400008f0eff */
[----:B------:R-:W-:Y:S02]  /*5b0e0*/  LEA.HI.X.SX32 R13, R9, R0, 0x1, P2 ;  /* 0x00000000090d7211 */ /* 0x000fe400010f0eff */
[----:B------:R-:W-:Y:S01]  /*5b0f0*/  LEA R10, P1, R4, R26, 0x1 ;  /* 0x0000001a040a7211 */ /* 0x000fe200078208ff */
[----:B------:R-:W-:Y:S01]  /*5b100*/  STL.64 [R1+0x70], R14 ;  /* 0x0000700e01007387 */ /* 0x000fe20000100a00 */
[----:B------:R-:W-:-:S03]  /*5b110*/  LEA R8, R28, R6, 0x1 ;  /* 0x000000061c087211 */ /* 0x000fc600078e08ff */
[----:B------:R0:W-:Y:S01]  /*5b120*/  STL.64 [R1+0x68], R12 ;  /* 0x0000680c01007387 */ /* 0x0001e20000100a00 */
[----:B------:R-:W-:Y:S01]  /*5b130*/  LEA.HI.X.SX32 R11, R4, R0, 0x1, P1 ;  /* 0x00000000040b7211 */ /* 0x000fe200008f0eff */
[----:B------:R-:W-:Y:S01]  /*5b140*/  IMAD R3, R28, 0x2, R8 ;  /* 0x000000021c037824 */ /* 0x000fe200078e0208 */
[----:B0-----:R-:W-:-:S04]  /*5b150*/  LEA R12, P2, R6, R26, 0x1 ;  /* 0x0000001a060c7211 */ /* 0x001fc800078408ff */
[----:B------:R-:W-:Y:S01]  /*5b160*/  LEA.HI.X.SX32 R13, R6, R0, 0x1, P2 ;  /* 0x00000000060d7211 */ /* 0x000fe200010f0eff */
[----:B------:R0:W-:Y:S04]  /*5b170*/  STL.64 [R1+0x60], R10 ;  /* 0x0000600a01007387 */ /* 0x0001e80000100a00 */
[----:B------:R1:W-:Y:S01]  /*5b180*/  STL.64 [R1+0x58], R12 ;  /* 0x0000580c01007387 */ /* 0x0003e20000100a00 */
[CC--:B0-----:R-:W-:Y:S02]  /*5b190*/  LEA R10, P1, R8.reuse, R26.reuse, 0x1 ;  /* 0x0000001a080a7211 */ /* 0x0c1fe400078208ff */
[----:B-1----:R-:W-:Y:S02]  /*5b1a0*/  LEA R12, P2, R3, R26, 0x1 ;  /* 0x0000001a030c7211 */ /* 0x002fe400078408ff */
[----:B------:R-:W-:-:S02]  /*5b1b0*/  LEA.HI.X.SX32 R11, R8, R0, 0x1, P1 ;  /* 0x00000000080b7211 */ /* 0x000fc400008f0eff */
[----:B------:R-:W-:-:S03]  /*5b1c0*/  LEA.HI.X.SX32 R13, R3, R0, 0x1, P2 ;  /* 0x00000000030d7211 */ /* 0x000fc600010f0eff */
[----:B------:R0:W-:Y:S04]  /*5b1d0*/  STL.64 [R1+0x50], R10 ;  /* 0x0000500a01007387 */ /* 0x0001e80000100a00 */
[----:B------:R-:W-:Y:S04]  /*5b1e0*/  STL.64 [R1+0x48], R12 ;  /* 0x0000480c01007387 */ /* 0x000fe80000100a00 */
[----:B------:R-:W2:Y:S01]  /*5b1f0*/  LDL.LU R23, [R1+0x2ac] ;  /* 0x0002ac0001177983 */ /* 0x000ea20000300800 */
[----:B------:R-:W-:-:S05]  /*5b200*/  LEA R5, R28, R3, 0x1 ;  /* 0x000000031c057211 */ /* 0x000fca00078e08ff */
[----:B------:R-:W-:Y:S01]  /*5b210*/  IMAD R7, R28, 0x2, R5 ;  /* 0x000000021c077824 */ /* 0x000fe200078e0205 */
[----:B0-----:R-:W-:-:S04]  /*5b220*/  LEA R10, P1, R5, R26, 0x1 ;  /* 0x0000001a050a7211 */ /* 0x001fc800078208ff */
[C---:B------:R-:W-:Y:S02]  /*5b230*/  LEA R2, R28.reuse, R7, 0x1 ;  /* 0x000000071c027211 */ /* 0x040fe400078e08ff */
[----:B------:R-:W-:Y:S02]  /*5b240*/  LEA R8, P2, R7, R26, 0x1 ;  /* 0x0000001a07087211 */ /* 0x000fe400078408ff */
[-C--:B------:R-:W-:Y:S01]  /*5b250*/  LEA.HI.X.SX32 R11, R5, R0.reuse, 0x1, P1 ;  /* 0x00000000050b7211 */ /* 0x080fe200008f0eff */
[----:B------:R-:W-:Y:S01]  /*5b260*/  IMAD R4, R28, 0x2, R2 ;  /* 0x000000021c047824 */ /* 0x000fe200078e0202 */
[----:B------:R-:W-:-:S03]  /*5b270*/  LEA.HI.X.SX32 R9, R7, R0, 0x1, P2 ;  /* 0x0000000007097211 */ /* 0x000fc600010f0eff */
[----:B------:R0:W-:Y:S01]  /*5b280*/  STL.64 [R1+0x40], R10 ;  /* 0x0000400a01007387 */ /* 0x0001e20000100a00 */
[----:B------:R-:W-:-:S03]  /*5b290*/  LEA R6, R28, R4, 0x1 ;  /* 0x000000041c067211 */ /* 0x000fc600078e08ff */
[----:B------:R1:W-:Y:S02]  /*5b2a0*/  STL.64 [R1+0x38], R8 ;  /* 0x0000380801007387 */ /* 0x0003e40000100a00 */
[----:B------:R-:W-:Y:S01]  /*5b2b0*/  IMAD R3, R28, 0x2, R6 ;  /* 0x000000021c037824 */ /* 0x000fe200078e0206 */
[-C--:B0-----:R-:W-:Y:S02]  /*5b2c0*/  LEA R10, P1, R2, R26.reuse, 0x1 ;  /* 0x0000001a020a7211 */ /* 0x081fe400078208ff */
[----:B-1----:R-:W-:Y:S02]  /*5b2d0*/  LEA R8, P2, R4, R26, 0x1 ;  /* 0x0000001a04087211 */ /* 0x002fe400078408ff */
[-C--:B------:R-:W-:Y:S02]  /*5b2e0*/  LEA.HI.X.SX32 R11, R2, R0.reuse, 0x1, P1 ;  /* 0x00000000020b7211 */ /* 0x080fe400008f0eff */
[----:B------:R-:W-:Y:S02]  /*5b2f0*/  LEA.HI.X.SX32 R9, R4, R0, 0x1, P2 ;  /* 0x0000000004097211 */ /* 0x000fe400010f0eff */
[C---:B------:R-:W-:Y:S01]  /*5b300*/  LEA R5, R28.reuse, R3, 0x1 ;  /* 0x000000031c057211 */ /* 0x040fe200078e08ff */
[----:B------:R0:W-:Y:S04]  /*5b310*/  STL.64 [R1+0x30], R10 ;  /* 0x0000300a01007387 */ /* 0x0001e80000100a00 */
[----:B------:R1:W-:Y:S01]  /*5b320*/  STL.64 [R1+0x28], R8 ;  /* 0x0000280801007387 */ /* 0x0003e20000100a00 */
[----:B------:R-:W-:Y:S01]  /*5b330*/  IMAD R2, R28, 0x2, R5 ;  /* 0x000000021c027824 */ /* 0x000fe200078e0205 */
[----:B0-----:R-:W-:-:S02]  /*5b340*/  LEA R10, P1, R6, R26, 0x1 ;  /* 0x0000001a060a7211 */ /* 0x001fc400078208ff */
[C---:B-1----:R-:W-:Y:S02]  /*5b350*/  LEA R8, P2, R3.reuse, R26, 0x1 ;  /* 0x0000001a03087211 */ /* 0x042fe400078408ff */
[-C--:B------:R-:W-:Y:S02]  /*5b360*/  LEA.HI.X.SX32 R11, R6, R0.reuse, 0x1, P1 ;  /* 0x00000000060b7211 */ /* 0x080fe400008f0eff */
[----:B------:R-:W-:Y:S02]  /*5b370*/  LEA.HI.X.SX32 R9, R3, R0, 0x1, P2 ;  /* 0x0000000003097211 */ /* 0x000fe400010f0eff */
[C---:B------:R-:W-:Y:S01]  /*5b380*/  LEA R4, R28.reuse, R2, 0x1 ;  /* 0x000000021c047211 */ /* 0x040fe200078e08ff */
[----:B------:R0:W-:Y:S04]  /*5b390*/  STL.64 [R1+0x20], R10 ;  /* 0x0000200a01007387 */ /* 0x0001e80000100a00 */
[----:B------:R1:W-:Y:S01]  /*5b3a0*/  STL.64 [R1+0x18], R8 ;  /* 0x0000180801007387 */ /* 0x0003e20000100a00 */
[----:B------:R-:W-:Y:S01]  /*5b3b0*/  IMAD R3, R28, 0x2, R4 ;  /* 0x000000021c037824 */ /* 0x000fe200078e0204 */
[----:B0-----:R-:W-:-:S02]  /*5b3c0*/  LEA R10, P1, R5, R26, 0x1 ;  /* 0x0000001a050a7211 */ /* 0x001fc400078208ff */
[----:B-1----:R-:W-:Y:S02]  /*5b3d0*/  LEA R8, P2, R2, R26, 0x1 ;  /* 0x0000001a02087211 */ /* 0x002fe400078408ff */
[----:B------:R-:W-:Y:S02]  /*5b3e0*/  LEA.HI.X.SX32 R11, R5, R0, 0x1, P1 ;  /* 0x00000000050b7211 */ /* 0x000fe400008f0eff */
[----:B------:R-:W-:Y:S02]  /*5b3f0*/  LEA R6, P1, R4, R26, 0x1 ;  /* 0x0000001a04067211 */ /* 0x000fe400078208ff */
[----:B------:R-:W-:Y:S02]  /*5b400*/  LEA.HI.X.SX32 R9, R2, R0, 0x1, P2 ;  /* 0x0000000002097211 */ /* 0x000fe400010f0eff */
[----:B------:R-:W-:Y:S02]  /*5b410*/  LEA R2, P2, R3, R26, 0x1 ;  /* 0x0000001a03027211 */ /* 0x000fe400078408ff */
[----:B------:R-:W-:Y:S01]  /*5b420*/  LEA.HI.X.SX32 R7, R4, R0, 0x1, P1 ;  /* 0x0000000004077211 */ /* 0x000fe200008f0eff */
[----:B------:R-:W-:Y:S01]  /*5b430*/  STL.64 [R1+0x10], R10 ;  /* 0x0000100a01007387 */ /* 0x000fe20000100a00 */
[----:B------:R-:W-:-:S02]  /*5b440*/  LEA R5, R28, R3, 0x1 ;  /* 0x000000031c057211 */ /* 0x000fc400078e08ff */
[----:B------:R-:W-:Y:S01]  /*5b450*/  LEA.HI.X.SX32 R3, R3, R0, 0x1, P2 ;  /* 0x0000000003037211 */ /* 0x000fe200010f0eff */
[----:B------:R-:W-:Y:S01]  /*5b460*/  STL.64 [R1+0x8], R8 ;  /* 0x0000080801007387 */ /* 0x000fe20000100a00 */
[----:B------:R-:W-:-:S03]  /*5b470*/  LEA R4, P1, R5, R26, 0x1 ;  /* 0x0000001a05047211 */ /* 0x000fc600078208ff */
[----:B------:R0:W-:Y:S04]  /*5b480*/  STL.64 [R1], R6 ;  /* 0x0000000601007387 */ /* 0x0001e80000100a00 */
[----:B------:R-:W-:Y:S04]  /*5b490*/  STL [R1+0xf48], R2 ;  /* 0x000f480201007387 */ /* 0x000fe80000100800 */
[----:B------:R-:W-:Y:S04]  /*5b4a0*/  STL [R1+0x1288], R2 ;  /* 0x0012880201007387 */ /* 0x000fe80000100800 */
[----:B------:R-:W-:Y:S01]  /*5b4b0*/  STL [R1+0x128c], R2 ;  /* 0x00128c0201007387 */ /* 0x000fe20000100800 */
[----:B0-----:R-:W-:-:S03]  /*5b4c0*/  IMAD R7, R28, 0x2, R5 ;  /* 0x000000021c077824 */ /* 0x001fc600078e0205 */
[----:B------:R-:W-:Y:S01]  /*5b4d0*/  STL [R1+0xf34], R3 ;  /* 0x000f340301007387 */ /* 0x000fe20000100800 */
[----:B------:R-:W-:-:S03]  /*5b4e0*/  LEA.HI.X.SX32 R5, R5, R0, 0x1, P1 ;  /* 0x0000000005057211 */ /* 0x000fc600008f0eff */
[----:B------:R-:W-:Y:S04]  /*5b4f0*/  STL [R1+0x1238], R3 ;  /* 0x0012380301007387 */ /* 0x000fe80000100800 */
[----:B------:R-:W-:Y:S01]  /*5b500*/  STL [R1+0x12d0], R3 ;  /* 0x0012d00301007387 */ /* 0x000fe20000100800 */
[----:B------:R-:W-:-:S03]  /*5b510*/  LEA R6, P1, R7, R26, 0x1 ;  /* 0x0000001a07067211 */ /* 0x000fc600078208ff */
[----:B------:R-:W-:Y:S01]  /*5b520*/  STL [R1+0x12d8], R3 ;  /* 0x0012d80301007387 */ /* 0x000fe20000100800 */
[----:B------:R-:W-:-:S03]  /*5b530*/  LEA R9, R28, R7, 0x1 ;  /* 0x000000071c097211 */ /* 0x000fc600078e08ff */
[----:B------:R-:W-:Y:S04]  /*5b540*/  STL [R1+0x1228], R4 ;  /* 0x0012280401007387 */ /* 0x000fe80000100800 */
[----:B------:R-:W-:Y:S04]  /*5b550*/  STL [R1+0x12dc], R4 ;  /* 0x0012dc0401007387 */ /* 0x000fe80000100800 */
[----:B------:R-:W-:Y:S01]  /*5b560*/  STL [R1+0x12e4], R4 ;  /* 0x0012e40401007387 */ /* 0x000fe20000100800 */
[----:B------:R-:W-:-:S03]  /*5b570*/  LEA.HI.X.SX32 R7, R7, R0, 0x1, P1 ;  /* 0x0000000007077211 */ /* 0x000fc600008f0eff */
[----:B------:R-:W-:Y:S01]  /*5b580*/  STL [R1+0x12ec], R4 ;  /* 0x0012ec0401007387 */ /* 0x000fe20000100800 */
[----:B------:R-:W-:-:S03]  /*5b590*/  LEA R8, P1, R9, R26, 0x1 ;  /* 0x0000001a09087211 */ /* 0x000fc600078208ff */
[----:B------:R-:W-:Y:S01]  /*5b5a0*/  STL [R1+0x12f4], R4 ;  /* 0x0012f40401007387 */ /* 0x000fe20000100800 */
[----:B------:R-:W-:-:S03]  /*5b5b0*/  IMAD R11, R28, 0x2, R9 ;  /* 0x000000021c0b7824 */ /* 0x000fc600078e0209 */
[----:B------:R-:W-:Y:S04]  /*5b5c0*/  STL [R1+0xf30], R5 ;  /* 0x000f300501007387 */ /* 0x000fe80000100800 */
[----:B------:R-:W-:Y:S04]  /*5b5d0*/  STL [R1+0x1298], R5 ;  /* 0x0012980501007387 */ /* 0x000fe80000100800 */
[----:B------:R-:W-:Y:S01]  /*5b5e0*/  STL [R1+0x129c], R5 ;  /* 0x00129c0501007387 */ /* 0x000fe20000100800 */
[----:B------:R-:W-:-:S03]  /*5b5f0*/  LEA.HI.X.SX32 R9, R9, R0, 0x1, P1 ;  /* 0x0000000009097211 */ /* 0x000fc600008f0eff */
        /* <DEDUP_REMOVED lines=34> */
[----:B------:R-:W-:Y:S04]  /*5b820*/  STL.64 [R1+0x1260], R12 ;  /* 0x0012600c01007387 */ /* 0x000fe80000100a00 */
[----:B------:R-:W-:Y:S04]  /*5b830*/  STL [R1+0x132c], R12 ;  /* 0x00132c0c01007387 */ /* 0x000fe80000100800 */
[----:B------:R-:W-:Y:S01]  /*5b840*/  STL [R1+0xf98], R14 ;  /* 0x000f980e01007387 */ /* 0x000fe20000100800 */
[----:B------:R-:W-:-:S03]  /*5b850*/  LEA R21, R28, R19, 0x1 ;  /* 0x000000131c157211 */ /* 0x000fc600078e08ff */
[----:B------:R-:W-:Y:S01]  /*5b860*/  STL [R1+0xf1c], R15 ;  /* 0x000f1c0f01007387 */ /* 0x000fe20000100800 */
[----:B------:R-:W-:-:S03]  /*5b870*/  LEA.HI.X.SX32 R19, R19, R0, 0x1, P1 ;  /* 0x0000000013137211 */ /* 0x000fc600008f0eff */
[----:B------:R-:W-:Y:S04]  /*5b880*/  STL.64 [R1+0x1268], R14 ;  /* 0x0012680e01007387 */ /* 0x000fe80000100a00 */
[----:B------:R-:W-:Y:S04]  /*5b890*/  STL [R1+0x12fc], R14 ;  /* 0x0012fc0e01007387 */ /* 0x000fe80000100800 */
[----:B------:R-:W-:Y:S04]  /*5b8a0*/  STL [R1+0x1334], R14 ;  /* 0x0013340e01007387 */ /* 0x000fe80000100800 */
[----:B------:R-:W-:Y:S04]  /*5b8b0*/  STL [R1+0xfa8], R16 ;  /* 0x000fa81001007387 */ /* 0x000fe80000100800 */
[----:B------:R-:W-:Y:S04]  /*5b8c0*/  STL [R1+0xf18], R17 ;  /* 0x000f181101007387 */ /* 0x000fe80000100800 */
[----:B------:R-:W-:Y:S04]  /*5b8d0*/  STL.64 [R1+0x1270], R16 ;  /* 0x0012701001007387 */ /* 0x000fe80000100a00 */
[----:B------:R-:W-:Y:S04]  /*5b8e0*/  STL [R1+0x133c], R16 ;  /* 0x00133c1001007387 */ /* 0x000fe80000100800 */
[----:B------:R-:W-:Y:S01]  /*5b8f0*/  STL [R1+0xfb8], R18 ;  /* 0x000fb81201007387 */ /* 0x000fe20000100800 */
[----:B------:R-:W-:-:S03]  /*5b900*/  LEA R20, P1, R21, R26, 0x1 ;  /* 0x0000001a15147211 */ /* 0x000fc600078208ff */
[----:B------:R-:W-:Y:S04]  /*5b910*/  STL [R1+0xf14], R19 ;  /* 0x000f141301007387 */ /* 0x000fe80000100800 */
[----:B------:R-:W-:Y:S01]  /*5b920*/  STL.64 [R1+0x1280], R18 ;  /* 0x0012801201007387 */ /* 0x000fe20000100a00 */
[----:B--2---:R-:W-:Y:S01]  /*5b930*/  FSETP.NEU.AND P2, PT, R23, RZ, PT ;  /* 0x000000ff1700720b */ /* 0x004fe20003f4d000 */
[C---:B------:R-:W-:Y:S02]  /*5b940*/  IMAD R23, R28.reuse, 0x2, R21 ;  /* 0x000000021c177824 */ /* 0x040fe400078e0215 */
[----:B------:R0:W-:Y:S01]  /*5b950*/  STL [R1+0x1344], R18 ;  /* 0x0013441201007387 */ /* 0x0001e20000100800 */
[----:B------:R-:W-:Y:S02]  /*5b960*/  LEA.HI.X.SX32 R21, R21, R0, 0x1, P1 ;  /* 0x0000000015157211 */ /* 0x000fe400008f0eff */
[C---:B------:R-:W-:Y:S01]  /*5b970*/  LEA R27, R28.reuse, R23, 0x1 ;  /* 0x000000171c1b7211 */ /* 0x040fe200078e08ff */
[----:B0-----:R-:W0:Y:S04]  /*5b980*/  S2R R18, SR_TID.X ;  /* 0x0000000000127919 */ /* 0x001e280000002100 */
[----:B------:R-:W-:Y:S01]  /*5b990*/  STL [R1+0xfc8], R20 ;  /* 0x000fc81401007387 */ /* 0x000fe20000100800 */
[----:B------:R-:W-:-:S03]  /*5b9a0*/  IMAD R25, R28, 0x2, R27 ;  /* 0x000000021c197824 */ /* 0x000fc600078e021b */
[----:B------:R1:W-:Y:S04]  /*5b9b0*/  STL [R1+0x12e8], R20 ;  /* 0x0012e81401007387 */ /* 0x0003e80000100800 */
[----:B------:R-:W-:Y:S04]  /*5b9c0*/  STL [R1+0xf10], R21 ;  /* 0x000f101501007387 */ /* 0x000fe80000100800 */
[----:B------:R-:W-:Y:S04]  /*5b9d0*/  STL [R1+0x11f8], R21 ;  /* 0x0011f81501007387 */ /* 0x000fe80000100800 */
[----:B------:R2:W-:Y:S04]  /*5b9e0*/  STL [R1+0x1348], R21 ;  /* 0x0013481501007387 */ /* 0x0005e80000100800 */
[----:B------:R-:W3:Y:S04]  /*5b9f0*/  LDL.LU R28, [R1+0x4b8] ;  /* 0x0004b800011c7983 */ /* 0x000ee80000300800 */
[----:B------:R-:W4:Y:S04]  /*5ba00*/  LDL.LU R16, [R1+0x4ac] ;  /* 0x0004ac0001107983 */ /* 0x000f280000300800 */
[----:B------:R-:W5:Y:S04]  /*5ba10*/  LDL.LU R14, [R1+0x4a4] ;  /* 0x0004a400010e7983 */ /* 0x000f680000300800 */
[----:B------:R-:W4:Y:S04]  /*5ba20*/  LDL.LU R12, [R1+0x49c] ;  /* 0x00049c00010c7983 */ /* 0x000f280000300800 */
[----:B------:R-:W4:Y:S04]  /*5ba30*/  LDL.LU R11, [R1+0x494] ;  /* 0x00049400010b7983 */ /* 0x000f280000300800 */
[----:B------:R-:W4:Y:S04]  /*5ba40*/  LDL.LU R10, [R1+0x48c] ;  /* 0x00048c00010a7983 */ /* 0x000f280000300800 */
[----:B------:R-:W4:Y:S01]  /*5ba50*/  LDL.LU R8, [R1+0x484] ;  /* 0x0004840001087983 */ /* 0x000f220000300800 */
[----:B------:R-:W-:-:S03]  /*5ba60*/  LEA R22, P1, R23, R26, 0x1 ;  /* 0x0000001a17167211 */ /* 0x000fc600078208ff */
[----:B------:R-:W4:Y:S04]  /*5ba70*/  LDL.LU R7, [R1+0x47c] ;  /* 0x00047c0001077983 */ /* 0x000f280000300800 */
[----:B------:R-:W4:Y:S01]  /*5ba80*/  LDL.LU R5, [R1+0x474] ;  /* 0x0004740001057983 */ /* 0x000f220000300800 */
[----:B0-----:R-:W-:-:S03]  /*5ba90*/  SHF.R.U32.HI R29, RZ, 0x1, R18 ;  /* 0x00000001ff1d7819 */ /* 0x001fc60000011612 */
[----:B-1----:R-:W4:Y:S01]  /*5baa0*/  LDL.LU R20, [R1+0x45c] ;  /* 0x00045c0001147983 */ /* 0x002f220000300800 */
[----:B--2---:R-:W-:-:S03]  /*5bab0*/  LOP3.LUT R21, R18, 0xe0, RZ, 0xc0, !PT ;  /* 0x000000e012157812 */ /* 0x004fc600078ec0ff */
[----:B------:R-:W2:Y:S01]  /*5bac0*/  LDL.LU R19, [R1+0x454] ;  /* 0x0004540001137983 */ /* 0x000ea20000300800 */
[----:B------:R-:W-:-:S03]  /*5bad0*/  SHF.L.U32 R18, R18, 0x4, RZ ;  /* 0x0000000412127819 */ /* 0x000fc600000006ff */
[----:B------:R-:W2:Y:S01]  /*5bae0*/  LDL.LU R17, [R1+0x44c] ;  /* 0x00044c0001117983 */ /* 0x000ea20000300800 */
[----:B------:R-:W-:-:S03]  /*5baf0*/  LEA.HI.X.SX32 R23, R23, R0, 0x1, P1 ;  /* 0x0000000017177211 */ /* 0x000fc600008f0eff */
[----:B------:R-:W2:Y:S01]  /*5bb00*/  LDL.LU R15, [R1+0x444] ;  /* 0x00044400010f7983 */ /* 0x000ea20000300800 */
[----:B------:R-:W-:-:S03]  /*5bb10*/  LEA R24, P1, R25, R26, 0x1 ;  /* 0x0000001a19187211 */ /* 0x000fc600078208ff */
[----:B------:R-:W2:Y:S01]  /*5bb20*/  LDL.LU R13, [R1+0x43c] ;  /* 0x00043c00010d7983 */ /* 0x000ea20000300800 */
[----:B------:R-:W-:-:S03]  /*5bb30*/  LOP3.LUT R18, R18, 0x70, RZ, 0xc0, !PT ;  /* 0x0000007012127812 */ /* 0x000fc600078ec0ff */
[----:B------:R-:W2:Y:S04]  /*5bb40*/  LDL.LU R9, [R1+0x434] ;  /* 0x0004340001097983 */ /* 0x000ea80000300800 */
[----:B------:R-:W2:Y:S01]  /*5bb50*/  LDL.LU R6, [R1+0x42c] ;  /* 0x00042c0001067983 */ /* 0x000ea20000300800 */
[----:B------:R-:W-:-:S03]  /*5bb60*/  LEA.HI.X.SX32 R25, R25, R0, 0x1, P1 ;  /* 0x0000000019197211 */ /* 0x000fc600008f0eff */
[----:B------:R-:W2:Y:S04]  /*5bb70*/  LDL.LU R4, [R1+0x424] ;  /* 0x0004240001047983 */ /* 0x000ea80000300800 */
[----:B------:R-:W2:Y:S04]  /*5bb80*/  LDL.LU R3, [R1+0x41c] ;  /* 0x00041c0001037983 */ /* 0x000ea80000300800 */
[----:B------:R-:W2:Y:S01]  /*5bb90*/  LDL.LU R2, [R1+0x414] ;  /* 0x0004140001027983 */ /* 0x000ea20000300800 */
[----:B------:R-:W-:-:S03]  /*5bba0*/  IMAD R18, R21, 0x4, R18 ;  /* 0x0000000415127824 */ /* 0x000fc600078e0212 */
[----:B------:R-:W-:Y:S04]  /*5bbb0*/  STL [R1+0xfd8], R22 ;  /* 0x000fd81601007387 */ /* 0x000fe80000100800 */
[----:B------:R-:W-:Y:S04]  /*5bbc0*/  STL [R1+0xf0c], R23 ;  /* 0x000f0c1701007387 */ /* 0x000fe80000100800 */
[----:B------:R0:W-:Y:S04]  /*5bbd0*/  STL.64 [R1+0x1290], R22 ;  /* 0x0012901601007387 */ /* 0x0001e80000100a00 */
[----:B0-----:R-:W2:Y:S04]  /*5bbe0*/  LDL.LU R23, [R1+0x464] ;  /* 0x0004640001177983 */ /* 0x001ea80000300800 */
[----:B------:R-:W2:Y:S04]  /*5bbf0*/  LDL.LU R21, [R1+0x1348] ;  /* 0x0013480001157983 */ /* 0x000ea80000300800 */
[----:B------:R0:W-:Y:S04]  /*5bc00*/  STL [R1+0xf08], R25 ;  /* 0x000f081901007387 */ /* 0x0001e80000100800 */
[----:B0-----:R-:W2:Y:S01]  /*5bc10*/  LDL.LU R25, [R1+0x4b0] ;  /* 0x0004b00001197983 */ /* 0x001ea20000300800 */
[----:B------:R-:W-:-:S02]  /*5bc20*/  LOP3.LUT R29, R29, 0xc, RZ, 0xc0, !PT ;  /* 0x0000000c1d1d7812 */ /* 0x000fc400078ec0ff */
[----:B------:R-:W-:Y:S02]  /*5bc30*/  LEA R26, P1, R27, R26, 0x1 ;  /* 0x0000001a1b1a7211 */ /* 0x000fe400078208ff */
[----:B------:R-:W-:Y:S02]  /*5bc40*/  IADD3 R18, R29, R18, RZ ;  /* 0x000000121d127210 */ /* 0x000fe40007ffe0ff */
[----:B------:R-:W-:-:S03]  /*5bc50*/  LEA.HI.X.SX32 R27, R27, R0, 0x1, P1 ;  /* 0x000000001b1b7211 */ /* 0x000fc600008f0eff */
[----:B------:R0:W-:Y:S04]  /*5bc60*/  STL [R1+0x2ac], R18 ;  /* 0x0002ac1201007387 */ /* 0x0001e80000100800 */
[----:B0-----:R-:W4:Y:S04]  /*5bc70*/  LDL.LU R18, [R1+0x1344] ;  /* 0x0013440001127983 */ /* 0x001f280000300800 */
[----:B------:R-:W-:Y:S04]  /*5bc80*/  STL [R1+0x11e8], R29 ;  /* 0x0011e81d01007387 */ /* 0x000fe80000100800 */
[----:B------:R0:W-:Y:S04]  /*5bc90*/  STL [R1+0x12f0], R29 ;  /* 0x0012f01d01007387 */ /* 0x0001e80000100800 */
[----:B0-----:R-:W4:Y:S04]  /*5bca0*/  LDL.LU R29, [R1+0x46c] ;  /* 0x00046c00011d7983 */ /* 0x001f280000300800 */
[----:B------:R-:W-:Y:S04]  /*5bcb0*/  STL [R1+0x11d8], R0 ;  /* 0x0011d80001007387 */ /* 0x000fe80000100800 */
[----:B------:R-:W-:Y:S01]  /*5bcc0*/  STL.64 [R1+0xf38], R26 ;  /* 0x000f381a01007387 */ /* 0x000fe20000100a00 */
[----:B---3--:R-:W-:-:S02]  /*5bcd0*/  FSETP.NEU.AND P1, PT, R28, RZ, PT ;  /* 0x000000ff1c00720b */ /* 0x008fc40003f2d000 */
[----:B--2---:R-:W-:-:S05]  /*5bce0*/  FSEL R25, R25, -INF , P2 ;  /* 0xff80000019197808 */ /* 0x004fca0001000000 */
[----:B------:R-:W-:Y:S04]  /*5bcf0*/  STL.64 [R1+0xf40], R24 ;  /* 0x000f401801007387 */ /* 0x000fe80000100a00 */
[----:B------:R-:W4:Y:S02]  /*5bd00*/  LDL.LU R28, [R1+0x1340] ;  /* 0x00134000011c7983 */ /* 0x000f240000300800 */
[----:B----4-:R-:W-:Y:S02]  /*5bd10*/  PRMT R28, R16, 0x7632, R28 ;  /* 0x00007632101c7816 */ /* 0x010fe4000000001c */
[----:B------:R-:W2:Y:S04]  /*5bd20*/  LDL.LU R16, [R1+0x133c] ;  /* 0x00133c0001107983 */ /* 0x000ea80000300800 */
[----:B------:R0:W-:Y:S04]  /*5bd30*/  STL.S16 [R1+0x398], R28 ;  /* 0x0003981c01007387 */ /* 0x0001e80000100600 */
[----:B0-----:R-:W5:Y:S02]  /*5bd40*/  LDL.LU R28, [R1+0x1338] ;  /* 0x00133800011c7983 */ /* 0x001f640000300800 */
[----:B-----5:R-:W-:-:S02]  /*5bd50*/  PRMT R28, R14, 0x7632, R28 ;  /* 0x000076320e1c7816 */ /* 0x020fc4000000001c */
[----:B------:R-:W3:Y:S04]  /*5bd60*/  LDL.LU R14, [R1+0x1334] ;  /* 0x00133400010e7983 */ /* 0x000ee80000300800 */
[----:B------:R0:W-:Y:S04]  /*5bd70*/  STL.S16 [R1+0x390], R28 ;  /* 0x0003901c01007387 */ /* 0x0001e80000100600 */
[----:B0-----:R-:W4:Y:S02]  /*5bd80*/  LDL.LU R28, [R1+0x1330] ;  /* 0x00133000011c7983 */ /* 0x001f240000300800 */
[----:B----4-:R-:W-:-:S02]  /*5bd90*/  PRMT R28, R12, 0x7632, R28 ;  /* 0x000076320c1c7816 */ /* 0x010fc4000000001c */
[----:B------:R-:W4:Y:S04]  /*5bda0*/  LDL.LU R12, [R1+0x132c] ;  /* 0x00132c00010c7983 */ /* 0x000f280000300800 */
[----:B------:R0:W-:Y:S04]  /*5bdb0*/  STL.S16 [R1+0x388], R28 ;  /* 0x0003881c01007387 */ /* 0x0001e80000100600 */
[----:B0-----:R-:W5:Y:S02]  /*5bdc0*/  LDL.LU R28, [R1+0x1328] ;  /* 0x00132800011c7983 */ /* 0x001f640000300800 */
[----:B-----5:R-:W-:-:S02]  /*5bdd0*/  PRMT R28, R11, 0x7632, R28 ;  /* 0x000076320b1c7816 */ /* 0x020fc4000000001c */
[----:B------:R-:W5:Y:S04]  /*5bde0*/  LDL.LU R11, [R1+0x1324] ;  /* 0x00132400010b7983 */ /* 0x000f680000300800 */
[----:B------:R0:W-:Y:S04]  /*5bdf0*/  STL.S16 [R1+0x380], R28 ;  /* 0x0003801c01007387 */ /* 0x0001e80000100600 */
[----:B0-----:R-:W2:Y:S02]  /*5be00*/  LDL.LU R28, [R1+0x1320] ;  /* 0x00132000011c7983 */ /* 0x001ea40000300800 */
[----:B--2---:R-:W-:-:S02]  /*5be10*/  PRMT R28, R10, 0x7632, R28 ;  /* 0x000076320a1c7816 */ /* 0x004fc4000000001c */
[----:B------:R-:W2:Y:S04]  /*5be20*/  LDL.LU R10, [R1+0x131c] ;  /* 0x00131c00010a7983 */ /* 0x000ea80000300800 */
        /* <DEDUP_REMOVED lines=9> */
[----:B0-----:R-:W2:Y:S01]  /*5bec0*/  LDL.LU R28, [R1+0x1308] ;  /* 0x00130800011c7983 */ /* 0x001ea20000300800 */
[----:B------:R-:W-:Y:S02]  /*5bed0*/  PRMT R22, R29, 0x7632, R22 ;  /* 0x000076321d167816 */ /* 0x000fe40000000016 */
[----:B------:R-:W-:-:S02]  /*5bee0*/  PRMT R21, R23, 0x7632, R21 ;  /* 0x0000763217157816 */ /* 0x000fc40000000015 */
[----:B------:R-:W-:Y:S02]  /*5bef0*/  PRMT R18, R20, 0x7632, R18 ;  /* 0x0000763214127816 */ /* 0x000fe40000000012 */
[----:B--2---:R-:W-:Y:S02]  /*5bf00*/  PRMT R28, R5, 0x7632, R28 ;  /* 0x00007632051c7816 */ /* 0x004fe4000000001c */
[----:B------:R-:W2:Y:S01]  /*5bf10*/  LDL.LU R5, [R1+0x1304] ;  /* 0x0013040001057983 */ /* 0x000ea20000300800 */
[----:B------:R-:W-:Y:S02]  /*5bf20*/  PRMT R16, R19, 0x7632, R16 ;  /* 0x0000763213107816 */ /* 0x000fe40000000010 */
[----:B---3--:R-:W-:Y:S01]  /*5bf30*/  PRMT R14, R17, 0x7632, R14 ;  /* 0x00007632110e7816 */ /* 0x008fe2000000000e */
[----:B------:R0:W-:Y:S01]  /*5bf40*/  STL.S16 [R1+0x360], R28 ;  /* 0x0003601c01007387 */ /* 0x0001e20000100600 */
[----:B----4-:R-:W-:Y:S02]  /*5bf50*/  PRMT R12, R15, 0x7632, R12 ;  /* 0x000076320f0c7816 */ /* 0x010fe4000000000c */
[----:B------:R-:W-:-:S02]  /*5bf60*/  PRMT R10, R13, 0x7632, R10 ;  /* 0x000076320d0a7816 */ /* 0x000fc4000000000a */
[----:B------:R-:W-:Y:S01]  /*5bf70*/  PRMT R8, R9, 0x7632, R8 ;  /* 0x0000763209087816 */ /* 0x000fe20000000008 */
[----:B0-----:R-:W3:Y:S04]  /*5bf80*/  LDL.LU R28, [R1+0x1300] ;  /* 0x00130000011c7983 */ /* 0x001ee80000300800 */
[----:B------:R-:W-:Y:S04]  /*5bf90*/  STL.S16 [R1+0x358], R22 ;  /* 0x0003581601007387 */ /* 0x000fe80000100600 */
[----:B------:R-:W-:Y:S01]  /*5bfa0*/  STL.S16 [R1+0x350], R21 ;  /* 0x0003501501007387 */ /* 0x000fe20000100600 */
[----:B------:R-:W-:-:S03]  /*5bfb0*/  PRMT R27, R4, 0x7632, R27 ;  /* 0x00007632041b7816 */ /* 0x000fc6000000001b */
[----:B------:R-:W-:Y:S01]  /*5bfc0*/  STL.S16 [R1+0x348], R18 ;  /* 0x0003481201007387 */ /* 0x000fe20000100600 */
[----:B------:R-:W-:-:S03]  /*5bfd0*/  PRMT R25, R3, 0x7632, R25 ;  /* 0x0000763203197816 */ /* 0x000fc60000000019 */
[----:B------:R-:W-:Y:S01]  /*5bfe0*/  STL.S16 [R1+0x340], R16 ;  /* 0x0003401001007387 */ /* 0x000fe20000100600 */
[----:B------:R-:W-:-:S03]  /*5bff0*/  PRMT R24, R2, 0x7632, R24 ;  /* 0x0000763202187816 */ /* 0x000fc60000000018 */
[----:B------:R0:W-:Y:S04]  /*5c000*/  STL.S16 [R1+0x338], R14 ;  /* 0x0003380e01007387 */ /* 0x0001e80000100600 */
[----:B------:R-:W-:Y:S04]  /*5c010*/  STL.S16 [R1+0x330], R12 ;  /* 0x0003300c01007387 */ /* 0x000fe80000100600 */
[----:B------:R1:W-:Y:S04]  /*5c020*/  STL.S16 [R1+0x328], R10 ;  /* 0x0003280a01007387 */ /* 0x0003e80000100600 */
[----:B------:R4:W-:Y:S04]  /*5c030*/  STL.S16 [R1+0x320], R8 ;  /* 0x0003200801007387 */ /* 0x0009e80000100600 */
[----:B------:R-:W5:Y:S01]  /*5c040*/  LDL.LU R13, [R1+0x404] ;  /* 0x00040400010d7983 */ /* 0x000f620000300800 */
[----:B--2---:R-:W-:-:S05]  /*5c050*/  PRMT R5, R6, 0x7632, R5 ;  /* 0x0000763206057816 */ /* 0x004fca0000000005 */
[----:B------:R-:W-:Y:S04]  /*5c060*/  STL.S16 [R1+0x318], R5 ;  /* 0x0003180501007387 */ /* 0x000fe80000100600 */
[----:B------:R-:W-:Y:S04]  /*5c070*/  STL [R1+0x1118], R27 ;  /* 0x0011181b01007387 */ /* 0x000fe80000100800 */
[----:B------:R2:W-:Y:S04]  /*5c080*/  STL.64 [R1+0x1110], R24 ;  /* 0x0011101801007387 */ /* 0x0005e80000100a00 */
[----:B0-----:R-:W3:Y:S04]  /*5c090*/  LDL.LU R14, [R1+0x3fc] ;  /* 0x0003fc00010e7983 */ /* 0x001ee80000300800 */
[----:B------:R-:W3:Y:S04]  /*5c0a0*/  LDL.LU R4, [R1+0x3f4] ;  /* 0x0003f40001047983 */ /* 0x000ee80000300800 */
[----:B------:R-:W3:Y:S04]  /*5c0b0*/  LDL.LU R15, [R1+0x3ec] ;  /* 0x0003ec00010f7983 */ /* 0x000ee80000300800 */
[----:B------:R-:W3:Y:S04]  /*5c0c0*/  LDL.LU R29, [R1+0x3e4] ;  /* 0x0003e400011d7983 */ /* 0x000ee80000300800 */
[----:B------:R-:W3:Y:S04]  /*5c0d0*/  LDL.LU R20, [R1+0x3dc] ;  /* 0x0003dc0001147983 */ /* 0x000ee80000300800 */
[----:B-1----:R-:W3:Y:S04]  /*5c0e0*/  LDL.LU R10, [R1+0x3d4] ;  /* 0x0003d400010a7983 */ /* 0x002ee80000300800 */
[----:B------:R-:W3:Y:S04]  /*5c0f0*/  LDL.LU R3, [R1+0x3cc] ;  /* 0x0003cc0001037983 */ /* 0x000ee80000300800 */
[----:B----4-:R-:W4:Y:S04]  /*5c100*/  LDL.LU R8, [R1+0x3c4] ;  /* 0x0003c40001087983 */ /* 0x010f280000300800 */
[----:B------:R-:W3:Y:S04]  /*5c110*/  LDL.LU R6, [R1+0x3b4] ;  /* 0x0003b40001067983 */ /* 0x000ee80000300800 */
[----:B--2---:R-:W2:Y:S04]  /*5c120*/  LDL.LU R25, [R1+0x3ac] ;  /* 0x0003ac0001197983 */ /* 0x004ea80000300800 */
[----:B--2---:R0:W-:Y:S04]  /*5c130*/  STL.64 [R1+0x12c0], R24 ;  /* 0x0012c01801007387 */ /* 0x0041e80000100a00 */
[----:B0-----:R-:W2:Y:S04]  /*5c140*/  LDL.LU.64 R24, [R1+0x298] ;  /* 0x0002980001187983 */ /* 0x001ea80000300a00 */
[----:B--2---:R0:W-:Y:S04]  /*5c150*/  STL.64 [R1+0x12c8], R24 ;  /* 0x0012c81801007387 */ /* 0x0041e80000100a00 */
[----:B0-----:R-:W2:Y:S04]  /*5c160*/  LDL.LU.64 R24, [R1+0x2a0] ;  /* 0x0002a00001187983 */ /* 0x001ea80000300a00 */
[----:B------:R-:W2:Y:S04]  /*5c170*/  LDL.LU R5, [R1+0x3a4] ;  /* 0x0003a40001057983 */ /* 0x000ea80000300800 */
[----:B------:R-:W2:Y:S04]  /*5c180*/  LDL.LU.64 R22, [R1+0x280] ;  /* 0x0002800001167983 */ /* 0x000ea80000300a00 */
[----:B--2---:R0:W-:Y:S04]  /*5c190*/  STL.64 [R1+0x12a0], R22 ;  /* 0x0012a01601007387 */ /* 0x0041e80000100a00 */
[----:B0-----:R-:W2:Y:S01]  /*5c1a0*/  LDL.LU.64 R22, [R1+0x288] ;  /* 0x0002880001167983 */ /* 0x001ea20000300a00 */
[----:B---3--:R-:W-:-:S02]  /*5c1b0*/  PRMT R26, R28, 0x7632, R26 ;  /* 0x000076321c1a7816 */ /* 0x008fc4000000001a */
[----:B-----5:R-:W-:Y:S02]  /*5c1c0*/  PRMT R11, R13, 0x7632, R11 ;  /* 0x000076320d0b7816 */ /* 0x020fe4000000000b */
[----:B------:R-:W-:Y:S01]  /*5c1d0*/  PRMT R7, R14, 0x7632, R7 ;  /* 0x000076320e077816 */ /* 0x000fe20000000007 */
[----:B--2---:R0:W-:Y:S04]  /*5c1e0*/  STL.64 [R1+0x12b0], R22 ;  /* 0x0012b01601007387 */ /* 0x0041e80000100a00 */
[----:B0-----:R-:W2:Y:S04]  /*5c1f0*/  LDL.LU.64 R22, [R1+0x290] ;  /* 0x0002900001167983 */ /* 0x001ea80000300a00 */
[----:B------:R-:W3:Y:S04]  /*5c200*/  LDL.LU R2, [R1+0x39c] ;  /* 0x00039c0001027983 */ /* 0x000ee80000300800 */
[----:B------:R-:W5:Y:S04]  /*5c210*/  LDL.LU.64 R18, [R1+0x278] ;  /* 0x0002780001127983 */ /* 0x000f680000300a00 */
[----:B------:R-:W5:Y:S04]  /*5c220*/  LDL.LU R28, [R1+0x394] ;  /* 0x00039400011c7983 */ /* 0x000f680000300800 */
[----:B------:R-:W2:Y:S04]  /*5c230*/  LDL.LU R9, [R1+0x38c] ;  /* 0x00038c0001097983 */ /* 0x000ea80000300800 */
[----:B------:R0:W-:Y:S04]  /*5c240*/  STL [R1+0x1128], R26 ;  /* 0x0011281a01007387 */ /* 0x0001e80000100800 */
[----:B0-----:R-:W2:Y:S04]  /*5c250*/  LDL.LU R26, [R1+0x3bc] ;  /* 0x0003bc00011a7983 */ /* 0x001ea80000300800 */
[----:B------:R-:W2:Y:S04]  /*5c260*/  LDL.LU.64 R16, [R1+0x270] ;  /* 0x0002700001107983 */ /* 0x000ea80000300a00 */
[----:B------:R-:W2:Y:S04]  /*5c270*/  LDL.LU.64 R12, [R1+0x268] ;  /* 0x00026800010c7983 */ /* 0x000ea80000300a00 */
[----:B------:R0:W-:Y:S04]  /*5c280*/  STL.S16 [R1+0x2f0], R11 ;  /* 0x0002f00b01007387 */ /* 0x0001e80000100600 */
[----:B0-----:R-:W2:Y:S04]  /*5c290*/  LDL.LU R11, [R1+0x384] ;  /* 0x00038400010b7983 */ /* 0x001ea80000300800 */
[----:B------:R-:W2:Y:S04]  /*5c2a0*/  LDL.LU R21, [R1+0x37c] ;  /* 0x00037c0001157983 */ /* 0x000ea80000300800 */
[----:B------:R-:W2:Y:S04]  /*5c2b0*/  LDL.LU R14, [R1+0x12fc] ;  /* 0x0012fc00010e7983 */ /* 0x000ea80000300800 */
[----:B------:R0:W-:Y:S04]  /*5c2c0*/  STL.S16 [R1+0x2e8], R7 ;  /* 0x0002e80701007387 */ /* 0x0001e80000100600 */
[----:B0-----:R-:W3:Y:S01]  /*5c2d0*/  LDL.LU R7, [R1+0x12f8] ;  /* 0x0012f80001077983 */ /* 0x001ee20000300800 */
[----:B--2---:R-:W-:-:S03]  /*5c2e0*/  PRMT R14, R4, 0x7632, R14 ;  /* 0x00007632040e7816 */ /* 0x004fc6000000000e */
[----:B------:R-:W2:Y:S04]  /*5c2f0*/  LDL.LU R4, [R1+0x12f4] ;  /* 0x0012f40001047983 */ /* 0x000ea80000300800 */
[----:B------:R0:W-:Y:S01]  /*5c300*/  STL.S16 [R1+0x2e0], R14 ;  /* 0x0002e00e01007387 */ /* 0x0001e20000100600 */
[----:B---3--:R-:W-:-:S03]  /*5c310*/  PRMT R7, R15, 0x7632, R7 ;  /* 0x000076320f077816 */ /* 0x008fc60000000007 */
[----:B0-----:R-:W3:Y:S04]  /*5c320*/  LDL.LU.64 R14, [R1+0x260] ;  /* 0x00026000010e7983 */ /* 0x001ee80000300a00 */
[----:B------:R0:W-:Y:S04]  /*5c330*/  STL.S16 [R1+0x2d8], R7 ;  /* 0x0002d80701007387 */ /* 0x0001e80000100600 */
[----:B0-----:R-:W3:Y:S01]  /*5c340*/  LDL.LU R7, [R1+0x374] ;  /* 0x0003740001077983 */ /* 0x001ee20000300800 */
[----:B--2---:R-:W-:-:S03]  /*5c350*/  PRMT R4, R29, 0x7632, R4 ;  /* 0x000076321d047816 */ /* 0x004fc60000000004 */
        /* <DEDUP_REMOVED lines=12> */
[----:B------:R-:W4:Y:S04]  /*5c420*/  LDL.LU R3, [R1+0x12d8] ;  /* 0x0012d80001037983 */ /* 0x000f280000300800 */
[----:B------:R0:W-:Y:S04]  /*5c430*/  STL.S16 [R1+0x2b8], R4 ;  /* 0x0002b80401007387 */ /* 0x0001e80000100600 */
[----:B0-----:R-:W2:Y:S04]  /*5c440*/  LDL.LU R4, [R1+0x36c] ;  /* 0x00036c0001047983 */ /* 0x001ea80000300800 */
[----:B------:R-:W-:Y:S01]  /*5c450*/  STG.E.U16 [R24.64], R26 ;  /* 0x0000001a18007986 */ /* 0x000fe2000c101506 */
[----:B----4-:R-:W-:-:S03]  /*5c460*/  PRMT R3, R8, 0x7632, R3 ;  /* 0x0000763208037816 */ /* 0x010fc60000000003 */
[----:B------:R-:W4:Y:S04]  /*5c470*/  LDL.LU R8, [R1+0x12d4] ;  /* 0x0012d40001087983 */ /* 0x000f280000300800 */
[----:B------:R0:W-:Y:S04]  /*5c480*/  STL.S16 [R1+0x2b0], R3 ;  /* 0x0002b00301007387 */ /* 0x0001e80000100600 */
[----:B0-----:R-:W2:Y:S04]  /*5c490*/  LDL.LU R3, [R1+0x12d0] ;  /* 0x0012d00001037983 */ /* 0x001ea80000300800 */
[----:B------:R-:W3:Y:S01]  /*5c4a0*/  LDL.LU.64 R24, [R1+0x12c8] ;  /* 0x0012c80001187983 */ /* 0x000ee20000300a00 */
[----:B------:R-:W-:-:S05]  /*5c4b0*/  PRMT R27, R26, 0x7632, R27 ;  /* 0x000076321a1b7816 */ /* 0x000fca000000001b */
[----:B------:R0:W-:Y:S04]  /*5c4c0*/  STL.S16 [R1+0x2a4], R27 ;  /* 0x0002a41b01007387 */ /* 0x0001e80000100600 */
[----:B0-----:R-:W4:Y:S01]  /*5c4d0*/  LDL.LU.64 R26, [R1+0x250] ;  /* 0x00025000011a7983 */ /* 0x001f220000300a00 */
[----:B--2---:R-:W-:-:S03]  /*5c4e0*/  PRMT R3, R6, 0x7632, R3 ;  /* 0x0000763206037816 */ /* 0x004fc60000000003 */
[----:B---3--:R-:W-:Y:S04]  /*5c4f0*/  STG.E.U16 [R24.64], R6 ;  /* 0x0000000618007986 */ /* 0x008fe8000c101506 */
[----:B------:R0:W-:Y:S04]  /*5c500*/  STL.S16 [R1+0x2a0], R3 ;  /* 0x0002a00301007387 */ /* 0x0001e80000100600 */
[----:B0-----:R-:W2:Y:S04]  /*5c510*/  LDL.LU R3, [R1+0x364] ;  /* 0x0003640001037983 */ /* 0x001ea80000300800 */
[----:B------:R-:W3:Y:S04]  /*5c520*/  LDL.LU.64 R24, [R1+0x12c0] ;  /* 0x0012c00001187983 */ /* 0x000ee80000300a00 */
[----:B------:R-:W2:Y:S04]  /*5c530*/  LDL.LU R6, [R1+0x12b8] ;  /* 0x0012b80001067983 */ /* 0x000ea80000300800 */
[----:B---3--:R0:W-:Y:S04]  /*5c540*/  STG.E.U16 [R22.64], R25 ;  /* 0x0000001916007986 */ /* 0x0081e8000c101506 */
[----:B0-----:R-:W3:Y:S01]  /*5c550*/  LDL.LU.64 R22, [R1+0x12b0] ;  /* 0x0012b00001167983 */ /* 0x001ee20000300a00 */
[----:B------:R-:W-:-:S02]  /*5c560*/  PRMT R24, R25, 0x7632, R24 ;  /* 0x0000763219187816 */ /* 0x000fc40000000018 */
[----:B--2---:R-:W-:-:S03]  /*5c570*/  PRMT R6, R5, 0x7632, R6 ;  /* 0x0000763205067816 */ /* 0x004fc60000000006 */
[----:B------:R0:W-:Y:S04]  /*5c580*/  STL.S16 [R1+0x298], R24 ;  /* 0x0002981801007387 */ /* 0x0001e80000100600 */
[----:B0-----:R-:W2:Y:S04]  /*5c590*/  LDL.LU.64 R24, [R1+0x248] ;  /* 0x0002480001187983 */ /* 0x001ea80000300a00 */
[----:B------:R0:W-:Y:S04]  /*5c5a0*/  STL.S16 [R1+0x290], R6 ;  /* 0x0002900601007387 */ /* 0x0001e80000100600 */
[----:B0-----:R-:W2:Y:S04]  /*5c5b0*/  LDL.LU R6, [R1+0x12a8] ;  /* 0x0012a80001067983 */ /* 0x001ea80000300800 */
[----:B---3--:R0:W-:Y:S04]  /*5c5c0*/  STG.E.U16 [R22.64], R5 ;  /* 0x0000000516007986 */ /* 0x0081e8000c101506 */
[----:B0-----:R-:W3:Y:S04]  /*5c5d0*/  LDL.LU.64 R22, [R1+0x12a0] ;  /* 0x0012a00001167983 */ /* 0x001ee80000300a00 */
[----:B------:R-:W2:Y:S02]  /*5c5e0*/  LDL.LU R5, [R1+0x129c] ;  /* 0x00129c0001057983 */ /* 0x000ea40000300800 */
[----:B--2---:R-:W-:-:S02]  /*5c5f0*/  PRMT R5, R2, 0x7632, R5 ;  /* 0x0000763202057816 */ /* 0x004fc40000000005 */
[----:B---3--:R-:W-:Y:S04]  /*5c600*/  STG.E.U16 [R22.64], R2 ;  /* 0x0000000216007986 */ /* 0x008fe8000c101506 */
[----:B------:R0:W-:Y:S04]  /*5c610*/  STL.S16 [R1+0x288], R5 ;  /* 0x0002880501007387 */ /* 0x0001e80000100600 */
[----:B0-----:R-:W2:Y:S04]  /*5c620*/  LDL.LU R5, [R1+0x1298] ;  /* 0x0012980001057983 */ /* 0x001ea80000300800 */
[----:B------:R-:W3:Y:S04]  /*5c630*/  LDL.LU.64 R22, [R1+0x1290] ;  /* 0x0012900001167983 */ /* 0x000ee80000300a00 */
[----:B------:R-:W2:Y:S04]  /*5c640*/  LDL.LU R2, [R1+0x128c] ;  /* 0x00128c0001027983 */ /* 0x000ea80000300800 */
[----:B-----5:R-:W-:Y:S01]  /*5c650*/  STG.E.U16 [R18.64], R28 ;  /* 0x0000001c12007986 */ /* 0x020fe2000c101506 */
[----:B--2---:R-:W-:-:S05]  /*5c660*/  PRMT R2, R28, 0x7632, R2 ;  /* 0x000076321c027816 */ /* 0x004fca0000000002 */
[----:B------:R0:W-:Y:S04]  /*5c670*/  STL.S16 [R1+0x280], R2 ;  /* 0x0002800201007387 */ /* 0x0001e80000100600 */
[----:B0-----:R-:W2:Y:S04]  /*5c680*/  LDL.LU R2, [R1+0x1288] ;  /* 0x0012880001027983 */ /* 0x001ea80000300800 */
[----:B------:R-:W5:Y:S04]  /*5c690*/  LDL.LU.64 R18, [R1+0x1280] ;  /* 0x0012800001127983 */ /* 0x000f680000300a00 */
[----:B------:R-:W2:Y:S01]  /*5c6a0*/  LDL.LU R28, [R1+0x127c] ;  /* 0x00127c00011c7983 */ /* 0x000ea20000300800 */
[----:B------:R-:W-:-:S02]  /*5c6b0*/  PRMT R29, R11, 0x7632, R29 ;  /* 0x000076320b1d7816 */ /* 0x000fc4000000001d */
[----:B------:R-:W-:Y:S01]  /*5c6c0*/  PRMT R0, R21, 0x7632, R0 ;  /* 0x0000763215007816 */ /* 0x000fe20000000000 */
[----:B------:R-:W-:Y:S01]  /*5c6d0*/  STG.E.U16 [R16.64], R9 ;  /* 0x0000000910007986 */ /* 0x000fe2000c101506 */
[----:B---3--:R-:W-:-:S03]  /*5c6e0*/  PRMT R22, R7, 0x7632, R22 ;  /* 0x0000763207167816 */ /* 0x008fc60000000016 */
[----:B------:R-:W-:Y:S04]  /*5c6f0*/  STG.E.U16 [R12.64], R11 ;  /* 0x0000000b0c007986 */ /* 0x000fe8000c101506 */
[----:B------:R-:W-:Y:S01]  /*5c700*/  STG.E.U16 [R14.64], R21 ;  /* 0x000000150e007986 */ /* 0x000fe2000c101506 */
[----:B--2---:R-:W-:-:S05]  /*5c710*/  PRMT R28, R9, 0x7632, R28 ;  /* 0x00007632091c7816 */ /* 0x004fca000000001c */
[----:B------:R0:W-:Y:S04]  /*5c720*/  STL.S16 [R1+0x278], R28 ;  /* 0x0002781c01007387 */ /* 0x0001e80000100600 */
[----:B0-----:R-:W2:Y:S04]  /*5c730*/  LDL.LU R28, [R1+0x1278] ;  /* 0x00127800011c7983 */ /* 0x001ea80000300800 */
[----:B------:R-:W3:Y:S04]  /*5c740*/  LDL.LU.64 R16, [R1+0x1270] ;  /* 0x0012700001107983 */ /* 0x000ee80000300a00 */
[----:B------:R-:W3:Y:S04]  /*5c750*/  LDL.LU R9, [R1+0x35c] ;  /* 0x00035c0001097983 */ /* 0x000ee80000300800 */
[----:B------:R-:W-:Y:S04]  /*5c760*/  STL.S16 [R1+0x270], R29 ;  /* 0x0002701d01007387 */ /* 0x000fe80000100600 */
[----:B------:R-:W2:Y:S04]  /*5c770*/  LDL.LU.64 R12, [R1+0x240] ;  /* 0x00024000010c7983 */ /* 0x000ea80000300a00 */
[----:B------:R-:W2:Y:S04]  /*5c780*/  LDL.LU R11, [R1+0x354] ;  /* 0x00035400010b7983 */ /* 0x000ea80000300800 */
[----:B------:R-:W-:Y:S04]  /*5c790*/  STL.S16 [R1+0x268], R0 ;  /* 0x0002680001007387 */ /* 0x000fe80000100600 */
[----:B------:R-:W2:Y:S04]  /*5c7a0*/  LDL.LU.64 R14, [R1+0x1268] ;  /* 0x00126800010e7983 */ /* 0x000ea80000300a00 */
[----:B------:R-:W-:Y:S04]  /*5c7b0*/  STL [R1+0xfe8], R22 ;  /* 0x000fe81601007387 */ /* 0x000fe80000100800 */
[----:B------:R0:W-:Y:S04]  /*5c7c0*/  STL [R1+0x1254], R23 ;  /* 0x0012541701007387 */ /* 0x0001e80000100800 */
[----:B0-----:R-:W2:Y:S04]  /*5c7d0*/  LDL.LU.64 R22, [R1+0x258] ;  /* 0x0002580001167983 */ /* 0x001ea80000300a00 */
[----:B------:R-:W3:Y:S04]  /*5c7e0*/  LDL.LU R0, [R1+0x34c] ;  /* 0x00034c0001007983 */ /* 0x000ee80000300800 */
[----:B------:R-:W3:Y:S01]  /*5c7f0*/  LDL.LU R21, [R1+0x344] ;  /* 0x0003440001157983 */ /* 0x000ee20000300800 */
[----:B------:R-:W-:-:S02]  /*5c800*/  PRMT R20, R4, 0x7632, R20 ;  /* 0x0000763204147816 */ /* 0x000fc40000000014 */
[----:B-----5:R-:W-:Y:S01]  /*5c810*/  PRMT R18, R3, 0x7632, R18 ;  /* 0x0000763203127816 */ /* 0x020fe20000000012 */
[----:B--2---:R-:W-:Y:S04]  /*5c820*/  STG.E.U16 [R22.64], R7 ;  /* 0x0000000716007986 */ /* 0x004fe8000c101506 */
[----:B---3--:R0:W-:Y:S04]  /*5c830*/  STL.64 [R1+0x1258], R20 ;  /* 0x0012581401007387 */ /* 0x0081e80000100a00 */
[----:B----4-:R-:W-:Y:S04]  /*5c840*/  STG.E.U16 [R26.64], R4 ;  /* 0x000000041a007986 */ /* 0x010fe8000c101506 */
[----:B0-----:R-:W2:Y:S04]  /*5c850*/  LDL.LU.64 R20, [R1+0x230] ;  /* 0x0002300001147983 */ /* 0x001ea80000300a00 */
[----:B------:R-:W3:Y:S04]  /*5c860*/  LDL.LU.64 R22, [R1+0x220] ;  /* 0x0002200001167983 */ /* 0x000ee80000300a00 */
[----:B------:R-:W4:Y:S04]  /*5c870*/  LDL.LU R29, [R1+0x334] ;  /* 0x00033400011d7983 */ /* 0x000f280000300800 */
[----:B------:R0:W-:Y:S04]  /*5c880*/  STL.64 [R1+0x1200], R18 ;  /* 0x0012001201007387 */ /* 0x0001e80000100a00 */
[----:B------:R1:W-:Y:S04]  /*5c890*/  STG.E.U16 [R24.64], R3 ;  /* 0x0000000318007986 */ /* 0x0003e8000c101506 */
[----:B0-----:R-:W5:Y:S04]  /*5c8a0*/  LDL.LU.64 R18, [R1+0x228] ;  /* 0x0002280001127983 */ /* 0x001f680000300a00 */
[----:B------:R-:W2:Y:S04]  /*5c8b0*/  LDL.LU.64 R26, [R1+0x218] ;  /* 0x00021800011a7983 */ /* 0x000ea80000300a00 */
[----:B-1----:R-:W2:Y:S04]  /*5c8c0*/  LDL.LU R25, [R1+0x32c] ;  /* 0x00032c0001197983 */ /* 0x002ea80000300800 */
[----:B------:R-:W2:Y:S04]  /*5c8d0*/  LDL.LU R3, [R1+0x324] ;  /* 0x0003240001037983 */ /* 0x000ea80000300800 */
[----:B------:R-:W2:Y:S01]  /*5c8e0*/  LDL.LU R4, [R1+0x31c] ;  /* 0x00031c0001047983 */ /* 0x000ea20000300800 */
[----:B------:R-:W-:-:S03]  /*5c8f0*/  PRMT R16, R9, 0x7632, R16 ;  /* 0x0000763209107816 */ /* 0x000fc60000000010 */
[----:B--2---:R0:W-:Y:S04]  /*5c900*/  STL.64 [R1+0x1240], R4 ;  /* 0x0012400401007387 */ /* 0x0041e80000100a00 */
[----:B0-----:R-:W2:Y:S01]  /*5c910*/  LDL.LU.64 R4, [R1+0x208] ;  /* 0x0002080001047983 */ /* 0x001ea20000300a00 */
[----:B------:R-:W-:-:S03]  /*5c920*/  PRMT R14, R11, 0x7632, R14 ;  /* 0x000076320b0e7816 */ /* 0x000fc6000000000e */
[----:B------:R-:W-:Y:S04]  /*5c930*/  STG.E.U16 [R12.64], R9 ;  /* 0x000000090c007986 */ /* 0x000fe8000c101506 */
[----:B--2---:R0:W-:Y:S04]  /*5c940*/  STL.64 [R1+0x1248], R4 ;  /* 0x0012480401007387 */ /* 0x0041e80000100a00 */
[----:B0-----:R-:W2:Y:S04]  /*5c950*/  LDL.LU.64 R4, [R1+0x210] ;  /* 0x0002100001047983 */ /* 0x001ea80000300a00 */
[----:B------:R-:W2:Y:S04]  /*5c960*/  LDL.LU R7, [R1+0x314] ;  /* 0x0003140001077983 */ /* 0x000ea80000300800 */
[----:B------:R0:W-:Y:S04]  /*5c970*/  STL.64 [R1+0x1210], R16 ;  /* 0x0012101001007387 */ /* 0x0001e80000100a00 */
[----:B0-----:R-:W2:Y:S04]  /*5c980*/  LDL.LU.64 R16, [R1+0x238] ;  /* 0x0002380001107983 */ /* 0x001ea80000300a00 */
[----:B------:R-:W3:Y:S04]  /*5c990*/  LDL.LU.64 R12, [R1+0x1260] ;  /* 0x00126000010c7983 */ /* 0x000ee80000300a00 */
[----:B------:R-:W3:Y:S04]  /*5c9a0*/  LDL.LU R9, [R1+0x30c] ;  /* 0x00030c0001097983 */ /* 0x000ee80000300800 */
[----:B------:R0:W-:Y:S04]  /*5c9b0*/  STL.64 [R1+0x1220], R14 ;  /* 0x0012200e01007387 */ /* 0x0001e80000100a00 */
[----:B0-----:R-:W3:Y:S04]  /*5c9c0*/  LDL.LU.64 R14, [R1+0x1f8] ;  /* 0x0001f800010e7983 */ /* 0x001ee80000300a00 */
[----:B--2---:R-:W-:Y:S04]  /*5c9d0*/  STG.E.U16 [R16.64], R11 ;  /* 0x0000000b10007986 */ /* 0x004fe8000c101506 */
[----:B------:R-:W-:Y:S04]  /*5c9e0*/  STG.E.U16 [R20.64], R0 ;  /* 0x0000000014007986 */ /* 0x000fe8000c101506 */
[----:B---3--:R0:W-:Y:S04]  /*5c9f0*/  STL.64 [R1+0x1230], R14 ;  /* 0x0012300e01007387 */ /* 0x0081e80000100a00 */
[----:B0-----:R-:W2:Y:S04]  /*5ca00*/  LDL.LU.64 R14, [R1+0x200] ;  /* 0x00020000010e7983 */ /* 0x001ea80000300a00 */
[----:B------:R-:W3:Y:S04]  /*5ca10*/  LDL.LU.64 R16, [R1+0x1f0] ;  /* 0x0001f00001107983 */ /* 0x000ee80000300a00 */
[----:B------:R-:W2:Y:S04]  /*5ca20*/  LDL.LU R11, [R1+0x304] ;  /* 0x00030400010b7983 */ /* 0x000ea80000300800 */
[----:B------:R-:W5:Y:S01]  /*5ca30*/  LDL.LU.64 R20, [R1+0x1258] ;  /* 0x0012580001147983 */ /* 0x000f620000300a00 */
[----:B------:R-:W-:-:S02]  /*5ca40*/  PRMT R8, R28, 0x7632, R8 ;  /* 0x000076321c087816 */ /* 0x000fc40000000008 */
[----:B------:R-:W-:Y:S02]  /*5ca50*/  PRMT R12, R0, 0x7632, R12 ;  /* 0x00007632000c7816 */ /* 0x000fe4000000000c */
[----:B----4-:R-:W-:Y:S01]  /*5ca60*/  PRMT R6, R29, 0x7632, R6 ;  /* 0x000076321d067816 */ /* 0x010fe20000000006 */
[----:B-----5:R0:W-:Y:S01]  /*5ca70*/  STG.E.U16 [R18.64], R21 ;  /* 0x0000001512007986 */ /* 0x0201e2000c101506 */
[----:B------:R-:W-:-:S03]  /*5ca80*/  PRMT R10, R21, 0x7632, R10 ;  /* 0x00007632150a7816 */ /* 0x000fc6000000000a */
[----:B------:R1:W-:Y:S04]  /*5ca90*/  STG.E.U16 [R22.64], R28 ;  /* 0x0000001c16007986 */ /* 0x0003e8000c101506 */
[----:B------:R4:W-:Y:S04]  /*5caa0*/  STG.E.U16 [R26.64], R29 ;  /* 0x0000001d1a007986 */ /* 0x0009e8000c101506 */
[----:B0-----:R-:W5:Y:S04]  /*5cab0*/  LDL.LU.64 R18, [R1+0x1e8] ;  /* 0x0001e80001127983 */ /* 0x001f680000300a00 */
[----:B------:R-:W2:Y:S04]  /*5cac0*/  LDL.LU R21, [R1+0x2fc] ;  /* 0x0002fc0001157983 */ /* 0x000ea80000300800 */
[----:B-1----:R-:W2:Y:S04]  /*5cad0*/  LDL.LU R23, [R1+0x1254] ;  /* 0x0012540001177983 */ /* 0x002ea80000300800 */
[----:B------:R-:W2:Y:S04]  /*5cae0*/  LDL.LU R28, [R1+0x1250] ;  /* 0x00125000011c7983 */ /* 0x000ea80000300800 */
[----:B------:R-:W3:Y:S04]  /*5caf0*/  LDL.LU R22, [R1+0x2e4] ;  /* 0x0002e40001167983 */ /* 0x000ee80000300800 */
[----:B----4-:R-:W4:Y:S04]  /*5cb00*/  LDL.LU.64 R26, [R1+0x1c0] ;  /* 0x0001c000011a7983 */ /* 0x010f280000300a00 */
[----:B------:R-:W3:Y:S04]  /*5cb10*/  LDL.LU R0, [R1+0x2dc] ;  /* 0x0002dc0001007983 */ /* 0x000ee80000300800 */
[----:B------:R-:W3:Y:S04]  /*5cb20*/  LDL.LU R29, [R1+0x2d4] ;  /* 0x0002d400011d7983 */ /* 0x000ee80000300800 */
[----:B------:R0:W-:Y:S04]  /*5cb30*/  STG.E.U16 [R4.64], R25 ;  /* 0x0000001904007986 */ /* 0x0001e8000c101506 */
[----:B0-----:R-:W3:Y:S01]  /*5cb40*/  LDL.LU.64 R4, [R1+0x1248] ;  /* 0x0012480001047983 */ /* 0x001ee20000300a00 */
[----:B------:R-:W-:-:S03]  /*5cb50*/  PRMT R2, R25, 0x7632, R2 ;  /* 0x0000763219027816 */ /* 0x000fc60000000002 */
[----:B------:R-:W4:Y:S01]  /*5cb60*/  LDL.LU.64 R24, [R1+0x1b8] ;  /* 0x0001b80001187983 */ /* 0x000f220000300a00 */
[----:B--2---:R-:W-:-:S03]  /*5cb70*/  PRMT R28, R3, 0x7632, R28 ;  /* 0x00007632031c7816 */ /* 0x004fc6000000001c */
[----:B---3--:R0:W-:Y:S04]  /*5cb80*/  STG.E.U16 [R4.64], R3 ;  /* 0x0000000304007986 */ /* 0x0081e8000c101506 */
[----:B0-----:R-:W2:Y:S04]  /*5cb90*/  LDL.LU.64 R4, [R1+0x1240] ;  /* 0x0012400001047983 */ /* 0x001ea80000300a00 */
[----:B------:R-:W2:Y:S02]  /*5cba0*/  LDL.LU R3, [R1+0x1238] ;  /* 0x0012380001037983 */ /* 0x000ea40000300800 */
[----:B--2---:R-:W-:-:S02]  /*5cbb0*/  PRMT R3, R4, 0x7632, R3 ;  /* 0x0000763204037816 */ /* 0x004fc40000000003 */
[----:B------:R-:W-:Y:S04]  /*5cbc0*/  STG.E.U16 [R14.64], R4 ;  /* 0x000000040e007986 */ /* 0x000fe8000c101506 */
[----:B------:R0:W-:Y:S04]  /*5cbd0*/  STL.64 [R1+0xf60], R2 ;  /* 0x000f600201007387 */ /* 0x0001e80000100a00 */
[----:B0-----:R-:W2:Y:S04]  /*5cbe0*/  LDL.LU.64 R2, [R1+0x1c8] ;  /* 0x0001c80001027983 */ /* 0x001ea80000300a00 */
[----:B------:R-:W3:Y:S04]  /*5cbf0*/  LDL.LU.64 R14, [R1+0x1230] ;  /* 0x00123000010e7983 */ /* 0x000ee80000300a00 */
[----:B------:R-:W2:Y:S01]  /*5cc00*/  LDL.LU R4, [R1+0x1228] ;  /* 0x0012280001047983 */ /* 0x000ea20000300800 */
[----:B------:R-:W-:-:S03]  /*5cc10*/  PRMT R5, R7, 0x7632, R5 ;  /* 0x0000763207057816 */ /* 0x000fc60000000005 */
[----:B---3--:R-:W-:Y:S04]  /*5cc20*/  STG.E.U16 [R14.64], R7 ;  /* 0x000000070e007986 */ /* 0x008fe8000c101506 */
[----:B--2---:R0:W-:Y:S04]  /*5cc30*/  STL.64 [R1+0xf50], R4 ;  /* 0x000f500401007387 */ /* 0x0041e80000100a00 */
[----:B0-----:R-:W2:Y:S04]  /*5cc40*/  LDL.LU R4, [R1+0x2f4] ;  /* 0x0002f40001047983 */ /* 0x001ea80000300800 */
[----:B------:R-:W3:Y:S04]  /*5cc50*/  LDL.LU R5, [R1+0x2ec] ;  /* 0x0002ec0001057983 */ /* 0x000ee80000300800 */
[----:B------:R-:W3:Y:S04]  /*5cc60*/  LDL.LU.64 R14, [R1+0x1220] ;  /* 0x00122000010e7983 */ /* 0x000ee80000300a00 */
[----:B------:R-:W2:Y:S04]  /*5cc70*/  LDL.LU R7, [R1+0x1218] ;  /* 0x0012180001077983 */ /* 0x000ea80000300800 */
[----:B------:R-:W-:Y:S01]  /*5cc80*/  STG.E.U16 [R16.64], R9 ;  /* 0x0000000910007986 */ /* 0x000fe2000c101506 */
[----:B--2---:R-:W-:-:S05]  /*5cc90*/  PRMT R7, R9, 0x7632, R7 ;  /* 0x0000763209077816 */ /* 0x004fca0000000007 */
[----:B------:R0:W-:Y:S04]  /*5cca0*/  STL.64 [R1+0xf70], R6 ;  /* 0x000f700601007387 */ /* 0x0001e80000100a00 */
[----:B0-----:R-:W2:Y:S04]  /*5ccb0*/  LDL.LU.64 R6, [R1+0x1d0] ;  /* 0x0001d00001067983 */ /* 0x001ea80000300a00 */
[----:B------:R-:W2:Y:S04]  /*5ccc0*/  LDL.LU.64 R16, [R1+0x1210] ;  /* 0x0012100001107983 */ /* 0x000ea80000300a00 */
[----:B------:R-:W2:Y:S04]  /*5ccd0*/  LDL.LU R9, [R1+0x1208] ;  /* 0x0012080001097983 */ /* 0x000ea80000300800 */
[----:B-----5:R-:W-:Y:S01]  /*5cce0*/  STG.E.U16 [R18.64], R11 ;  /* 0x0000000b12007986 */ /* 0x020fe2000c101506 */
[----:B--2---:R-:W-:-:S05]  /*5ccf0*/  PRMT R9, R11, 0x7632, R9 ;  /* 0x000076320b097816 */ /* 0x004fca0000000009 */
[----:B------:R0:W-:Y:S04]  /*5cd00*/  STL.64 [R1+0xf80], R8 ;  /* 0x000f800801007387 */ /* 0x0001e80000100a00 */
[----:B0-----:R-:W2:Y:S04]  /*5cd10*/  LDL.LU.64 R8, [R1+0x1d8] ;  /* 0x0001d80001087983 */ /* 0x001ea80000300a00 */
[----:B------:R-:W5:Y:S04]  /*5cd20*/  LDL.LU.64 R18, [R1+0x1200] ;  /* 0x0012000001127983 */ /* 0x000f680000300a00 */
[----:B------:R-:W2:Y:S02]  /*5cd30*/  LDL.LU R11, [R1+0x11fc] ;  /* 0x0011fc00010b7983 */ /* 0x000ea40000300800 */
[----:B--2---:R-:W-:-:S05]  /*5cd40*/  PRMT R11, R21, 0x7632, R11 ;  /* 0x00007632150b7816 */ /* 0x004fca000000000b */
[----:B------:R0:W-:Y:S04]  /*5cd50*/  STL.64 [R1+0xf90], R10 ;  /* 0x000f900a01007387 */ /* 0x0001e80000100a00 */
[----:B0-----:R-:W2:Y:S01]  /*5cd60*/  LDL.LU.64 R10, [R1+0x1e0] ;  /* 0x0001e000010a7983 */ /* 0x001ea20000300a00 */
[----:B------:R-:W-:-:S03]  /*5cd70*/  PRMT R13, R4, 0x7632, R13 ;  /* 0x00007632040d7816 */ /* 0x000fc6000000000d */
[----:B--2---:R0:W-:Y:S04]  /*5cd80*/  STG.E.U16 [R10.64], R21 ;  /* 0x000000150a007986 */ /* 0x0041e8000c101506 */
[----:B0-----:R-:W2:Y:S01]  /*5cd90*/  LDL.LU R21, [R1+0x11f8] ;  /* 0x0011f80001157983 */ /* 0x001ea20000300800 */
[----:B---3--:R-:W-:Y:S02]  /*5cda0*/  PRMT R15, R5, 0x7632, R15 ;  /* 0x00007632050f7816 */ /* 0x008fe4000000000f */
[----:B------:R-:W-:Y:S02]  /*5cdb0*/  PRMT R17, R22, 0x7632, R17 ;  /* 0x0000763216117816 */ /* 0x000fe40000000011 */
[----:B-----5:R-:W-:Y:S01]  /*5cdc0*/  PRMT R19, R0, 0x7632, R19 ;  /* 0x0000763200137816 */ /* 0x020fe20000000013 */
[----:B------:R-:W-:Y:S04]  /*5cdd0*/  STL.64 [R1+0xfa0], R12 ;  /* 0x000fa00c01007387 */ /* 0x000fe80000100a00 */
[----:B------:R-:W-:Y:S04]  /*5cde0*/  STG.E.U16 [R8.64], R4 ;  /* 0x0000000408007986 */ /* 0x000fe8000c101506 */
[----:B------:R-:W-:Y:S04]  /*5cdf0*/  STL.64 [R1+0xfb0], R14 ;  /* 0x000fb00e01007387 */ /* 0x000fe80000100a00 */
[----:B------:R-:W-:Y:S04]  /*5ce00*/  STG.E.U16 [R6.64], R5 ;  /* 0x0000000506007986 */ /* 0x000fe8000c101506 */
[----:B------:R-:W-:Y:S04]  /*5ce10*/  STL.64 [R1+0xfc0], R16 ;  /* 0x000fc01001007387 */ /* 0x000fe80000100a00 */
[----:B------:R-:W-:Y:S04]  /*5ce20*/  STG.E.U16 [R2.64], R22 ;  /* 0x0000001602007986 */ /* 0x000fe8000c101506 */
[----:B------:R-:W-:Y:S04]  /*5ce30*/  STL.64 [R1+0xfd0], R18 ;  /* 0x000fd01201007387 */ /* 0x000fe80000100a00 */
[----:B----4-:R-:W-:Y:S04]  /*5ce40*/  STG.E.U16 [R26.64], R0 ;  /* 0x000000001a007986 */ /* 0x010fe8000c101506 */
[----:B------:R0:W-:Y:S01]  /*5ce50*/  STG.E.U16 [R24.64], R29 ;  /* 0x0000001d18007986 */ /* 0x0001e2000c101506 */
[----:B--2---:R-:W-:-:S05]  /*5ce60*/  PRMT R21, R29, 0x7632, R21 ;  /* 0x000076321d157816 */ /* 0x004fca0000000015 */
[----:B------:R-:W-:Y:S04]  /*5ce70*/  STL.64 [R1+0xfe0], R20 ;  /* 0x000fe01401007387 */ /* 0x000fe80000100a00 */
[----:B0-----:R-:W2:Y:S04]  /*5ce80*/  LDL.LU R29, [R1+0x2cc] ;  /* 0x0002cc00011d7983 */ /* 0x001ea80000300800 */
[----:B------:R-:W3:Y:S04]  /*5ce90*/  LDL.LU R0, [R1+0x2c4] ;  /* 0x0002c40001007983 */ /* 0x000ee80000300800 */
[----:B------:R-:W4:Y:S04]  /*5cea0*/  LDL.LU.S16 R26, [R1+0x358] ;  /* 0x00035800011a7983 */ /* 0x000f280000300600 */
[----:B----4-:R0:W-:Y:S04]  /*5ceb0*/  STL [R1+0x1138], R26 ;  /* 0x0011381a01007387 */ /* 0x0101e80000100800 */
[----:B0-----:R-:W4:Y:S04]  /*5cec0*/  LDL.LU.S16 R26, [R1+0x360] ;  /* 0x00036000011a7983 */ /* 0x001f280000300600 */
        /* <DEDUP_REMOVED lines=15> */
[----:B0-----:R-:W4:Y:S04]  /*5cfc0*/  LDL.LU R26, [R1+0x2b4] ;  /* 0x0002b400011a7983 */ /* 0x001f280000300800 */
[----:B----4-:R0:W-:Y:S04]  /*5cfd0*/  STL [R1+0x11cc], R26 ;  /* 0x0011cc1a01007387 */ /* 0x0101e80000100800 */
[----:B0-----:R-:W4:Y:S04]  /*5cfe0*/  LDL.LU R26, [R1+0x2bc] ;  /* 0x0002bc00011a7983 */ /* 0x001f280000300800 */
[----:B------:R-:W5:Y:S04]  /*5cff0*/  LDL.LU.S16 R27, [R1+0x350] ;  /* 0x00035000011b7983 */ /* 0x000f680000300600 */
[----:B-----5:R-:W-:Y:S04]  /*5d000*/  STL [R1+0x11c8], R27 ;  /* 0x0011c81b01007387 */ /* 0x020fe80000100800 */
[----:B----4-:R0:W-:Y:S04]  /*5d010*/  STL.64 [R1+0x11e0], R26 ;  /* 0x0011e01a01007387 */ /* 0x0101e80000100a00 */
[----:B0-----:R-:W4:Y:S04]  /*5d020*/  LDL.LU.64 R26, [R1+0x1a8] ;  /* 0x0001a800011a7983 */ /* 0x001f280000300a00 */
[----:B----4-:R0:W-:Y:S04]  /*5d030*/  STL.64 [R1+0x11f0], R26 ;  /* 0x0011f01a01007387 */ /* 0x0101e80000100a00 */
[----:B0-----:R-:W4:Y:S04]  /*5d040*/  LDL.LU.64 R26, [R1+0x1b0] ;  /* 0x0001b000011a7983 */ /* 0x001f280000300a00 */
[----:B------:R-:W5:Y:S04]  /*5d050*/  LDL.LU.64 R24, [R1+0x140] ;  /* 0x0001400001187983 */ /* 0x000f680000300a00 */
[----:B-----5:R0:W-:Y:S04]  /*5d060*/  STL.64 [R1+0x1120], R24 ;  /* 0x0011201801007387 */ /* 0x0201e80000100a00 */
[----:B0-----:R-:W5:Y:S04]  /*5d070*/  LDL.LU.64 R24, [R1+0x148] ;  /* 0x0001480001187983 */ /* 0x001f680000300a00 */
        /* <DEDUP_REMOVED lines=19> */
[----:B0-----:R-:W5:Y:S01]  /*5d1b0*/  LDL.LU.64 R24, [R1+0x198] ;  /* 0x0001980001187983 */ /* 0x001f620000300a00 */
[----:B--2---:R-:W-:-:S03]  /*5d1c0*/  PRMT R23, R29, 0x7632, R23 ;  /* 0x000076321d177816 */ /* 0x004fc60000000017 */
[----:B----4-:R-:W-:Y:S04]  /*5d1d0*/  STG.E.U16 [R26.64], R29 ;  /* 0x0000001d1a007986 */ /* 0x010fe8000c101506 */
[----:B-----5:R0:W-:Y:S04]  /*5d1e0*/  STL.64 [R1+0x11d0], R24 ;  /* 0x0011d01801007387 */ /* 0x0201e80000100a00 */
[----:B0-----:R-:W2:Y:S04]  /*5d1f0*/  LDL.LU.64 R24, [R1+0x1a0] ;  /* 0x0001a00001187983 */ /* 0x001ea80000300a00 */
[----:B------:R-:W4:Y:S04]  /*5d200*/  LDL.LU.64 R20, [R1+0x130] ;  /* 0x0001300001147983 */ /* 0x000f280000300a00 */
[----:B------:R-:W4:Y:S04]  /*5d210*/  LDL.LU.S16 R16, [R1+0x338] ;  /* 0x0003380001107983 */ /* 0x000f280000300600 */
[----:B------:R-:W5:Y:S04]  /*5d220*/  LDL.LU.64 R18, [R1+0x128] ;  /* 0x0001280001127983 */ /* 0x000f680000300a00 */
[----:B------:R-:W5:Y:S04]  /*5d230*/  LDL.LU.S16 R17, [R1+0x330] ;  /* 0x0003300001117983 */ /* 0x000f680000300600 */
[----:B------:R-:W2:Y:S04]  /*5d240*/  LDL.LU.64 R14, [R1+0x120] ;  /* 0x00012000010e7983 */ /* 0x000ea80000300a00 */
[----:B------:R-:W2:Y:S04]  /*5d250*/  LDL.LU.S16 R10, [R1+0x328] ;  /* 0x00032800010a7983 */ /* 0x000ea80000300600 */
[----:B------:R-:W2:Y:S04]  /*5d260*/  LDL.LU.64 R12, [R1+0x118] ;  /* 0x00011800010c7983 */ /* 0x000ea80000300a00 */
[----:B------:R-:W2:Y:S04]  /*5d270*/  LDL.LU.S16 R11, [R1+0x320] ;  /* 0x00032000010b7983 */ /* 0x000ea80000300600 */
[----:B------:R-:W2:Y:S04]  /*5d280*/  LDL.LU.64 R8, [R1+0x110] ;  /* 0x0001100001087983 */ /* 0x000ea80000300a00 */
[----:B------:R-:W2:Y:S04]  /*5d290*/  LDL.LU.S16 R22, [R1+0x318] ;  /* 0x0003180001167983 */ /* 0x000ea80000300600 */
[----:B------:R-:W2:Y:S04]  /*5d2a0*/  LDL.LU.64 R6, [R1+0x108] ;  /* 0x0001080001067983 */ /* 0x000ea80000300a00 */
[----:B------:R-:W2:Y:S04]  /*5d2b0*/  LDL.LU.64 R4, [R1+0x100] ;  /* 0x0001000001047983 */ /* 0x000ea80000300a00 */
[----:B------:R-:W2:Y:S04]  /*5d2c0*/  LDL.LU.64 R2, [R1+0xf8] ;  /* 0x0000f80001027983 */ /* 0x000ea80000300a00 */
[----:B------:R0:W-:Y:S04]  /*5d2d0*/  STL [R1+0xff8], R23 ;  /* 0x000ff81701007387 */ /* 0x0001e80000100800 */
[----:B0-----:R-:W2:Y:S04]  /*5d2e0*/  LDL.LU.S16 R23, [R1+0x340] ;  /* 0x0003400001177983 */ /* 0x001ea80000300600 */
[----:B------:R-:W2:Y:S04]  /*5d2f0*/  LDL.LU.64 R26, [R1+0x11f0] ;  /* 0x0011f000011a7983 */ /* 0x000ea80000300a00 */
[----:B------:R-:W3:Y:S02]  /*5d300*/  LDL.LU R29, [R1+0x11e8] ;  /* 0x0011e800011d7983 */ /* 0x000ee40000300800 */
[----:B---3--:R-:W-:-:S02]  /*5d310*/  PRMT R29, R0, 0x7632, R29 ;  /* 0x00007632001d7816 */ /* 0x008fc4000000001d */
[----:B--2---:R-:W-:Y:S04]  /*5d320*/  STG.E.U16 [R26.64], R0 ;  /* 0x000000001a007986 */ /* 0x004fe8000c101506 */
[----:B------:R0:W-:Y:S04]  /*5d330*/  STL.64 [R1+0xff0], R28 ;  /* 0x000ff01c01007387 */ /* 0x0001e80000100a00 */
[----:B0-----:R-:W2:Y:S04]  /*5d340*/  LDL.LU.64 R28, [R1+0x138] ;  /* 0x00013800011c7983 */ /* 0x001ea80000300a00 */
[----:B------:R-:W3:Y:S04]  /*5d350*/  LDL.LU.64 R26, [R1+0x11e0] ;  /* 0x0011e000011a7983 */ /* 0x000ee80000300a00 */
[----:B------:R-:W3:Y:S02]  /*5d360*/  LDL.LU R0, [R1+0x11d8] ;  /* 0x0011d80001007983 */ /* 0x000ee40000300800 */
[----:B---3--:R-:W-:-:S02]  /*5d370*/  PRMT R0, R26, 0x7632, R0 ;  /* 0x000076321a007816 */ /* 0x008fc40000000000 */
[----:B------:R-:W-:Y:S04]  /*5d380*/  STG.E.U16 [R24.64], R26 ;  /* 0x0000001a18007986 */ /* 0x000fe8000c101506 */
[----:B------:R0:W-:Y:S04]  /*5d390*/  STL [R1+0x1008], R0 ;  /* 0x0010080001007387 */ /* 0x0001e80000100800 */
[----:B0-----:R-:W3:Y:S04]  /*5d3a0*/  LDL.LU.S16 R0, [R1+0x348] ;  /* 0x0003480001007983 */ /* 0x001ee80000300600 */
[----:B------:R-:W2:Y:S04]  /*5d3b0*/  LDL.LU.64 R24, [R1+0x11d0] ;  /* 0x0011d00001187983 */ /* 0x000ea80000300a00 */
[----:B------:R-:W2:Y:S02]  /*5d3c0*/  LDL.LU R26, [R1+0x11cc] ;  /* 0x0011cc00011a7983 */ /* 0x000ea40000300800 */
[----:B--2---:R-:W-:-:S02]  /*5d3d0*/  PRMT R27, R26, 0x7632, R27 ;  /* 0x000076321a1b7816 */ /* 0x004fc4000000001b */
[----:B------:R-:W-:Y:S04]  /*5d3e0*/  STG.E.U16 [R24.64], R26 ;  /* 0x0000001a18007986 */ /* 0x000fe8000c101506 */
[----:B------:R0:W-:Y:S04]  /*5d3f0*/  STL.S16 [R1+0x1a0], R27 ;  /* 0x0001a01b01007387 */ /* 0x0001e80000100600 */
[----:B0-----:R-:W2:Y:S04]  /*5d400*/  LDL.LU R27, [R1+0x11c8] ;  /* 0x0011c800011b7983 */ /* 0x001ea80000300800 */
[----:B------:R-:W2:Y:S04]  /*5d410*/  LDL.LU.64 R24, [R1+0x11c0] ;  /* 0x0011c00001187983 */ /* 0x000ea80000300a00 */
[----:B------:R-:W2:Y:S04]  /*5d420*/  LDL.LU R26, [R1+0x11b8] ;  /* 0x0011b800011a7983 */ /* 0x000ea80000300800 */
[----:B--2---:R0:W-:Y:S04]  /*5d430*/  STG.E.U16 [R24.64], R26 ;  /* 0x0000001a18007986 */ /* 0x0041e8000c101506 */
[----:B0-----:R-:W2:Y:S04]  /*5d440*/  LDL.LU.64 R24, [R1+0x11b0] ;  /* 0x0011b00001187983 */ /* 0x001ea80000300a00 */
        /* <DEDUP_REMOVED lines=24> */
[----:B------:R-:W3:Y:S04]  /*5d5d0*/  LDL.LU R26, [R1+0x1128] ;  /* 0x00112800011a7983 */ /* 0x000ee80000300800 */
[----:B--2---:R0:W-:Y:S04]  /*5d5e0*/  STG.E.U16 [R24.64], R27 ;  /* 0x0000001b18007986 */ /* 0x0041e8000c101506 */
[----:B0-----:R-:W3:Y:S04]  /*5d5f0*/  LDL.LU.64 R24, [R1+0x1120] ;  /* 0x0011200001187983 */ /* 0x001ee80000300a00 */
[----:B------:R-:W2:Y:S04]  /*5d600*/  LDL.LU R27, [R1+0x1118] ;  /* 0x00111800011b7983 */ /* 0x000ea80000300800 */
[----:B---3--:R0:W-:Y:S04]  /*5d610*/  STG.E.U16 [R24.64], R0 ;  /* 0x0000000018007986 */ /* 0x0081e8000c101506 */
[----:B0-----:R-:W3:Y:S04]  /*5d620*/  LDL.LU.64 R24, [R1+0x1110] ;  /* 0x0011100001187983 */ /* 0x001ee80000300a00 */
[----:B------:R-:W2:Y:S04]  /*5d630*/  LDL.LU.S16 R0, [R1+0x278] ;  /* 0x0002780001007983 */ /* 0x000ea80000300600 */
[----:B--2---:R0:W-:Y:S04]  /*5d640*/  STL [R1+0x1018], R0 ;  /* 0x0010180001007387 */ /* 0x0041e80000100800 */
[----:B0-----:R-:W2:Y:S04]  /*5d650*/  LDL.LU.S16 R0, [R1+0x280] ;  /* 0x0002800001007983 */ /* 0x001ea80000300600 */
        /* <DEDUP_REMOVED lines=26> */
[----:B------:R-:W-:Y:S04]  /*5d800*/  STG.E.U16 [R28.64], R23 ;  /* 0x000000171c007986 */ /* 0x000fe8000c101506 */
[----:B--2---:R0:W-:Y:S04]  /*5d810*/  STL [R1+0x10f8], R0 ;  /* 0x0010f80001007387 */ /* 0x0041e80000100800 */
[----:B0-----:R-:W2:Y:S04]  /*5d820*/  LDL.LU.S16 R0, [R1+0x2f0] ;  /* 0x0002f00001007983 */ /* 0x001ea80000300600 */
[----:B------:R-:W2:Y:S04]  /*5d830*/  LDL.LU.S16 R23, [R1+0x270] ;  /* 0x0002700001177983 */ /* 0x000ea80000300600 */
[----:B------:R-:W2:Y:S04]  /*5d840*/  LDL.LU.64 R28, [R1+0x60] ;  /* 0x00006000011c7983 */ /* 0x000ea80000300a00 */
        /* <DEDUP_REMOVED lines=34> */
[----:B----4-:R-:W-:Y:S04]  /*5da70*/  STG.E.U16 [R20.64], R16 ;  /* 0x0000001014007986 */ /* 0x010fe8000c101506 */
[----:B-----5:R-:W-:Y:S04]  /*5da80*/  STG.E.U16 [R18.64], R17 ;  /* 0x0000001112007986 */ /* 0x020fe8000c101506 */
[----:B------:R-:W-:Y:S04]  /*5da90*/  STG.E.U16 [R14.64], R10 ;  /* 0x0000000a0e007986 */ /* 0x000fe8000c101506 */
[----:B--2---:R0:W-:Y:S04]  /*5daa0*/  STL.64 [R1+0x1108], R28 ;  /* 0x0011081c01007387 */ /* 0x0041e80000100a00 */
[----:B0-----:R-:W2:Y:S04]  /*5dab0*/  LDL.LU.64 R28, [R1+0xf0] ;  /* 0x0000f000011c7983 */ /* 0x001ea80000300a00 */
[----:B------:R-:W-:Y:S04]  /*5dac0*/  STG.E.U16 [R12.64], R11 ;  /* 0x0000000b0c007986 */ /* 0x000fe8000c101506 */
[----:B------:R0:W-:Y:S04]  /*5dad0*/  STG.E.U16 [R8.64], R22 ;  /* 0x0000001608007986 */ /* 0x0001e8000c101506 */
[----:B------:R1:W-:Y:S04]  /*5dae0*/  STG.E.U16 [R6.64], R27 ;  /* 0x0000001b06007986 */ /* 0x0003e8000c101506 */
[----:B0-----:R-:W4:Y:S04]  /*5daf0*/  LDL.LU.S16 R22, [R1+0x268] ;  /* 0x0002680001167983 */ /* 0x001f280000300600 */
[----:B------:R-:W5:Y:S04]  /*5db00*/  LDL.LU.64 R20, [R1+0x58] ;  /* 0x0000580001147983 */ /* 0x000f680000300a00 */
[----:B------:R-:W4:Y:S04]  /*5db10*/  LDL.LU.64 R18, [R1+0x50] ;  /* 0x0000500001127983 */ /* 0x000f280000300a00 */
[----:B------:R-:W4:Y:S04]  /*5db20*/  LDL.LU.64 R16, [R1+0x48] ;  /* 0x0000480001107983 */ /* 0x000f280000300a00 */
[----:B------:R-:W4:Y:S04]  /*5db30*/  LDL.LU.64 R14, [R1+0x40] ;  /* 0x00004000010e7983 */ /* 0x000f280000300a00 */
[----:B------:R-:W4:Y:S04]  /*5db40*/  LDL.LU.64 R12, [R1+0x38] ;  /* 0x00003800010c7983 */ /* 0x000f280000300a00 */
[----:B------:R-:W4:Y:S04]  /*5db50*/  LDL.LU.64 R10, [R1+0x30] ;  /* 0x00003000010a7983 */ /* 0x000f280000300a00 */
[----:B---3--:R-:W-:Y:S04]  /*5db60*/  STG.E.U16 [R4.64], R25 ;  /* 0x0000001904007986 */ /* 0x008fe8000c101506 */
[----:B------:R-:W3:Y:S04]  /*5db70*/  LDL.LU.64 R8, [R1+0x28] ;  /* 0x0000280001087983 */ /* 0x000ee80000300a00 */
[----:B------:R0:W-:Y:S04]  /*5db80*/  STG.E.U16 [R2.64], R24 ;  /* 0x0000001802007986 */ /* 0x0001e8000c101506 */
[----:B-1----:R-:W3:Y:S04]  /*5db90*/  LDL.LU.64 R6, [R1+0x20] ;  /* 0x0000200001067983 */ /* 0x002ee80000300a00 */
[----:B0-----:R-:W3:Y:S04]  /*5dba0*/  LDL.LU.64 R2, [R1+0x18] ;  /* 0x0000180001027983 */ /* 0x001ee80000300a00 */
[----:B------:R-:W3:Y:S04]  /*5dbb0*/  LDL.LU.64 R4, [R1+0x10] ;  /* 0x0000100001047983 */ /* 0x000ee80000300a00 */
[----:B------:R-:W3:Y:S04]  /*5dbc0*/  LDL.LU.64 R24, [R1+0x8] ;  /* 0x0000080001187983 */ /* 0x000ee80000300a00 */
[----:B--2---:R0:W-:Y:S04]  /*5dbd0*/  STG.E.U16 [R28.64], R26 ;  /* 0x0000001a1c007986 */ /* 0x0041e8000c101506 */
[----:B0-----:R-:W2:Y:S04]  /*5dbe0*/  LDL.LU.64 R28, [R1+0x1108] ;  /* 0x00110800011c7983 */ /* 0x001ea80000300a00 */
[----:B------:R-:W3:Y:S04]  /*5dbf0*/  LDL.LU.64 R26, [R1] ;  /* 0x00000000011a7983 */ /* 0x000ee80000300a00 */
        /* <DEDUP_REMOVED lines=49> */
[----:B0-----:R-:W4:Y:S04]  /*5df10*/  LDL.LU.64 R28, [R1+0x1000] ;  /* 0x00100000011c7983 */ /* 0x001f280000300a00 */
[----:B------:R-:W2:Y:S04]  /*5df20*/  LDL.LU R23, [R1+0xff8] ;  /* 0x000ff80001177983 */ /* 0x000ea80000300800 */
[----:B----4-:R0:W-:Y:S04]  /*5df30*/  STG.E.U16 [R28.64], R22 ;  /* 0x000000161c007986 */ /* 0x0101e8000c101506 */
[----:B0-----:R-:W4:Y:S04]  /*5df40*/  LDL.LU.64 R28, [R1+0xff0] ;  /* 0x000ff000011c7983 */ /* 0x001f280000300a00 */
[----:B------:R-:W5:Y:S04]  /*5df50*/  LDL.LU R22, [R1+0xfe8] ;  /* 0x000fe80001167983 */ /* 0x000f680000300800 */
[----:B-----5:R0:W-:Y:S04]  /*5df60*/  STG.E.U16 [R20.64], R22 ;  /* 0x0000001614007986 */ /* 0x0201e8000c101506 */
[----:B0-----:R-:W5:Y:S04]  /*5df70*/  LDL.LU.64 R20, [R1+0xfe0] ;  /* 0x000fe00001147983 */ /* 0x001f680000300a00 */
[----:B------:R-:W2:Y:S04]  /*5df80*/  LDL.LU R22, [R1+0xfd8] ;  /* 0x000fd80001167983 */ /* 0x000ea80000300800 */
        /* <DEDUP_REMOVED lines=13> */
[----:B0-----:R-:W3:Y:S04]  /*5e060*/  LDL.LU.64 R10, [R1+0xf90] ;  /* 0x000f9000010a7983 */ /* 0x001ee80000300a00 */
[----:B------:R-:W5:Y:S04]  /*5e070*/  LDL.LU R12, [R1+0xf88] ;  /* 0x000f8800010c7983 */ /* 0x000f680000300800 */
[----:B---3--:R0:W-:Y:S04]  /*5e080*/  STG.E.U16 [R8.64], R10 ;  /* 0x0000000a08007986 */ /* 0x0081e8000c101506 */
[----:B0-----:R-:W3:Y:S04]  /*5e090*/  LDL.LU.64 R8, [R1+0xf80] ;  /* 0x000f800001087983 */ /* 0x001ee80000300a00 */
[----:B------:R-:W2:Y:S04]  /*5e0a0*/  LDL.LU R10, [R1+0xf78] ;  /* 0x000f7800010a7983 */ /* 0x000ea80000300800 */
[----:B---3--:R0:W-:Y:S04]  /*5e0b0*/  STG.E.U16 [R6.64], R8 ;  /* 0x0000000806007986 */ /* 0x0081e8000c101506 */
[----:B0-----:R-:W3:Y:S04]  /*5e0c0*/  LDL.LU.64 R6, [R1+0xf70] ;  /* 0x000f700001067983 */ /* 0x001ee80000300a00 */
[----:B------:R-:W2:Y:S04]  /*5e0d0*/  LDL.LU R8, [R1+0xf68] ;  /* 0x000f680001087983 */ /* 0x000ea80000300800 */
[----:B---3--:R0:W-:Y:S04]  /*5e0e0*/  STG.E.U16 [R2.64], R6 ;  /* 0x0000000602007986 */ /* 0x0081e8000c101506 */
[----:B0-----:R-:W3:Y:S04]  /*5e0f0*/  LDL.LU.64 R2, [R1+0xf60] ;  /* 0x000f600001027983 */ /* 0x001ee80000300a00 */
[----:B------:R-:W2:Y:S04]  /*5e100*/  LDL.LU R6, [R1+0xf58] ;  /* 0x000f580001067983 */ /* 0x000ea80000300800 */
[----:B---3--:R0:W-:Y:S04]  /*5e110*/  STG.E.U16 [R4.64], R2 ;  /* 0x0000000204007986 */ /* 0x0081e8000c101506 */
[----:B----4-:R1:W-:Y:S04]  /*5e120*/  STG.E.U16 [R24.64], R28 ;  /* 0x0000001c18007986 */ /* 0x0103e8000c101506 */
[----:B------:R3:W-:Y:S04]  /*5e130*/  STG.E.U16 [R26.64], R3 ;  /* 0x000000031a007986 */ /* 0x0007e8000c101506 */
[----:B0-----:R-:W4:Y:S04]  /*5e140*/  LDL.LU.64 R4, [R1+0xf50] ;  /* 0x000f500001047983 */ /* 0x001f280000300a00 */
[----:B------:R-:W4:Y:S04]  /*5e150*/  LDL.LU R2, [R1+0xf48] ;  /* 0x000f480001027983 */ /* 0x000f280000300800 */
[----:B-1----:R-:W2:Y:S04]  /*5e160*/  LDL.LU.64 R24, [R1+0xf40] ;  /* 0x000f400001187983 */ /* 0x002ea80000300a00 */
[----:B------:R-:W2:Y:S04]  /*5e170*/  LDL.LU R28, [R1+0x500] ;  /* 0x00050000011c7983 */ /* 0x000ea80000300800 */
[----:B---3--:R-:W3:Y:S04]  /*5e180*/  LDL.LU.64 R26, [R1+0xf38] ;  /* 0x000f3800011a7983 */ /* 0x008ee80000300a00 */
[----:B------:R-:W4:Y:S04]  /*5e190*/  LDL.LU R3, [R1+0xf34] ;  /* 0x000f340001037983 */ /* 0x000f280000300800 */
[----:B----4-:R0:W-:Y:S04]  /*5e1a0*/  STG.E.U16 [R2.64], R5 ;  /* 0x0000000502007986 */ /* 0x0101e8000c101506 */
[----:B0-----:R-:W4:Y:S04]  /*5e1b0*/  LDL.LU R5, [R1+0xf30] ;  /* 0x000f300001057983 */ /* 0x001f280000300800 */
[----:B------:R-:W2:Y:S04]  /*5e1c0*/  LDL.LU R3, [R1+0x4e0] ;  /* 0x0004e00001037983 */ /* 0x000ea80000300800 */
[----:B------:R-:W2:Y:S04]  /*5e1d0*/  LDL.LU R2, [R1+0x834] ;  /* 0x0008340001027983 */ /* 0x000ea80000300800 */
[----:B----4-:R0:W-:Y:S04]  /*5e1e0*/  STG.E.U16 [R4.64], R7 ;  /* 0x0000000704007986 */ /* 0x0101e8000c101506 */
[----:B0-----:R-:W2:Y:S04]  /*5e1f0*/  LDL.LU R7, [R1+0xf2c] ;  /* 0x000f2c0001077983 */ /* 0x001ea80000300800 */
[----:B------:R-:W4:Y:S04]  /*5e200*/  LDL.LU R4, [R1+0x860] ;  /* 0x0008600001047983 */ /* 0x000f280000300800 */
[----:B------:R-:W3:Y:S04]  /*5e210*/  LDL.LU R5, [R1+0x3a0] ;  /* 0x0003a00001057983 */ /* 0x000ee80000300800 */
[----:B--2---:R0:W-:Y:S04]  /*5e220*/  STG.E.U16 [R6.64], R9 ;  /* 0x0000000906007986 */ /* 0x0041e8000c101506 */
[----:B0-----:R-:W2:Y:S04]  /*5e230*/  LDL.LU R9, [R1+0xf28] ;  /* 0x000f280001097983 */ /* 0x001ea80000300800 */
[----:B------:R-:W3:Y:S04]  /*5e240*/  LDL.LU R6, [R1+0x4cc] ;  /* 0x0004cc0001067983 */ /* 0x000ee80000300800 */
[----:B------:R-:W3:Y:S04]  /*5e250*/  LDL.LU R7, [R1+0x4d0] ;  /* 0x0004d00001077983 */ /* 0x000ee80000300800 */
[----:B--2---:R0:W-:Y:S04]  /*5e260*/  STG.E.U16 [R8.64], R11 ;  /* 0x0000000b08007986 */ /* 0x0041e8000c101506 */
[----:B0-----:R-:W2:Y:S04]  /*5e270*/  LDL.LU R11, [R1+0xf24] ;  /* 0x000f2400010b7983 */ /* 0x001ea80000300800 */
[----:B------:R-:W3:Y:S04]  /*5e280*/  LDL.LU R8, [R1+0x4d4] ;  /* 0x0004d40001087983 */ /* 0x000ee80000300800 */
[----:B------:R-:W3:Y:S04]  /*5e290*/  LDL.LU R9, [R1+0x4d8] ;  /* 0x0004d80001097983 */ /* 0x000ee80000300800 */
[----:B--2---:R0:W-:Y:S04]  /*5e2a0*/  STG.E.U16 [R10.64], R13 ;  /* 0x0000000d0a007986 */ /* 0x0041e8000c101506 */
[----:B0-----:R-:W5:Y:S04]  /*5e2b0*/  LDL.LU R13, [R1+0xf20] ;  /* 0x000f2000010d7983 */ /* 0x001f680000300800 */
[----:B------:R-:W2:Y:S04]  /*5e2c0*/  LDL.LU R10, [R1+0x4dc] ;  /* 0x0004dc00010a7983 */ /* 0x000ea80000300800 */
[----:B------:R-:W2:Y:S04]  /*5e2d0*/  LDL.LU R11, [R1+0x844] ;  /* 0x00084400010b7983 */ /* 0x000ea80000300800 */
[----:B-----5:R0:W-:Y:S04]  /*5e2e0*/  STG.E.U16 [R12.64], R15 ;  /* 0x0000000f0c007986 */ /* 0x0201e8000c101506 */
        /* <DEDUP_REMOVED lines=17> */
[----:B------:R-:W3:Y:S01]  /*5e400*/  LDL.LU R20, [R1+0x854] ;  /* 0x0008540001147983 */ /* 0x000ee20000300800 */
[----:B----4-:R-:W-:-:S03]  /*5e410*/  FFMA R4, R25, 0.69314718246459960938, R4 ;  /* 0x3f31721819047823 */ /* 0x010fc60000000004 */
[----:B------:R-:W4:Y:S04]  /*5e420*/  LDL.LU R21, [R1+0x850] ;  /* 0x0008500001157983 */ /* 0x000f280000300800 */
[----:B-----5:R0:W-:Y:S01]  /*5e430*/  STG.E.U16 [R22.64], R29 ;  /* 0x0000001d16007986 */ /* 0x0201e2000c101506 */
[----:B---3--:R-:W-:-:S03]  /*5e440*/  FFMA R7, R7, 0.69314718246459960938, R20 ;  /* 0x3f31721807077823 */ /* 0x008fc60000000014 */
[----:B0-----:R-:W3:Y:S04]  /*5e450*/  LDL.LU R22, [R1+0x85c] ;  /* 0x00085c0001167983 */ /* 0x001ee80000300800 */
[----:B------:R-:W5:Y:S04]  /*5e460*/  LDL.LU R23, [R1+0x858] ;  /* 0x0008580001177983 */ /* 0x000f680000300800 */
[----:B------:R-:W2:Y:S04]  /*5e470*/  LDL.LU R25, [R1+0xf08] ;  /* 0x000f080001197983 */ /* 0x000ea80000300800 */
[----:B------:R0:W-:Y:S04]  /*5e480*/  STL [R1+0xf04], R4 ;  /* 0x000f040401007387 */ /* 0x0001e80000100800 */
[----:B------:R-:W2:Y:S01]  /*5e490*/  LDL.LU R20, [R1+0x7a8] ;  /* 0x0007a80001147983 */ /* 0x000ea20000300800 */
[----:B----4-:R-:W-:-:S03]  /*5e4a0*/  FFMA R8, R8, 0.69314718246459960938, R21 ;  /* 0x3f31721808087823 */ /* 0x010fc60000000015 */
[----:B--2---:R-:W-:Y:S04]  /*5e4b0*/  STL [R1+0xed4], R20 ;  /* 0x000ed41401007387 */ /* 0x004fe80000100800 */
[----:B------:R-:W2:Y:S01]  /*5e4c0*/  LDL.LU R21, [R1+0x7fc] ;  /* 0x0007fc0001157983 */ /* 0x000ea20000300800 */
[----:B------:R-:W-:Y:S02]  /*5e4d0*/  FFMA R12, R12, 0.69314718246459960938, R16 ;  /* 0x3f3172180c0c7823 */ /* 0x000fe40000000010 */
[----:B------:R-:W-:Y:S01]  /*5e4e0*/  FFMA R13, R13, 0.69314718246459960938, R17 ;  /* 0x3f3172180d0d7823 */ /* 0x000fe20000000011 */
[----:B--2---:R-:W-:Y:S04]  /*5e4f0*/  STL [R1+0xed8], R21 ;  /* 0x000ed81501007387 */ /* 0x004fe80000100800 */
[----:B0-----:R-:W2:Y:S04]  /*5e500*/  LDL.LU.S16 R4, [R1+0x1a0] ;  /* 0x0001a00001047983 */ /* 0x001ea80000300600 */
[----:B------:R-:W4:Y:S04]  /*5e510*/  LDL.LU R16, [R1+0x504] ;  /* 0x0005040001107983 */ /* 0x000f280000300800 */
[----:B------:R-:W2:Y:S01]  /*5e520*/  LDL.LU R17, [R1+0x50c] ;  /* 0x00050c0001117983 */ /* 0x000ea20000300800 */
[----:B------:R-:W-:-:S03]  /*5e530*/  FFMA R9, R9, 0.69314718246459960938, R18 ;  /* 0x3f31721809097823 */ /* 0x000fc60000000012 */
[----:B--2---:R0:W-:Y:S04]  /*5e540*/  STL [R1+0xf00], R17 ;  /* 0x000f001101007387 */ /* 0x0041e80000100800 */
[----:B0-----:R-:W4:Y:S04]  /*5e550*/  LDL.LU R17, [R1+0x830] ;  /* 0x0008300001117983 */ /* 0x001f280000300800 */
[----:B------:R-:W2:Y:S01]  /*5e560*/  LDL.LU R18, [R1+0x514] ;  /* 0x0005140001127983 */ /* 0x000ea20000300800 */
[----:B------:R-:W-:-:S03]  /*5e570*/  FFMA R10, R10, 0.69314718246459960938, R19 ;  /* 0x3f3172180a0a7823 */ /* 0x000fc60000000013 */
[----:B--2---:R0:W-:Y:S04]  /*5e580*/  STL [R1+0xefc], R18 ;  /* 0x000efc1201007387 */ /* 0x0041e80000100800 */
[----:B0-----:R-:W2:Y:S04]  /*5e590*/  LDL.LU R18, [R1+0x82c] ;  /* 0x00082c0001127983 */ /* 0x001ea80000300800 */
[----:B------:R-:W2:Y:S04]  /*5e5a0*/  LDL.LU R19, [R1+0x520] ;  /* 0x0005200001137983 */ /* 0x000ea80000300800 */
[----:B--2---:R0:W-:Y:S04]  /*5e5b0*/  STL [R1+0xef8], R19 ;  /* 0x000ef81301007387 */ /* 0x0041e80000100800 */
[----:B0-----:R-:W2:Y:S04]  /*5e5c0*/  LDL.LU R19, [R1+0x828] ;  /* 0x0008280001137983 */ /* 0x001ea80000300800 */
        /* <DEDUP_REMOVED lines=13> */
[----:B------:R-:W-:-:S02]  /*5e6a0*/  FFMA R14, R15, 0.69314718246459960938, R14 ;  /* 0x3f3172180f0e7823 */ /* 0x000fc4000000000e */
[----:B------:R-:W-:Y:S02]  /*5e6b0*/  FFMA R15, R28, 0.69314718246459960938, R2 ;  /* 0x3f3172181c0f7823 */ /* 0x000fe40000000002 */
[----:B---3--:R-:W-:Y:S01]  /*5e6c0*/  FFMA R5, R5, 0.69314718246459960938, R22 ;  /* 0x3f31721805057823 */ /* 0x008fe20000000016 */
[----:B------:R-:W-:Y:S01]  /*5e6d0*/  STG.E.U16 [R26.64], R0 ;  /* 0x000000001a007986 */ /* 0x000fe2000c101506 */
[----:B-----5:R-:W-:-:S03]  /*5e6e0*/  FFMA R6, R6, 0.69314718246459960938, R23 ;  /* 0x3f31721806067823 */ /* 0x020fc60000000017 */
[----:B------:R-:W-:Y:S01]  /*5e6f0*/  STG.E.U16 [R24.64], R4 ;  /* 0x0000000418007986 */ /* 0x000fe2000c101506 */
[----:B------:R-:W-:-:S03]  /*5e700*/  FFMA R11, R3, 0.69314718246459960938, R11 ;  /* 0x3f317218030b7823 */ /* 0x000fc6000000000b */
[----:B------:R-:W0:Y:S04]  /*5e710*/  S2R R3, SR_TID.X ;  /* 0x0000000000037919 */ /* 0x000e280000002100 */
[----:B--2---:R1:W-:Y:S04]  /*5e720*/  STL [R1+0xef4], R21 ;  /* 0x000ef41501007387 */ /* 0x0043e80000100800 */
[----:B-1----:R-:W2:Y:S04]  /*5e730*/  LDL.LU R21, [R1+0x824] ;  /* 0x0008240001157983 */ /* 0x002ea80000300800 */
[----:B------:R-:W3:Y:S04]  /*5e740*/  LDL.LU R20, [R1+0x804] ;  /* 0x0008040001147983 */ /* 0x000ee80000300800 */
        /* <DEDUP_REMOVED lines=8> */
[----:B------:R-:W2:Y:S01]  /*5e7d0*/  LDL.LU R4, [R1+0xf04] ;  /* 0x000f040001047983 */ /* 0x000ea20000300800 */
[----:B0-----:R-:W-:-:S03]  /*5e7e0*/  LOP3.LUT R3, R3, 0x1c, RZ, 0xc0, !PT ;  /* 0x0000001c03037812 */ /* 0x001fc600078ec0ff */
[----:B------:R-:W-:Y:S06]  /*5e7f0*/  BAR.SYNC.DEFER_BLOCKING 0x0 ;  /* 0x0000000000007b1d */ /* 0x000fec0000010000 */
[----:B------:R-:W3:Y:S04]  /*5e800*/  LDL.LU R24, [R1+0x56c] ;  /* 0x00056c0001187983 */ /* 0x000ee80000300800 */
[----:B------:R-:W3:Y:S01]  /*5e810*/  LDL.LU R25, [R1+0x720] ;  /* 0x0007200001197983 */ /* 0x000ee20000300800 */
[----:B----4-:R-:W-:-:S03]  /*5e820*/  FFMA R16, R16, 0.69314718246459960938, R17 ;  /* 0x3f31721810107823 */ /* 0x010fc60000000011 */
[----:B--2---:R0:W-:Y:S04]  /*5e830*/  STS.128 [R3.X4], R4 ;  /* 0x0000000403007388 */ /* 0x0041e80000004c00 */
[----:B------:R1:W-:Y:S04]  /*5e840*/  STS.128 [R3.X4+0x80], R8 ;  /* 0x0000800803007388 */ /* 0x0003e80000004c00 */
[----:B------:R2:W-:Y:S04]  /*5e850*/  STS.128 [R3.X4+0x100], R12 ;  /* 0x0001000c03007388 */ /* 0x0005e80000004c00 */
[----:B0-----:R-:W5:Y:S04]  /*5e860*/  LDL.LU R4, [R1+0x564] ;  /* 0x0005640001047983 */ /* 0x001f680000300800 */
[----:B------:R-:W4:Y:S04]  /*5e870*/  LDL.LU R5, [R1+0x7f8] ;  /* 0x0007f80001057983 */ /* 0x000f280000300800 */
[----:B------:R-:W4:Y:S04]  /*5e880*/  LDL.LU R6, [R1+0x568] ;  /* 0x0005680001067983 */ /* 0x000f280000300800 */
[----:B------:R-:W3:Y:S04]  /*5e890*/  LDL.LU R7, [R1+0x7f4] ;  /* 0x0007f40001077983 */ /* 0x000ee80000300800 */
[----:B-1----:R-:W3:Y:S04]  /*5e8a0*/  LDL.LU R8, [R1+0x554] ;  /* 0x0005540001087983 */ /* 0x002ee80000300800 */
[----:B------:R-:W3:Y:S04]  /*5e8b0*/  LDL.LU R9, [R1+0x558] ;  /* 0x0005580001097983 */ /* 0x000ee80000300800 */
[----:B------:R-:W3:Y:S04]  /*5e8c0*/  LDL.LU R10, [R1+0x55c] ;  /* 0x00055c00010a7983 */ /* 0x000ee80000300800 */
[----:B------:R-:W3:Y:S04]  /*5e8d0*/  LDL.LU R11, [R1+0x560] ;  /* 0x00056000010b7983 */ /* 0x000ee80000300800 */
[----:B--2---:R-:W2:Y:S04]  /*5e8e0*/  LDL.LU R12, [R1+0x52c] ;  /* 0x00052c00010c7983 */ /* 0x004ea80000300800 */
[----:B------:R-:W2:Y:S04]  /*5e8f0*/  LDL.LU R13, [R1+0x538] ;  /* 0x00053800010d7983 */ /* 0x000ea80000300800 */
[----:B------:R-:W2:Y:S04]  /*5e900*/  LDL.LU R14, [R1+0x548] ;  /* 0x00054800010e7983 */ /* 0x000ea80000300800 */
[----:B------:R-:W2:Y:S04]  /*5e910*/  LDL.LU R15, [R1+0x550] ;  /* 0x00055000010f7983 */ /* 0x000ea80000300800 */
[----:B------:R-:W2:Y:S02]  /*5e920*/  LDL.LU R17, [R1+0xf00] ;  /* 0x000f000001117983 */ /* 0x000ea40000300800 */
[----:B--2---:R-:W-:-:S02]  /*5e930*/  FFMA R17, R17, 0.69314718246459960938, R18 ;  /* 0x3f31721811117823 */ /* 0x004fc40000000012 */
[----:B------:R-:W2:Y:S02]  /*5e940*/  LDL.LU R18, [R1+0xefc] ;  /* 0x000efc0001127983 */ /* 0x000ea40000300800 */
[----:B--2---:R-:W-:Y:S02]  /*5e950*/  FFMA R18, R18, 0.69314718246459960938, R19 ;  /* 0x3f31721812127823 */ /* 0x004fe40000000013 */
[----:B------:R-:W2:Y:S02]  /*5e960*/  LDL.LU R19, [R1+0xef8] ;  /* 0x000ef80001137983 */ /* 0x000ea40000300800 */
[----:B--2---:R-:W-:Y:S02]  /*5e970*/  FFMA R19, R19, 0.69314718246459960938, R21 ;  /* 0x3f31721813137823 */ /* 0x004fe40000000015 */
        /* <DEDUP_REMOVED lines=8> */
[----:B------:R-:W3:Y:S02]  /*5ea00*/  LDL.LU R21, [R1+0xee4] ;  /* 0x000ee40001157983 */ /* 0x000ee40000300800 */
[----:B---3--:R-:W-:Y:S02]  /*5ea10*/  FFMA R8, R8, 0.69314718246459960938, R21 ;  /* 0x3f31721808087823 */ /* 0x008fe40000000015 */
[----:B------:R-:W2:Y:S02]  /*5ea20*/  LDL.LU R21, [R1+0xee0] ;  /* 0x000ee00001157983 */ /* 0x000ea40000300800 */
[----:B--2---:R-:W-:Y:S02]  /*5ea30*/  FFMA R9, R9, 0.69314718246459960938, R21 ;  /* 0x3f31721809097823 */ /* 0x004fe40000000015 */
[----:B------:R-:W2:Y:S01]  /*5ea40*/  LDL.LU R21, [R1+0xedc] ;  /* 0x000edc0001157983 */ /* 0x000ea20000300800 */
[----:B------:R-:W-:Y:S02]  /*5ea50*/  FFMA R11, R11, 0.69314718246459960938, R20 ;  /* 0x3f3172180b0b7823 */ /* 0x000fe40000000014 */
[----:B-----5:R-:W-:-:S02]  /*5ea60*/  FFMA R4, R4, 0.69314718246459960938, R28 ;  /* 0x3f31721804047823 */ /* 0x020fc4000000001c */
[----:B--2---:R-:W-:Y:S02]  /*5ea70*/  FFMA R10, R10, 0.69314718246459960938, R21 ;  /* 0x3f3172180a0a7823 */ /* 0x004fe40000000015 */
[----:B------:R-:W2:Y:S01]  /*5ea80*/  LDL.LU R21, [R1+0xed8] ;  /* 0x000ed80001157983 */ /* 0x000ea20000300800 */
[----:B------:R-:W3:Y:S02]  /*5ea90*/  LDL.LU R20, [R1+0xed4] ;  /* 0x000ed40001147983 */ /* 0x000ee40000300800 */
[----:B------:R-:W5:Y:S02]  /*5eaa0*/  LDL.LU R28, [R1+0xed0] ;  /* 0x000ed000011c7983 */ /* 0x000f640000300800 */
[----:B----4-:R-:W-:Y:S02]  /*5eab0*/  FFMA R5, R6, 0.69314718246459960938, R5 ;  /* 0x3f31721806057823 */ /* 0x010fe40000000005 */
[----:B------:R-:W-:Y:S01]  /*5eac0*/  FFMA R6, R24, 0.69314718246459960938, R7 ;  /* 0x3f31721818067823 */ /* 0x000fe20000000007 */
[----:B------:R-:W-:-:S02]  /*5ead0*/  FSEL R7, R25, -INF , P3 ;  /* 0xff80000019077808 */ /* 0x000fc40001800000 */
[----:B------:R-:W-:Y:S02]  /*5eae0*/  FSEL R22, R22, -INF , P5 ;  /* 0xff80000016167808 */ /* 0x000fe40002800000 */
[----:B------:R-:W-:Y:S01]  /*5eaf0*/  FSEL R23, R23, -INF , P1 ;  /* 0xff80000017177808 */ /* 0x000fe20000800000 */
[----:B------:R0:W-:Y:S01]  /*5eb00*/  STS.128 [R3.X4+0x180], R16 ;  /* 0x0001801003007388 */ /* 0x0001e20000004c00 */
[----:B------:R-:W-:Y:S02]  /*5eb10*/  FFMA R7, R7, 0.69314718246459960938, R0 ;  /* 0x3f31721807077823 */ /* 0x000fe40000000000 */
[----:B------:R-:W-:Y:S02]  /*5eb20*/  FFMA R22, R22, 0.69314718246459960938, R29 ;  /* 0x3f31721816167823 */ /* 0x000fe4000000001d */
[----:B------:R-:W-:Y:S01]  /*5eb30*/  FFMA R23, R23, 0.69314718246459960938, R2 ;  /* 0x3f31721817177823 */ /* 0x000fe20000000002 */
[----:B------:R0:W-:Y:S01]  /*5eb40*/  STS.128 [R3.X4+0x200], R12 ;  /* 0x0002000c03007388 */ /* 0x0001e20000004c00 */
[----:B------:R0:W-:Y:S02]  /*5eb50*/  STS.128 [R3.X4+0x280], R8 ;  /* 0x0002800803007388 */ /* 0x0001e40000004c00 */
[----:B------:R0:W-:Y:S01]  /*5eb60*/  STS.128 [R3.X4+0x300], R4 ;  /* 0x0003000403007388 */ /* 0x0001e20000004c00 */
[----:B--2---:R-:W-:-:S02]  /*5eb70*/  FSEL R21, R21, -INF , P0 ;  /* 0xff80000015157808 */ /* 0x004fc40000000000 */
[----:B---3--:R-:W-:-:S03]  /*5eb80*/  FSEL R20, R20, -INF , P4 ;  /* 0xff80000014147808 */ /* 0x008fc60002000000 */
[----:B------:R-:W-:Y:S02]  /*5eb90*/  FFMA R21, R21, 0.69314718246459960938, R27 ;  /* 0x3f31721815157823 */ /* 0x000fe4000000001b */
[----:B------:R-:W-:-:S05]  /*5eba0*/  FFMA R20, R20, 0.69314718246459960938, R26 ;  /* 0x3f31721814147823 */ /* 0x000fca000000001a */
[----:B------:R0:W-:Y:S01]  /*5ebb0*/  STS.128 [R3.X4+0x380], R20 ;  /* 0x0003801403007388 */ /* 0x0001e20000004c00 */
[----:B------:R-:W-:Y:S01]  /*5ebc0*/  BAR.SYNC.DEFER_BLOCKING 0x0 ;  /* 0x0000000000007b1d */ /* 0x000fe20000010000 */
[----:B-----5:R-:W-:-:S13]  /*5ebd0*/  LOP3.LUT P0, RZ, R28, 0x20000000, RZ, 0xc0, !PT ;  /* 0x200000001cff7812 */ /* 0x020fda000780c0ff */
[----:B------:R-:W-:Y:S05]  /*5ebe0*/  @P0 EXIT ;  /* 0x000000000000094d */ /* 0x000fea0003800000 */
[----:B0-----:R-:W2:Y:S04]  /*5ebf0*/  LDL.LU R2, [R1+0x2ac] ;  /* 0x0002ac0001027983 */ /* 0x001ea80000300800 */
[----:B------:R-:W0:Y:S04]  /*5ec00*/  S2R R3, SR_CTAID.Y ;  /* 0x0000000000037919 */ /* 0x000e280000002600 */
[----:B------:R-:W1:Y:S04]  /*5ec10*/  S2R R27, SR_CTAID.X ;  /* 0x00000000001b7919 */ /* 0x000e680000002500 */
[----:B------:R-:W1:Y:S01]  /*5ec20*/  S2R R29, SR_TID.X ;  /* 0x00000000001d7919 */ /* 0x000e620000002100 */
[----:B0-----:R-:W-:Y:S01]  /*5ec30*/  IMAD R0, R3, c[0x0][0x1cc], RZ ;  /* 0x0000730003007a24 */ /* 0x001fe200078e02ff */
[----:B-1----:R-:W-:-:S04]  /*5ec40*/  PRMT R29, R29, 0x6540, R27 ;  /* 0x000065401d1d7816 */ /* 0x002fc8000000001b */
[C---:B------:R-:W-:Y:S01]  /*5ec50*/  SHF.L.U32 R3, R29.reuse, 0x2, RZ ;  /* 0x000000021d037819 */ /* 0x040fe200000006ff */
[----:B------:R-:W-:Y:S01]  /*5ec60*/  IMAD.HI R5, R29, 0x4, RZ ;  /* 0x000000041d057827 */ /* 0x000fe200078e02ff */
[----:B--2---:R0:W1:Y:S03]  /*5ec70*/  LDS R7, [R2] ;  /* 0x0000000002077984 */ /* 0x0040660000000800 */
[C---:B0-----:R-:W-:Y:S02]  /*5ec80*/  IMAD.SHL.U32 R2, R0.reuse, 0x4, RZ ;  /* 0x0000000400027824 */ /* 0x041fe400078e00ff */
[----:B------:R-:W-:-:S03]  /*5ec90*/  IMAD.HI R0, R0, 0x4, RZ ;  /* 0x0000000400007827 */ /* 0x000fc600078e02ff */
[----:B------:R-:W-:-:S04]  /*5eca0*/  IADD3 R2, P0, P1, R3, c[0x0][0x180], R2 ;  /* 0x0000600003027a10 */ /* 0x000fc8000791e002 */
[----:B------:R-:W-:-:S05]  /*5ecb0*/  IADD3.X R3, R5, c[0x0][0x184], R0, P0, P1 ;  /* 0x0000610005037a10 */ /* 0x000fca00007e2400 */
[----:B-1----:R-:W-:Y:S01]  /*5ecc0*/  STG.E [R2.64], R7 ;  /* 0x0000000702007986 */ /* 0x002fe2000c101906 */
[----:B------:R-:W-:Y:S05]  /*5ecd0*/  EXIT ;  /* 0x000000000000794d */ /* 0x000fea0003800000 */
.L_x_2:
[----:B------:R-:W-:-:S00]  /*5ece0*/  BRA `(.L_x_2) ;  /* 0xfffffff000007947 */ /* 0x000fc0000383ffff */
[----:B------:R-:W-:-:S00]  /*5ecf0*/  NOP ;  /* 0x0000000000007918 */ /* 0x000fc00000000000 */
        /* <DEDUP_REMOVED lines=8> */
.L_x_3:


//--------------------- .nv.global.init           --------------------------
	.section	.nv.global.init,"aw",@progbits
.nv.global.init:
	.type		_$_str,@object
	.size		_$_str,(.L_0 - _$_str)
_$_str:
        /*0000*/ 	.byte	0x5f, 0x5f, 0x43, 0x55, 0x44, 0x41, 0x5f, 0x46, 0x54, 0x5a, 0x00
.L_0:


//--------------------- .nv.shared.attn_fwd       --------------------------
	.section	.nv.shared.attn_fwd,"aw",@nobits
	.sectionflags	@""
	.align	16
